	.target	sm_90a

	.elftype	@"ET_EXEC"


//--------------------- .note.nv.tkinfo           --------------------------
	.section	.note.nv.tkinfo,"",@"SHT_NOTE"
	.sectionflags	@"SHF_NOTE_NV_TKINFO"
	.tkinfo
        /*0018*/ 	.word	0x00000002
        /*0030*/ 	.string	""
        /*0030*/ 	.string	"ptxas"
        /*0030*/ 	.string	"Cuda compilation tools, release 13.0, V13.0.88"
        /*0030*/ 	.string	"Build cuda_13.0.r13.0/compiler.36424714_0"
        /*0030*/ 	.string	"-v  -suppress-debug-info  -lineinfo  -arch sm_90a "



//--------------------- .note.nv.cuinfo           --------------------------
	.section	.note.nv.cuinfo,"",@"SHT_NOTE"
	.sectionflags	@"SHF_NOTE_NV_CUINFO"
        /*0018*/ 	.short	0x0002
        /*001a*/ 	.short	0x005a
        /*001c*/ 	.short	0x0082
	.zero		2


//--------------------- .nv.info                  --------------------------
	.section	.nv.info,"",@"SHT_CUDA_INFO"
	.align	4


	//----- nvinfo : EIATTR_REGCOUNT
	.align		4
        /*0000*/ 	.byte	0x04, 0x2f
        /*0002*/ 	.short	(.L_1 - .L_0)
	.align		4
.L_0:
        /*0004*/ 	.word	index@(matmul_kernel)
        /*0008*/ 	.word	0x000000ff


	//----- nvinfo : EIATTR_FRAME_SIZE
	.align		4
.L_1:
        /*000c*/ 	.byte	0x04, 0x11
        /*000e*/ 	.short	(.L_3 - .L_2)
	.align		4
.L_2:
        /*0010*/ 	.word	index@(matmul_kernel)
        /*0014*/ 	.word	0x00003fa0


	//----- nvinfo : EIATTR_MIN_STACK_SIZE
	.align		4
.L_3:
        /*0018*/ 	.byte	0x04, 0x12
        /*001a*/ 	.short	(.L_5 - .L_4)
	.align		4
.L_4:
        /*001c*/ 	.word	index@(matmul_kernel)
        /*0020*/ 	.word	0x00003fa0
.L_5:


//--------------------- .nv.compat                --------------------------
	.section	.nv.compat,"",@"SHT_CUDA_COMPAT_INFO"
	.align	4
        /*0000*/ 	.byte	0x02, 0x09, 0x01, 0x00, 0x02, 0x02, 0x04, 0x00, 0x02, 0x05, 0x05, 0x00, 0x03, 0x07, 0x01, 0x01
        /*0010*/ 	.byte	0x02, 0x03, 0x00, 0x00, 0x02, 0x06, 0x01, 0x00, 0x04, 0x0b, 0x08, 0x00, 0x00, 0x00, 0x00, 0x00
        /*0020*/ 	.byte	0x00, 0x00, 0x00, 0x00


//--------------------- .nv.info.matmul_kernel    --------------------------
	.section	.nv.info.matmul_kernel,"",@"SHT_CUDA_INFO"
	.sectionflags	@""
	.align	4


	//----- nvinfo : EIATTR_CUDA_API_VERSION
	.align		4
        /*0000*/ 	.byte	0x04, 0x37
        /*0002*/ 	.short	(.L_7 - .L_6)
.L_6:
        /*0004*/ 	.word	0x00000082


	//----- nvinfo : EIATTR_KPARAM_INFO
	.align		4
.L_7:
        /*0008*/ 	.byte	0x04, 0x17
        /*000a*/ 	.short	(.L_9 - .L_8)
.L_8:
        /*000c*/ 	.word	0x00000000
        /*0010*/ 	.short	0x000d
        /*0012*/ 	.short	0x0048
        /*0014*/ 	.byte	0x00, 0xf4, 0x21, 0x00


	//----- nvinfo : EIATTR_KPARAM_INFO
	.align		4
.L_9:
        /*0018*/ 	.byte	0x04, 0x17
        /*001a*/ 	.short	(.L_11 - .L_10)
.L_10:
        /*001c*/ 	.word	0x00000000
        /*0020*/ 	.short	0x000c
        /*0022*/ 	.short	0x0040
        /*0024*/ 	.byte	0x00, 0xf4, 0x21, 0x00


	//----- nvinfo : EIATTR_KPARAM_INFO
	.align		4
.L_11:
        /*0028*/ 	.byte	0x04, 0x17
        /*002a*/ 	.short	(.L_13 - .L_12)
.L_12:
        /*002c*/ 	.word	0x00000000
        /*0030*/ 	.short	0x000b
        /*0032*/ 	.short	0x0038
        /*0034*/ 	.byte	0x00, 0xf0, 0x11, 0x00


	//----- nvinfo : EIATTR_KPARAM_INFO
	.align		4
.L_13:
        /*0038*/ 	.byte	0x04, 0x17
        /*003a*/ 	.short	(.L_15 - .L_14)
.L_14:
        /*003c*/ 	.word	0x00000000
        /*0040*/ 	.short	0x000a
        /*0042*/ 	.short	0x0034
        /*0044*/ 	.byte	0x00, 0xf0, 0x11, 0x00


	//----- nvinfo : EIATTR_KPARAM_INFO
	.align		4
.L_15:
        /*0048*/ 	.byte	0x04, 0x17
        /*004a*/ 	.short	(.L_17 - .L_16)
.L_16:
        /*004c*/ 	.word	0x00000000
        /*0050*/ 	.short	0x0009
        /*0052*/ 	.short	0x0030
        /*0054*/ 	.byte	0x00, 0xf0, 0x11, 0x00


	//----- nvinfo : EIATTR_KPARAM_INFO
	.align		4
.L_17:
        /*0058*/ 	.byte	0x04, 0x17
        /*005a*/ 	.short	(.L_19 - .L_18)
.L_18:
        /*005c*/ 	.word	0x00000000
        /*0060*/ 	.short	0x0008
        /*0062*/ 	.short	0x002c
        /*0064*/ 	.byte	0x00, 0xf0, 0x11, 0x00


	//----- nvinfo : EIATTR_KPARAM_INFO
	.align		4
.L_19:
        /*0068*/ 	.byte	0x04, 0x17
        /*006a*/ 	.short	(.L_21 - .L_20)
.L_20:
        /*006c*/ 	.word	0x00000000
        /*0070*/ 	.short	0x0007
        /*0072*/ 	.short	0x0028
        /*0074*/ 	.byte	0x00, 0xf0, 0x11, 0x00


	//----- nvinfo : EIATTR_KPARAM_INFO
	.align		4
.L_21:
        /*0078*/ 	.byte	0x04, 0x17
        /*007a*/ 	.short	(.L_23 - .L_22)
.L_22:
        /*007c*/ 	.word	0x00000000
        /*0080*/ 	.short	0x0006
        /*0082*/ 	.short	0x0024
        /*0084*/ 	.byte	0x00, 0xf0, 0x11, 0x00


	//----- nvinfo : EIATTR_KPARAM_INFO
	.align		4
.L_23:
        /*0088*/ 	.byte	0x04, 0x17
        /*008a*/ 	.short	(.L_25 - .L_24)
.L_24:
        /*008c*/ 	.word	0x00000000
        /*0090*/ 	.short	0x0005
        /*0092*/ 	.short	0x0020
        /*0094*/ 	.byte	0x00, 0xf0, 0x11, 0x00


	//----- nvinfo : EIATTR_KPARAM_INFO
	.align		4
.L_25:
        /*0098*/ 	.byte	0x04, 0x17
        /*009a*/ 	.short	(.L_27 - .L_26)
.L_26:
        /*009c*/ 	.word	0x00000000
        /*00a0*/ 	.short	0x0004
        /*00a2*/ 	.short	0x001c
        /*00a4*/ 	.byte	0x00, 0xf0, 0x11, 0x00


	//----- nvinfo : EIATTR_KPARAM_INFO
	.align		4
.L_27:
        /*00a8*/ 	.byte	0x04, 0x17
        /*00aa*/ 	.short	(.L_29 - .L_28)
.L_28:
        /*00ac*/ 	.word	0x00000000
        /*00b0*/ 	.short	0x0003
        /*00b2*/ 	.short	0x0018
        /*00b4*/ 	.byte	0x00, 0xf0, 0x11, 0x00


	//----- nvinfo : EIATTR_KPARAM_INFO
	.align		4
.L_29:
        /*00b8*/ 	.byte	0x04, 0x17
        /*00ba*/ 	.short	(.L_31 - .L_30)
.L_30:
        /*00bc*/ 	.word	0x00000000
        /*00c0*/ 	.short	0x0002
        /*00c2*/ 	.short	0x0010
        /*00c4*/ 	.byte	0x00, 0xf4, 0x21, 0x00


	//----- nvinfo : EIATTR_KPARAM_INFO
	.align		4
.L_31:
        /*00c8*/ 	.byte	0x04, 0x17
        /*00ca*/ 	.short	(.L_33 - .L_32)
.L_32:
        /*00cc*/ 	.word	0x00000000
        /*00d0*/ 	.short	0x0001
        /*00d2*/ 	.short	0x0008
        /*00d4*/ 	.byte	0x00, 0xf4, 0x21, 0x00


	//----- nvinfo : EIATTR_KPARAM_INFO
	.align		4
.L_33:
        /*00d8*/ 	.byte	0x04, 0x17
        /*00da*/ 	.short	(.L_35 - .L_34)
.L_34:
        /*00dc*/ 	.word	0x00000000
        /*00e0*/ 	.short	0x0000
        /*00e2*/ 	.short	0x0000
        /*00e4*/ 	.byte	0x00, 0xf4, 0x21, 0x00


	//----- nvinfo : EIATTR_SPARSE_MMA_MASK
	.align		4
.L_35:
        /*00e8*/ 	.byte	0x03, 0x50
        /*00ea*/ 	.short	0x0000


	//----- nvinfo : EIATTR_MAXREG_COUNT
	.align		4
        /*00ec*/ 	.byte	0x03, 0x1b
        /*00ee*/ 	.short	0x00ff


	//----- nvinfo : EIATTR_NUM_BARRIERS
	.align		4
        /*00f0*/ 	.byte	0x02, 0x4c
        /*00f2*/ 	.byte	0x01
	.zero		1


	//----- nvinfo : EIATTR_ANNOTATIONS
	.align		4
        /*00f4*/ 	.byte	0x04, 0x55
        /*00f6*/ 	.short	(.L_37 - .L_36)


	//   ....[0]....
.L_36:
        /*00f8*/ 	.word	0x00000001
        /*00fc*/ 	.byte	0x30, 0x01, 0x00, 0x00, 0x01, 0x00, 0x00, 0x00, 0xf0, 0x07, 0x00, 0x00, 0x01, 0x00, 0x00, 0x00
        /* <DEDUP_REMOVED lines=399> */
        /*19fc*/ 	.byte	0xa0, 0x0f, 0x01, 0x00, 0x01, 0x00, 0x00, 0x00, 0xe0, 0x0f, 0x01, 0x00


	//----- nvinfo : EIATTR_MERCURY_ISA_VERSION
	.align		4
.L_37:
        /*1a08*/ 	.byte	0x03, 0x5f
        /*1a0a*/ 	.short	0x0101


	//----- nvinfo : EIATTR_EXIT_INSTR_OFFSETS
	.align		4
        /*1a0c*/ 	.byte	0x04, 0x1c
        /*1a0e*/ 	.short	(.L_39 - .L_38)


	//   ....[0]....
.L_38:
        /*1a10*/ 	.word	0x000a64f0


	//   ....[1]....
        /*1a14*/ 	.word	0x000a6510


	//----- nvinfo : EIATTR_REQNTID
	.align		4
.L_39:
        /*1a18*/ 	.byte	0x04, 0x10
        /*1a1a*/ 	.short	(.L_41 - .L_40)
.L_40:
        /*1a1c*/ 	.word	0x00000080
        /*1a20*/ 	.word	0x00000001
        /*1a24*/ 	.word	0x00000001


	//----- nvinfo : EIATTR_CBANK_PARAM_SIZE
	.align		4
.L_41:
        /*1a28*/ 	.byte	0x03, 0x19
        /*1a2a*/ 	.short	0x0050


	//----- nvinfo : EIATTR_PARAM_CBANK
	.align		4
        /*1a2c*/ 	.byte	0x04, 0x0a
        /*1a2e*/ 	.short	(.L_43 - .L_42)
	.align		4
.L_42:
        /*1a30*/ 	.word	index@(.nv.constant0.matmul_kernel)
        /*1a34*/ 	.short	0x0210
        /*1a36*/ 	.short	0x0050


	//----- nvinfo : EIATTR_SW_WAR
	.align		4
.L_43:
        /*1a38*/ 	.byte	0x04, 0x36
        /*1a3a*/ 	.short	(.L_45 - .L_44)
.L_44:
        /*1a3c*/ 	.word	0x00000008
.L_45:


//--------------------- .nv.callgraph             --------------------------
	.section	.nv.callgraph,"",@"SHT_CUDA_CALLGRAPH"
	.align	4
	.sectionentsize	8
	.align		4
        /*0000*/ 	.word	0x00000000
	.align		4
        /*0004*/ 	.word	0xffffffff
	.align		4
        /*0008*/ 	.word	0x00000000
	.align		4
        /*000c*/ 	.word	0xfffffffe
	.align		4
        /*0010*/ 	.word	0x00000000
	.align		4
        /*0014*/ 	.word	0xfffffffd
	.align		4
        /*0018*/ 	.word	0x00000000
	.align		4
        /*001c*/ 	.word	0xfffffffc


//--------------------- .text.matmul_kernel       --------------------------
	.section	.text.matmul_kernel,"ax",@progbits
	.align	128
        .global         matmul_kernel
        .type           matmul_kernel,@function
        .size           matmul_kernel,(.L_x_3 - matmul_kernel)
        .other          matmul_kernel,@"STO_CUDA_ENTRY STV_DEFAULT"
matmul_kernel:
.text.matmul_kernel:
[----:B------:R-:W1:Y:S08]  /*0000*/  LDC R1, c[0x0][0x28] ;  /* 0x00000a00ff017b82 */ /* 0x000e700000000800 */
[----:B------:R-:W2:Y:S01]  /*0010*/  LDC.64 R2, c[0x0][0x228] ;  /* 0x00008a00ff027b82 */ /* 0x000ea20000000a00 */
[----:B-1----:R-:W-:Y:S01]  /*0020*/  VIADD R1, R1, 0xffffc060 ;  /* 0xffffc06001017836 */ /* 0x002fe20000000000 */
[----:B------:R-:W1:Y:S01]  /*0030*/  S2R R5, SR_CTAID.X ;  /* 0x0000000000057919 */ /* 0x000e620000002500 */
[----:B------:R-:W-:Y:S01]  /*0040*/  ULDC.64 UR6, c[0x0][0x230] ;  /* 0x00008c0000067ab9 */ /* 0x000fe20000000a00 */
[----:B------:R-:W-:Y:S01]  /*0050*/  ULDC UR8, c[0x0][0x230] ;  /* 0x00008c0000087ab9 */ /* 0x000fe20000000800 */
[----:B------:R-:W-:Y:S01]  /*0060*/  UIADD3 UR4, UR6, 0x1f, URZ ;  /* 0x0000001f06047890 */ /* 0x000fe2000fffe03f */
[----:B------:R-:W3:Y:S01]  /*0070*/  S2R R39, SR_TID.X ;  /* 0x0000000000277919 */ /* 0x000ee20000002100 */
[----:B------:R-:W-:Y:S01]  /*0080*/  ULDC.64 UR16, c[0x0][0x218] ;  /* 0x0000860000107ab9 */ /* 0x000fe20000000a00 */
[----:B------:R-:W-:-:S02]  /*0090*/  UIADD3 UR9, UR6, -0x1, URZ ;  /* 0xffffffff06097890 */ /* 0x000fc4000fffe03f */
[----:B------:R-:W-:Y:S01]  /*00a0*/  UISETP.GT.AND UP0, UPT, UR4, 0x1f, UPT ;  /* 0x0000001f0400788c */ /* 0x000fe2000bf04270 */
[----:B------:R-:W-:Y:S01]  /*00b0*/  ULDC.64 UR22, c[0x0][0x210] ;  /* 0x0000840000167ab9 */ /* 0x000fe20000000a00 */
[----:B------:R-:W-:Y:S02]  /*00c0*/  UMOV UR45, 0x400 ;  /* 0x00000400002d7882 */ /* 0x000fe40000000000 */
[----:B------:R-:W-:Y:S02]  /*00d0*/  USEL UR5, URZ, 0x4, !UP0 ;  /* 0x000000043f057887 */ /* 0x000fe4000c000000 */
[----:B------:R-:W-:Y:S02]  /*00e0*/  UIADD3 UR10, UR6, -0x2, URZ ;  /* 0xfffffffe060a7890 */ /* 0x000fe4000fffe03f */
[----:B------:R-:W-:Y:S02]  /*00f0*/  UIADD3 UR11, UR6, -0x3, URZ ;  /* 0xfffffffd060b7890 */ /* 0x000fe4000fffe03f */
[----:B------:R-:W-:-:S02]  /*0100*/  UIADD3 UR12, UR6, -0x4, URZ ;  /* 0xfffffffc060c7890 */ /* 0x000fc4000fffe03f */
[----:B------:R-:W-:Y:S01]  /*0110*/  UIADD3 UR13, UR6, -0x5, URZ ;  /* 0xfffffffb060d7890 */ /* 0x000fe2000fffe03f */
[----:B--2---:R-:W-:Y:S01]  /*0120*/  IMAD.MOV.U32 R35, RZ, RZ, R3 ;  /* 0x000000ffff237224 */ /* 0x004fe200078e0003 */
[----:B------:R2:W-:Y:S01]  /*0130*/  STL.64 [R1+0x2690], R2 ;  /* 0x0026900201007387 */ /* 0x0005e20000100a00 */
[----:B------:R-:W-:Y:S01]  /*0140*/  IMAD.MOV.U32 R239, RZ, RZ, R2 ;  /* 0x000000ffffef7224 */ /* 0x000fe200078e0002 */
[----:B------:R-:W-:Y:S01]  /*0150*/  UIADD3 UR14, UR6, -0x6, URZ ;  /* 0xfffffffa060e7890 */ /* 0x000fe2000fffe03f */
[----:B------:R-:W-:Y:S01]  /*0160*/  VIADD R0, R35, 0x1ff ;  /* 0x000001ff23007836 */ /* 0x000fe20000000000 */
[----:B------:R-:W-:Y:S01]  /*0170*/  LOP3.LUT R141, RZ, R35, RZ, 0x33, !PT ;  /* 0x00000023ff8d7212 */ /* 0x000fe200078e33ff */
[----:B------:R-:W-:Y:S01]  /*0180*/  UIADD3 UR15, UR6, -0x7, URZ ;  /* 0xfffffff9060f7890 */ /* 0x000fe2000fffe03f */
[----:B------:R-:W-:Y:S02]  /*0190*/  LOP3.LUT R243, RZ, R239, RZ, 0x33, !PT ;  /* 0x000000effff37212 */ /* 0x000fe400078e33ff */
[----:B-1----:R-:W-:-:S02]  /*01a0*/  IABS R8, R5 ;  /* 0x0000000500087213 */ /* 0x002fc40000000000 */
[----:B--2---:R-:W-:Y:S02]  /*01b0*/  SHF.R.S32.HI R3, RZ, 0x1f, R0 ;  /* 0x0000001fff037819 */ /* 0x004fe40000011400 */
[----:B---3--:R-:W-:Y:S02]  /*01c0*/  LOP3.LUT R12, R39, 0x7f, RZ, 0xc0, !PT ;  /* 0x0000007f270c7812 */ /* 0x008fe400078ec0ff */
[----:B------:R-:W-:Y:S02]  /*01d0*/  LEA.HI R3, R3, R0, RZ, 0x9 ;  /* 0x0000000003037211 */ /* 0x000fe400078f48ff */
[----:B------:R-:W-:Y:S02]  /*01e0*/  LOP3.LUT R237, R39, 0x1f, RZ, 0xc0, !PT ;  /* 0x0000001f27ed7812 */ /* 0x000fe400078ec0ff */
[----:B------:R-:W-:-:S05]  /*01f0*/  SHF.R.S32.HI R3, RZ, 0x9, R3 ;  /* 0x00000009ff037819 */ /* 0x000fca0000011403 */
[----:B------:R-:W-:-:S05]  /*0200*/  IMAD.SHL.U32 R4, R3, 0x8, RZ ;  /* 0x0000000803047824 */ /* 0x000fca00078e00ff */
[-C--:B------:R-:W-:Y:S02]  /*0210*/  IABS R7, R4.reuse ;  /* 0x0000000400077213 */ /* 0x080fe40000000000 */
[----:B------:R-:W-:Y:S02]  /*0220*/  IABS R10, R4 ;  /* 0x00000004000a7213 */ /* 0x000fe40000000000 */
[----:B------:R-:W1:Y:S08]  /*0230*/  I2F.RP R0, R7 ;  /* 0x0000000700007306 */ /* 0x000e700000209400 */
[----:B-1----:R-:W1:Y:S02]  /*0240*/  MUFU.RCP R0, R0 ;  /* 0x0000000000007308 */ /* 0x002e640000001000 */
[----:B-1----:R-:W-:-:S02]  /*0250*/  VIADD R2, R0, 0xffffffe ;  /* 0x0ffffffe00027836 */ /* 0x002fc40000000000 */
[----:B------:R-:W-:-:S04]  /*0260*/  IMAD.MOV R0, RZ, RZ, -R10 ;  /* 0x000000ffff007224 */ /* 0x000fc800078e0a0a */
[----:B------:R1:W2:Y:S02]  /*0270*/  F2I.FTZ.U32.TRUNC.NTZ R3, R2 ;  /* 0x0000000200037305 */ /* 0x0002a4000021f000 */
[----:B-1----:R-:W-:Y:S02]  /*0280*/  IMAD.MOV.U32 R2, RZ, RZ, RZ ;  /* 0x000000ffff027224 */ /* 0x002fe400078e00ff */
[----:B--2---:R-:W-:-:S04]  /*0290*/  IMAD.MOV R6, RZ, RZ, -R3 ;  /* 0x000000ffff067224 */ /* 0x004fc800078e0a03 */
[----:B------:R-:W-:Y:S02]  /*02a0*/  IMAD R9, R6, R7, RZ ;  /* 0x0000000706097224 */ /* 0x000fe400078e02ff */
[----:B------:R-:W-:Y:S02]  /*02b0*/  IMAD.MOV.U32 R6, RZ, RZ, R8 ;  /* 0x000000ffff067224 */ /* 0x000fe400078e0008 */
[----:B------:R-:W-:Y:S01]  /*02c0*/  IMAD.HI.U32 R3, R3, R9, R2 ;  /* 0x0000000903037227 */ /* 0x000fe200078e0002 */
[----:B------:R-:W-:-:S05]  /*02d0*/  IABS R9, R239 ;  /* 0x000000ef00097213 */ /* 0x000fca0000000000 */
[----:B------:R-:W-:-:S04]  /*02e0*/  IMAD.HI.U32 R3, R3, R6, RZ ;  /* 0x0000000603037227 */ /* 0x000fc800078e00ff */
[----:B------:R-:W-:-:S05]  /*02f0*/  IMAD R0, R3, R0, R6 ;  /* 0x0000000003007224 */ /* 0x000fca00078e0206 */
[----:B------:R-:W-:-:S13]  /*0300*/  ISETP.GT.U32.AND P1, PT, R7, R0, PT ;  /* 0x000000000700720c */ /* 0x000fda0003f24070 */
[----:B------:R-:W-:Y:S02]  /*0310*/  @!P1 IMAD.IADD R0, R0, 0x1, -R7 ;  /* 0x0000000100009824 */ /* 0x000fe400078e0a07 */
[----:B------:R-:W-:Y:S01]  /*0320*/  @!P1 VIADD R3, R3, 0x1 ;  /* 0x0000000103039836 */ /* 0x000fe20000000000 */
[----:B------:R-:W-:Y:S02]  /*0330*/  ISETP.NE.AND P1, PT, R4, RZ, PT ;  /* 0x000000ff0400720c */ /* 0x000fe40003f25270 */
[----:B------:R-:W-:Y:S02]  /*0340*/  ISETP.GE.U32.AND P0, PT, R0, R7, PT ;  /* 0x000000070000720c */ /* 0x000fe40003f06070 */
[----:B------:R-:W-:-:S04]  /*0350*/  LOP3.LUT R0, R5, R4, RZ, 0x3c, !PT ;  /* 0x0000000405007212 */ /* 0x000fc800078e3cff */
[----:B------:R-:W-:Y:S01]  /*0360*/  ISETP.GE.AND P2, PT, R0, RZ, PT ;  /* 0x000000ff0000720c */ /* 0x000fe20003f46270 */
[----:B------:R-:W-:-:S06]  /*0370*/  VIADD R0, R239, 0x1ff ;  /* 0x000001ffef007836 */ /* 0x000fcc0000000000 */
[----:B------:R-:W-:-:S04]  /*0380*/  @P0 VIADD R3, R3, 0x1 ;  /* 0x0000000103030836 */ /* 0x000fc80000000000 */
[----:B------:R-:W-:Y:S01]  /*0390*/  IMAD.MOV.U32 R2, RZ, RZ, R3 ;  /* 0x000000ffff027224 */ /* 0x000fe200078e0003 */
[----:B------:R-:W-:-:S03]  /*03a0*/  SHF.R.S32.HI R3, RZ, 0x1f, R0 ;  /* 0x0000001fff037819 */ /* 0x000fc60000011400 */
[----:B------:R-:W-:Y:S01]  /*03b0*/  @!P2 IMAD.MOV R2, RZ, RZ, -R2 ;  /* 0x000000ffff02a224 */ /* 0x000fe200078e0a02 */
[----:B------:R-:W-:Y:S02]  /*03c0*/  @!P1 LOP3.LUT R2, RZ, R4, RZ, 0x33, !PT ;  /* 0x00000004ff029212 */ /* 0x000fe400078e33ff */
[----:B------:R-:W-:-:S03]  /*03d0*/  LEA.HI R3, R3, R0, RZ, 0x9 ;  /* 0x0000000003037211 */ /* 0x000fc600078f48ff */
[----:B------:R-:W-:Y:S02]  /*03e0*/  IMAD.SHL.U32 R11, R2, 0x8, RZ ;  /* 0x00000008020b7824 */ /* 0x000fe400078e00ff */
[----:B------:R-:W-:-:S03]  /*03f0*/  IMAD.MOV R2, RZ, RZ, -R2 ;  /* 0x000000ffff027224 */ /* 0x000fc600078e0a02 */
[----:B------:R-:W-:Y:S01]  /*0400*/  LEA.HI.SX32 R3, R3, -R11, 0x17 ;  /* 0x8000000b03037211 */ /* 0x000fe200078fbaff */
[----:B------:R-:W-:Y:S02]  /*0410*/  IMAD R10, R4, R2, R5 ;  /* 0x00000002040a7224 */ /* 0x000fe400078e0205 */
[----:B------:R-:W-:Y:S01]  /*0420*/  IMAD.MOV.U32 R2, RZ, RZ, RZ ;  /* 0x000000ffff027224 */ /* 0x000fe200078e00ff */
[----:B------:R-:W-:Y:S02]  /*0430*/  VIMNMX R13, R3, 0x8, PT ;  /* 0x00000008030d7848 */ /* 0x000fe40003fe0100 */
[----:B------:R-:W-:Y:S02]  /*0440*/  IABS R7, R10 ;  /* 0x0000000a00077213 */ /* 0x000fe40000000000 */
[-C--:B------:R-:W-:Y:S02]  /*0450*/  IABS R8, R13.reuse ;  /* 0x0000000d00087213 */ /* 0x080fe40000000000 */
[----:B------:R-:W-:-:S02]  /*0460*/  IABS R4, R13 ;  /* 0x0000000d00047213 */ /* 0x000fc40000000000 */
[----:B------:R-:W1:Y:S08]  /*0470*/  I2F.RP R0, R8 ;  /* 0x0000000800007306 */ /* 0x000e700000209400 */
[----:B-1----:R-:W1:Y:S02]  /*0480*/  MUFU.RCP R0, R0 ;  /* 0x0000000000007308 */ /* 0x002e640000001000 */
[----:B-1----:R-:W-:-:S06]  /*0490*/  VIADD R3, R0, 0xffffffe ;  /* 0x0ffffffe00037836 */ /* 0x002fcc0000000000 */
[----:B------:R-:W1:Y:S02]  /*04a0*/  F2I.FTZ.U32.TRUNC.NTZ R3, R3 ;  /* 0x0000000300037305 */ /* 0x000e64000021f000 */
[----:B-1----:R-:W-:-:S04]  /*04b0*/  IMAD.MOV R6, RZ, RZ, -R3 ;  /* 0x000000ffff067224 */ /* 0x002fc800078e0a03 */
[----:B------:R-:W-:Y:S02]  /*04c0*/  IMAD.MOV.U32 R5, RZ, RZ, R6 ;  /* 0x000000ffff057224 */ /* 0x000fe400078e0006 */
[----:B------:R-:W1:Y:S02]  /*04d0*/  I2F.RP R6, R9 ;  /* 0x0000000900067306 */ /* 0x000e640000209400 */
[----:B------:R-:W-:-:S04]  /*04e0*/  IMAD R5, R5, R8, RZ ;  /* 0x0000000805057224 */ /* 0x000fc800078e02ff */
[----:B------:R-:W-:-:S04]  /*04f0*/  IMAD.HI.U32 R2, R3, R5, R2 ;  /* 0x0000000503027227 */ /* 0x000fc800078e0002 */
[----:B------:R-:W-:Y:S01]  /*0500*/  IMAD.MOV R3, RZ, RZ, -R4 ;  /* 0x000000ffff037224 */ /* 0x000fe200078e0a04 */
[----:B------:R-:W-:Y:S01]  /*0510*/  IABS R4, R35 ;  /* 0x0000002300047213 */ /* 0x000fe20000000000 */
[----:B------:R-:W-:Y:S01]  /*0520*/  IMAD.HI.U32 R0, R2, R7, RZ ;  /* 0x0000000702007227 */ /* 0x000fe200078e00ff */
[----:B-1----:R-:W1:Y:S03]  /*0530*/  MUFU.RCP R6, R6 ;  /* 0x0000000600067308 */ /* 0x002e660000001000 */
[----:B------:R-:W-:Y:S02]  /*0540*/  IMAD.MOV.U32 R2, RZ, RZ, R4 ;  /* 0x000000ffff027224 */ /* 0x000fe400078e0004 */
[----:B------:R-:W-:-:S03]  /*0550*/  IMAD R3, R0, R3, R7 ;  /* 0x0000000300037224 */ /* 0x000fc600078e0207 */
[----:B------:R-:W2:Y:S02]  /*0560*/  I2F.RP R4, R2 ;  /* 0x0000000200047306 */ /* 0x000ea40000209400 */
[----:B------:R-:W-:Y:S01]  /*0570*/  ISETP.GT.U32.AND P1, PT, R8, R3, PT ;  /* 0x000000030800720c */ /* 0x000fe20003f24070 */
[----:B-1----:R-:W-:-:S12]  /*0580*/  VIADD R7, R6, 0xffffffe ;  /* 0x0ffffffe06077836 */ /* 0x002fd80000000000 */
[----:B------:R-:W-:Y:S01]  /*0590*/  @!P1 IMAD.IADD R3, R3, 0x1, -R8 ;  /* 0x0000000103039824 */ /* 0x000fe200078e0a08 */
[----:B--2---:R-:W1:Y:S01]  /*05a0*/  MUFU.RCP R4, R4 ;  /* 0x0000000400047308 */ /* 0x004e620000001000 */
[----:B------:R-:W-:Y:S01]  /*05b0*/  @!P1 VIADD R0, R0, 0x1 ;  /* 0x0000000100009836 */ /* 0x000fe20000000000 */
[----:B------:R-:W-:Y:S02]  /*05c0*/  ISETP.NE.AND P1, PT, R13, RZ, PT ;  /* 0x000000ff0d00720c */ /* 0x000fe40003f25270 */
[----:B------:R-:W-:Y:S02]  /*05d0*/  ISETP.GE.U32.AND P0, PT, R3, R8, PT ;  /* 0x000000080300720c */ /* 0x000fe40003f06070 */
[----:B------:R-:W-:Y:S02]  /*05e0*/  LOP3.LUT R3, R10, R13, RZ, 0x3c, !PT ;  /* 0x0000000d0a037212 */ /* 0x000fe400078e3cff */
[----:B------:R-:W2:Y:S02]  /*05f0*/  F2I.FTZ.U32.TRUNC.NTZ R7, R7 ;  /* 0x0000000700077305 */ /* 0x000ea4000021f000 */
[----:B------:R-:W-:-:S02]  /*0600*/  ISETP.GE.AND P2, PT, R3, RZ, PT ;  /* 0x000000ff0300720c */ /* 0x000fc40003f46270 */
[----:B------:R-:W-:-:S04]  /*0610*/  SHF.R.U32.HI R3, RZ, 0x5, R39 ;  /* 0x00000005ff037819 */ /* 0x000fc80000011627 */
[----:B------:R-:W-:Y:S01]  /*0620*/  SGXT.U32 R3, R3, 0x2 ;  /* 0x000000020303781a */ /* 0x000fe20000000000 */
[----:B-1----:R-:W-:Y:S02]  /*0630*/  VIADD R5, R4, 0xffffffe ;  /* 0x0ffffffe04057836 */ /* 0x002fe40000000000 */
[----:B------:R-:W-:-:S04]  /*0640*/  @P0 VIADD R0, R0, 0x1 ;  /* 0x0000000100000836 */ /* 0x000fc80000000000 */
[----:B------:R-:W1:Y:S01]  /*0650*/  F2I.FTZ.U32.TRUNC.NTZ R5, R5 ;  /* 0x0000000500057305 */ /* 0x000e62000021f000 */
[----:B------:R-:W-:Y:S02]  /*0660*/  IMAD.MOV.U32 R4, RZ, RZ, R0 ;  /* 0x000000ffff047224 */ /* 0x000fe400078e0000 */
[----:B--2---:R-:W-:Y:S02]  /*0670*/  IMAD.MOV R6, RZ, RZ, -R7 ;  /* 0x000000ffff067224 */ /* 0x004fe400078e0a07 */
[----:B------:R-:W-:Y:S01]  /*0680*/  @!P2 IMAD.MOV R4, RZ, RZ, -R4 ;  /* 0x000000ffff04a224 */ /* 0x000fe200078e0a04 */
[----:B------:R-:W-:-:S05]  /*0690*/  @!P1 LOP3.LUT R4, RZ, R13, RZ, 0x33, !PT ;  /* 0x0000000dff049212 */ /* 0x000fca00078e33ff */
[----:B------:R-:W-:-:S04]  /*06a0*/  IMAD.MOV R0, RZ, RZ, -R4 ;  /* 0x000000ffff007224 */ /* 0x000fc800078e0a04 */
[----:B------:R-:W-:Y:S02]  /*06b0*/  IMAD R0, R13, R0, R10 ;  /* 0x000000000d007224 */ /* 0x000fe400078e020a */
[----:B-1----:R-:W-:Y:S02]  /*06c0*/  IMAD.MOV R13, RZ, RZ, -R5 ;  /* 0x000000ffff0d7224 */ /* 0x002fe400078e0a05 */
[----:B------:R-:W-:Y:S02]  /*06d0*/  IMAD.SHL.U32 R10, R4, 0x200, RZ ;  /* 0x00000200040a7824 */ /* 0x000fe400078e00ff */
[----:B------:R-:W-:Y:S02]  /*06e0*/  IMAD R13, R13, R2, RZ ;  /* 0x000000020d0d7224 */ /* 0x000fe400078e02ff */
[----:B------:R-:W-:Y:S01]  /*06f0*/  IMAD.MOV.U32 R4, RZ, RZ, RZ ;  /* 0x000000ffff047224 */ /* 0x000fe200078e00ff */
[----:B------:R-:W-:Y:S01]  /*0700*/  LOP3.LUT R3, R10, R3, RZ, 0xfc, !PT ;  /* 0x000000030a037212 */ /* 0x000fe200078efcff */
[----:B------:R-:W-:-:S02]  /*0710*/  IMAD.IADD R0, R11, 0x1, R0 ;  /* 0x000000010b007824 */ /* 0x000fc400078e0200 */
[----:B------:R-:W-:Y:S01]  /*0720*/  IMAD.HI.U32 R5, R5, R13, R4 ;  /* 0x0000000d05057227 */ /* 0x000fe200078e0004 */
[C---:B------:R-:W-:Y:S02]  /*0730*/  LOP3.LUT R8, R3.reuse, 0x1fc, RZ, 0xfc, !PT ;  /* 0x000001fc03087812 */ /* 0x040fe400078efcff */
[----:B------:R-:W-:Y:S01]  /*0740*/  IABS R62, R3 ;  /* 0x00000003003e7213 */ /* 0x000fe20000000000 */
[----:B------:R-:W-:Y:S01]  /*0750*/  IMAD R13, R6, R9, RZ ;  /* 0x00000009060d7224 */ /* 0x000fe200078e02ff */
[----:B------:R-:W-:Y:S01]  /*0760*/  IABS R18, R8 ;  /* 0x0000000800127213 */ /* 0x000fe20000000000 */
[----:B------:R-:W-:Y:S01]  /*0770*/  IMAD R11, R0, 0x200, R12 ;  /* 0x00000200000b7824 */ /* 0x000fe200078e020c */
[----:B------:R-:W-:Y:S01]  /*0780*/  ISETP.GE.AND P0, PT, R8, RZ, PT ;  /* 0x000000ff0800720c */ /* 0x000fe20003f06270 */
[----:B------:R-:W-:Y:S01]  /*0790*/  IMAD.MOV.U32 R6, RZ, RZ, RZ ;  /* 0x000000ffff067224 */ /* 0x000fe200078e00ff */
[----:B------:R-:W-:Y:S01]  /*07a0*/  LOP3.LUT R21, R3, 0x14, RZ, 0xfc, !PT ;  /* 0x0000001403157812 */ /* 0x000fe200078efcff */
[----:B------:R-:W-:Y:S01]  /*07b0*/  VIADD R12, R11, 0x80 ;  /* 0x000000800b0c7836 */ /* 0x000fe20000000000 */
[----:B------:R-:W-:Y:S01]  /*07c0*/  IABS R20, R11 ;  /* 0x0000000b00147213 */ /* 0x000fe20000000000 */
[----:B------:R-:W-:Y:S01]  /*07d0*/  IMAD.HI.U32 R6, R7, R13, R6 ;  /* 0x0000000d07067227 */ /* 0x000fe200078e0006 */
[----:B------:R-:W-:Y:S01]  /*07e0*/  LOP3.LUT R13, R39, 0x60, RZ, 0xc0, !PT ;  /* 0x00000060270d7812 */ /* 0x000fe200078ec0ff */
[----:B------:R-:W-:Y:S01]  /*07f0*/  STL.64 [R1+0x2888], R10 ;  /* 0x0028880a01007387 */ /* 0x000fe20000100a00 */
[----:B------:R-:W-:Y:S01]  /*0800*/  IABS R16, R12 ;  /* 0x0000000c00107213 */ /* 0x000fe20000000000 */
[----:B------:R-:W-:Y:S01]  /*0810*/  IMAD.HI.U32 R4, R5, R18, RZ ;  /* 0x0000001205047227 */ /* 0x000fe200078e00ff */
[----:B------:R-:W-:-:S02]  /*0820*/  R2UR UR49, R13 ;  /* 0x000000000d3172ca */ /* 0x000fc400000e0000 */
[----:B------:R-:W-:Y:S01]  /*0830*/  IABS R70, R21 ;  /* 0x0000001500467213 */ /* 0x000fe20000000000 */
[C---:B------:R-:W-:Y:S01]  /*0840*/  IMAD.HI.U32 R0, R6.reuse, R20, RZ ;  /* 0x0000001406007227 */ /* 0x040fe200078e00ff */
[C---:B------:R-:W-:Y:S02]  /*0850*/  LOP3.LUT R19, R3.reuse, 0x10, RZ, 0xfc, !PT ;  /* 0x0000001003137812 */ /* 0x040fe400078efcff */
[C---:B------:R-:W-:Y:S01]  /*0860*/  LOP3.LUT R23, R3.reuse, 0x44, RZ, 0xfc, !PT ;  /* 0x0000004403177812 */ /* 0x040fe200078efcff */
[----:B------:R-:W-:Y:S01]  /*0870*/  IMAD.MOV R0, RZ, RZ, -R0 ;  /* 0x000000ffff007224 */ /* 0x000fe200078e0a00 */
[----:B------:R-:W-:Y:S01]  /*0880*/  IABS R68, R19 ;  /* 0x0000001300447213 */ /* 0x000fe20000000000 */
[----:B------:R-:W-:Y:S01]  /*0890*/  IMAD.MOV R7, RZ, RZ, -R4 ;  /* 0x000000ffff077224 */ /* 0x000fe200078e0a04 */
[----:B------:R-:W-:Y:S01]  /*08a0*/  LOP3.LUT R4, R3, 0x4, RZ, 0xfc, !PT ;  /* 0x0000000403047812 */ /* 0x000fe200078efcff */
[----:B------:R-:W-:Y:S01]  /*08b0*/  IMAD R20, R9, R0, R20 ;  /* 0x0000000009147224 */ /* 0x000fe200078e0214 */
[----:B------:R-:W-:Y:S01]  /*08c0*/  IABS R98, R23 ;  /* 0x0000001700627213 */ /* 0x000fe20000000000 */
[----:B------:R-:W-:Y:S01]  /*08d0*/  VIADD R13, R11, 0x100 ;  /* 0x000001000b0d7836 */ /* 0x000fe20000000000 */
[----:B------:R-:W-:Y:S01]  /*08e0*/  IABS R36, R4 ;  /* 0x0000000400247213 */ /* 0x000fe20000000000 */
[----:B------:R-:W-:Y:S01]  /*08f0*/  IMAD.HI.U32 R0, R6, R16, RZ ;  /* 0x0000001006007227 */ /* 0x000fe200078e00ff */
[----:B------:R-:W-:-:S02]  /*0900*/  ISETP.GT.U32.AND P2, PT, R9, R20, PT ;  /* 0x000000140900720c */ /* 0x000fc40003f44070 */
[----:B------:R-:W-:Y:S01]  /*0910*/  IABS R8, R13 ;  /* 0x0000000d00087213 */ /* 0x000fe20000000000 */
[----:B------:R-:W-:Y:S01]  /*0920*/  IMAD R18, R2, R7, R18 ;  /* 0x0000000702127224 */ /* 0x000fe200078e0212 */
[----:B------:R-:W-:Y:S01]  /*0930*/  ISETP.GE.AND P3, PT, R4, RZ, PT ;  /* 0x000000ff0400720c */ /* 0x000fe20003f66270 */
[----:B------:R-:W-:Y:S01]  /*0940*/  IMAD.MOV R0, RZ, RZ, -R0 ;  /* 0x000000ffff007224 */ /* 0x000fe200078e0a00 */
[----:B------:R-:W-:Y:S01]  /*0950*/  LOP3.LUT R22, R3, 0x40, RZ, 0xfc, !PT ;  /* 0x0000004003167812 */ /* 0x000fe200078efcff */
[----:B------:R-:W-:Y:S01]  /*0960*/  VIADD R14, R11, 0x180 ;  /* 0x000001800b0e7836 */ /* 0x000fe20000000000 */
[----:B------:R-:W-:Y:S01]  /*0970*/  ISETP.GT.U32.AND P1, PT, R2, R18, PT ;  /* 0x000000120200720c */ /* 0x000fe20003f24070 */
[C---:B------:R-:W-:Y:S01]  /*0980*/  IMAD R16, R9.reuse, R0, R16 ;  /* 0x0000000009107224 */ /* 0x040fe200078e0210 */
[----:B------:R-:W-:Y:S01]  /*0990*/  IABS R92, R22 ;  /* 0x00000016005c7213 */ /* 0x000fe20000000000 */
[C---:B------:R-:W-:Y:S01]  /*09a0*/  IMAD.HI.U32 R0, R6.reuse, R8, RZ ;  /* 0x0000000806007227 */ /* 0x040fe200078e00ff */
[----:B------:R-:W-:Y:S01]  /*09b0*/  IABS R15, R14 ;  /* 0x0000000e000f7213 */ /* 0x000fe20000000000 */
[----:B------:R1:W-:Y:S01]  /*09c0*/  STL.64 [R1+0x2890], R12 ;  /* 0x0028900c01007387 */ /* 0x0003e20000100a00 */
[----:B------:R-:W-:Y:S01]  /*09d0*/  ISETP.GT.U32.AND P4, PT, R9, R16, PT ;  /* 0x000000100900720c */ /* 0x000fe20003f84070 */
[----:B------:R-:W-:Y:S01]  /*09e0*/  IMAD.MOV R0, RZ, RZ, -R0 ;  /* 0x000000ffff007224 */ /* 0x000fe200078e0a00 */
[C---:B------:R-:W-:Y:S01]  /*09f0*/  LOP3.LUT R24, R3.reuse, 0x4c, RZ, 0xfc, !PT ;  /* 0x0000004c03187812 */ /* 0x040fe200078efcff */
[----:B------:R-:W-:Y:S01]  /*0a00*/  IMAD.HI.U32 R6, R6, R15, RZ ;  /* 0x0000000f06067227 */ /* 0x000fe200078e00ff */
[----:B------:R-:W-:-:S02]  /*0a10*/  LOP3.LUT R25, R3, 0x1e0, RZ, 0xfc, !PT ;  /* 0x000001e003197812 */ /* 0x000fc400078efcff */
[----:B------:R-:W-:Y:S01]  /*0a20*/  IABS R94, R24 ;  /* 0x00000018005e7213 */ /* 0x000fe20000000000 */
[----:B------:R-:W-:Y:S01]  /*0a30*/  IMAD R8, R9, R0, R8 ;  /* 0x0000000009087224 */ /* 0x000fe200078e0208 */
[----:B------:R-:W-:Y:S01]  /*0a40*/  LOP3.LUT R27, R3, 0x1e4, RZ, 0xfc, !PT ;  /* 0x000001e4031b7812 */ /* 0x000fe200078efcff */
[----:B------:R-:W-:Y:S01]  /*0a50*/  @!P1 IMAD.IADD R18, R18, 0x1, -R2 ;  /* 0x0000000112129824 */ /* 0x000fe200078e0a02 */
[----:B------:R-:W-:Y:S01]  /*0a60*/  IABS R40, R25 ;  /* 0x0000001900287213 */ /* 0x000fe20000000000 */
[----:B------:R-:W-:Y:S01]  /*0a70*/  IMAD.MOV R6, RZ, RZ, -R6 ;  /* 0x000000ffff067224 */ /* 0x000fe200078e0a06 */
[----:B------:R-:W-:Y:S01]  /*0a80*/  ISETP.GT.U32.AND P1, PT, R9, R8, PT ;  /* 0x000000080900720c */ /* 0x000fe20003f24070 */
[----:B------:R-:W-:Y:S01]  /*0a90*/  @!P4 IMAD.IADD R16, R16, 0x1, -R9 ;  /* 0x000000011010c824 */ /* 0x000fe200078e0a09 */
[----:B------:R-:W-:Y:S01]  /*0aa0*/  ISETP.GT.U32.AND P6, PT, R2, R18, PT ;  /* 0x000000120200720c */ /* 0x000fe20003fc4070 */
[----:B------:R-:W-:Y:S01]  /*0ab0*/  IMAD.HI.U32 R7, R5, R36, RZ ;  /* 0x0000002405077227 */ /* 0x000fe200078e00ff */
[----:B------:R-:W-:-:S02]  /*0ac0*/  IABS R28, R27 ;  /* 0x0000001b001c7213 */ /* 0x000fc40000000000 */
[----:B------:R-:W-:Y:S01]  /*0ad0*/  LOP3.LUT R31, R3, 0x1f4, RZ, 0xfc, !PT ;  /* 0x000001f4031f7812 */ /* 0x000fe200078efcff */
[----:B------:R-:W-:Y:S01]  /*0ae0*/  IMAD R0, R9, R6, R15 ;  /* 0x0000000609007224 */ /* 0x000fe200078e020f */
[----:B------:R-:W-:Y:S01]  /*0af0*/  LOP3.LUT R29, R3, 0x1f0, RZ, 0xfc, !PT ;  /* 0x000001f0031d7812 */ /* 0x000fe200078efcff */
[----:B------:R-:W-:Y:S01]  /*0b00*/  IMAD.MOV R7, RZ, RZ, -R7 ;  /* 0x000000ffff077224 */ /* 0x000fe200078e0a07 */
[----:B------:R-:W-:Y:S01]  /*0b10*/  IABS R240, R31 ;  /* 0x0000001f00f07213 */ /* 0x000fe20000000000 */
[--C-:B------:R-:W-:Y:S01]  /*0b20*/  @!P2 IMAD.IADD R20, R20, 0x1, -R9.reuse ;  /* 0x000000011414a824 */ /* 0x100fe200078e0a09 */
[C---:B------:R-:W-:Y:S01]  /*0b30*/  ISETP.GT.U32.AND P5, PT, R9.reuse, R0, PT ;  /* 0x000000000900720c */ /* 0x040fe20003fa4070 */
[----:B------:R-:W-:Y:S01]  /*0b40*/  @!P1 IMAD.IADD R8, R8, 0x1, -R9 ;  /* 0x0000000108089824 */ /* 0x000fe200078e0a09 */
[----:B------:R-:W-:Y:S01]  /*0b50*/  ISETP.GT.U32.AND P1, PT, R9, R16, PT ;  /* 0x000000100900720c */ /* 0x000fe20003f24070 */
[----:B------:R-:W-:Y:S01]  /*0b60*/  IMAD.HI.U32 R4, R5, R62, RZ ;  /* 0x0000003e05047227 */ /* 0x000fe200078e00ff */
[----:B------:R-:W-:-:S03]  /*0b70*/  ISETP.GT.U32.AND P4, PT, R9, R20, PT ;  /* 0x000000140900720c */ /* 0x000fc60003f84070 */
[----:B------:R-:W-:Y:S02]  /*0b80*/  IMAD R36, R2, R7, R36 ;  /* 0x0000000702247224 */ /* 0x000fe400078e0224 */
[----:B------:R-:W-:Y:S01]  /*0b90*/  IMAD.MOV R17, RZ, RZ, -R4 ;  /* 0x000000ffff117224 */ /* 0x000fe200078e0a04 */
[C---:B------:R-:W-:Y:S01]  /*0ba0*/  LOP3.LUT R4, R3.reuse, 0x8, RZ, 0xfc, !PT ;  /* 0x0000000803047812 */ /* 0x040fe200078efcff */
[----:B------:R-:W-:Y:S02]  /*0bb0*/  @!P6 IMAD.IADD R18, R18, 0x1, -R2 ;  /* 0x000000011212e824 */ /* 0x000fe400078e0a02 */
[----:B------:R-:W-:Y:S01]  /*0bc0*/  IMAD R62, R2, R17, R62 ;  /* 0x00000011023e7224 */ /* 0x000fe200078e023e */
[----:B------:R-:W-:Y:S01]  /*0bd0*/  LOP3.LUT R17, R3, 0xc, RZ, 0xfc, !PT ;  /* 0x0000000c03117812 */ /* 0x000fe200078efcff */
[--C-:B------:R-:W-:Y:S01]  /*0be0*/  @!P1 IMAD.IADD R16, R16, 0x1, -R9.reuse ;  /* 0x0000000110109824 */ /* 0x100fe200078e0a09 */
[----:B------:R-:W-:Y:S01]  /*0bf0*/  ISETP.GT.U32.AND P1, PT, R2, R36, PT ;  /* 0x000000240200720c */ /* 0x000fe20003f24070 */
[--C-:B------:R-:W-:Y:S01]  /*0c00*/  @!P5 IMAD.IADD R0, R0, 0x1, -R9.reuse ;  /* 0x000000010000d824 */ /* 0x100fe200078e0a09 */
[----:B------:R-:W-:Y:S01]  /*0c10*/  IABS R66, R17 ;  /* 0x0000001100427213 */ /* 0x000fe20000000000 */
[----:B------:R-:W-:Y:S01]  /*0c20*/  @!P4 IMAD.IADD R20, R20, 0x1, -R9 ;  /* 0x000000011414c824 */ /* 0x000fe200078e0a09 */
[----:B------:R-:W-:Y:S01]  /*0c30*/  ISETP.GT.U32.AND P2, PT, R2, R62, PT ;  /* 0x0000003e0200720c */ /* 0x000fe20003f44070 */
[----:B------:R-:W-:Y:S01]  /*0c40*/  @!P0 IMAD.MOV R18, RZ, RZ, -R18 ;  /* 0x000000ffff128224 */ /* 0x000fe200078e0a12 */
[----:B------:R-:W-:Y:S01]  /*0c50*/  ISETP.GT.U32.AND P5, PT, R9, R8, PT ;  /* 0x000000080900720c */ /* 0x000fe20003fa4070 */
[----:B------:R-:W-:Y:S01]  /*0c60*/  IMAD.HI.U32 R6, R5, R66, RZ ;  /* 0x0000004205067227 */ /* 0x000fe200078e00ff */
[----:B------:R-:W-:-:S02]  /*0c70*/  ISETP.GT.U32.AND P4, PT, R9, R0, PT ;  /* 0x000000000900720c */ /* 0x000fc40003f84070 */
[----:B------:R-:W-:Y:S01]  /*0c80*/  IABS R64, R4 ;  /* 0x0000000400407213 */ /* 0x000fe20000000000 */
[----:B------:R-:W-:Y:S01]  /*0c90*/  IMAD.MOV R15, RZ, RZ, -R6 ;  /* 0x000000ffff0f7224 */ /* 0x000fe200078e0a06 */
[----:B------:R-:W-:Y:S01]  /*0ca0*/  ISETP.GE.AND P6, PT, R4, RZ, PT ;  /* 0x000000ff0400720c */ /* 0x000fe20003fc6270 */
[----:B------:R-:W-:Y:S02]  /*0cb0*/  @!P1 IMAD.IADD R36, R36, 0x1, -R2 ;  /* 0x0000000124249824 */ /* 0x000fe400078e0a02 */
[C---:B------:R-:W-:Y:S01]  /*0cc0*/  IMAD R66, R2.reuse, R15, R66 ;  /* 0x0000000f02427224 */ /* 0x040fe200078e0242 */
[----:B------:R-:W-:Y:S01]  /*0cd0*/  LOP3.LUT R15, R3, 0x18, RZ, 0xfc, !PT ;  /* 0x00000018030f7812 */ /* 0x000fe200078efcff */
[----:B------:R-:W-:Y:S01]  /*0ce0*/  IMAD.HI.U32 R6, R5, R70, RZ ;  /* 0x0000004605067227 */ /* 0x000fe200078e00ff */
[C---:B------:R-:W-:Y:S02]  /*0cf0*/  ISETP.GT.U32.AND P0, PT, R2.reuse, R36, PT ;  /* 0x000000240200720c */ /* 0x040fe40003f04070 */
[----:B------:R-:W-:Y:S01]  /*0d00*/  ISETP.GT.U32.AND P1, PT, R2, R66, PT ;  /* 0x000000420200720c */ /* 0x000fe20003f24070 */
[----:B------:R-:W-:Y:S01]  /*0d10*/  @!P2 IMAD.IADD R62, R62, 0x1, -R2 ;  /* 0x000000013e3ea824 */ /* 0x000fe200078e0a02 */
[----:B------:R-:W-:Y:S01]  /*0d20*/  IABS R72, R15 ;  /* 0x0000000f00487213 */ /* 0x000fe20000000000 */
[--C-:B------:R-:W-:Y:S01]  /*0d30*/  @!P5 IMAD.IADD R8, R8, 0x1, -R9.reuse ;  /* 0x000000010808d824 */ /* 0x100fe200078e0a09 */
[----:B------:R-:W-:Y:S01]  /*0d40*/  ISETP.GE.AND P5, PT, R17, RZ, PT ;  /* 0x000000ff1100720c */ /* 0x000fe20003fa6270 */
[----:B------:R-:W-:Y:S01]  /*0d50*/  @!P4 IMAD.IADD R0, R0, 0x1, -R9 ;  /* 0x000000010000c824 */ /* 0x000fe200078e0a09 */
[----:B------:R-:W-:Y:S01]  /*0d60*/  ISETP.GT.U32.AND P2, PT, R2, R62, PT ;  /* 0x0000003e0200720c */ /* 0x000fe20003f44070 */
[----:B------:R-:W-:Y:S01]  /*0d70*/  IMAD.MOV R9, RZ, RZ, -R6 ;  /* 0x000000ffff097224 */ /* 0x000fe200078e0a06 */
[----:B------:R-:W-:Y:S01]  /*0d80*/  ISETP.GE.AND P4, PT, R3, RZ, PT ;  /* 0x000000ff0300720c */ /* 0x000fe20003f86270 */
[----:B------:R-:W-:Y:S01]  /*0d90*/  IMAD.HI.U32 R4, R5, R64, RZ ;  /* 0x0000004005047227 */ /* 0x000fe200078e00ff */
[----:B------:R-:W-:-:S03]  /*0da0*/  LOP3.LUT R17, R3, 0x20, RZ, 0xfc, !PT ;  /* 0x0000002003117812 */ /* 0x000fc600078efcff */
[----:B------:R-:W-:Y:S01]  /*0db0*/  IMAD R70, R2, R9, R70 ;  /* 0x0000000902467224 */ /* 0x000fe200078e0246 */
[----:B------:R-:W-:Y:S01]  /*0dc0*/  LOP3.LUT R9, R3, 0x1c, RZ, 0xfc, !PT ;  /* 0x0000001c03097812 */ /* 0x000fe200078efcff */
[----:B------:R-:W-:Y:S01]  /*0dd0*/  @!P0 IMAD.IADD R36, R36, 0x1, -R2 ;  /* 0x0000000124248824 */ /* 0x000fe200078e0a02 */
[----:B------:R-:W-:Y:S01]  /*0de0*/  IABS R80, R17 ;  /* 0x0000001100507213 */ /* 0x000fe20000000000 */
[----:B------:R-:W-:Y:S01]  /*0df0*/  IMAD.MOV R7, RZ, RZ, -R4 ;  /* 0x000000ffff077224 */ /* 0x000fe200078e0a04 */
[----:B------:R-:W-:Y:S01]  /*0e00*/  IABS R74, R9 ;  /* 0x00000009004a7213 */ /* 0x000fe20000000000 */
[----:B------:R-:W-:Y:S01]  /*0e10*/  @!P3 IMAD.MOV R36, RZ, RZ, -R36 ;  /* 0x000000ffff24b224 */ /* 0x000fe200078e0a24 */
[----:B------:R-:W-:Y:S01]  /*0e20*/  ISETP.GT.U32.AND P3, PT, R2, R70, PT ;  /* 0x000000460200720c */ /* 0x000fe20003f64070 */
[----:B------:R-:W-:-:S04]  /*0e30*/  IMAD.HI.U32 R4, R5, R68, RZ ;  /* 0x0000004405047227 */ /* 0x000fc800078e00ff */
[----:B------:R-:W-:Y:S02]  /*0e40*/  IMAD R64, R2, R7, R64 ;  /* 0x0000000702407224 */ /* 0x000fe400078e0240 */
[----:B------:R-:W-:Y:S02]  /*0e50*/  @!P1 IMAD.IADD R66, R66, 0x1, -R2 ;  /* 0x0000000142429824 */ /* 0x000fe400078e0a02 */
[----:B------:R-:W-:Y:S02]  /*0e60*/  IMAD.MOV R7, RZ, RZ, -R4 ;  /* 0x000000ffff077224 */ /* 0x000fe400078e0a04 */
[----:B------:R-:W-:Y:S01]  /*0e70*/  @!P2 IMAD.IADD R62, R62, 0x1, -R2 ;  /* 0x000000013e3ea824 */ /* 0x000fe200078e0a02 */
[C---:B------:R-:W-:Y:S01]  /*0e80*/  ISETP.GT.U32.AND P2, PT, R2.reuse, R64, PT ;  /* 0x000000400200720c */ /* 0x040fe20003f44070 */
[C---:B------:R-:W-:Y:S01]  /*0e90*/  IMAD R68, R2.reuse, R7, R68 ;  /* 0x0000000702447224 */ /* 0x040fe200078e0244 */
[----:B------:R-:W-:Y:S01]  /*0ea0*/  ISETP.GT.U32.AND P1, PT, R2, R66, PT ;  /* 0x000000420200720c */ /* 0x000fe20003f24070 */
[----:B------:R-:W-:-:S03]  /*0eb0*/  IMAD.HI.U32 R4, R5, R72, RZ ;  /* 0x0000004805047227 */ /* 0x000fc600078e00ff */
[----:B------:R-:W-:Y:S01]  /*0ec0*/  ISETP.GT.U32.AND P0, PT, R2, R68, PT ;  /* 0x000000440200720c */ /* 0x000fe20003f04070 */
[----:B------:R-:W-:Y:S02]  /*0ed0*/  IMAD.MOV R7, RZ, RZ, -R4 ;  /* 0x000000ffff077224 */ /* 0x000fe400078e0a04 */
[----:B------:R-:W-:Y:S02]  /*0ee0*/  @!P3 IMAD.IADD R70, R70, 0x1, -R2 ;  /* 0x000000014646b824 */ /* 0x000fe400078e0a02 */
[C---:B------:R-:W-:Y:S02]  /*0ef0*/  IMAD R72, R2.reuse, R7, R72 ;  /* 0x0000000702487224 */ /* 0x040fe400078e0248 */
[----:B------:R-:W-:Y:S01]  /*0f00*/  IMAD.HI.U32 R4, R5, R74, RZ ;  /* 0x0000004a05047227 */ /* 0x000fe200078e00ff */
[----:B------:R-:W-:-:S03]  /*0f10*/  ISETP.GT.U32.AND P3, PT, R2, R70, PT ;  /* 0x000000460200720c */ /* 0x000fc60003f64070 */
[--C-:B------:R-:W-:Y:S02]  /*0f20*/  @!P2 IMAD.IADD R64, R64, 0x1, -R2.reuse ;  /* 0x000000014040a824 */ /* 0x100fe400078e0a02 */
[----:B------:R-:W-:Y:S01]  /*0f30*/  @!P1 IMAD.IADD R66, R66, 0x1, -R2 ;  /* 0x0000000142429824 */ /* 0x000fe200078e0a02 */
[C---:B------:R-:W-:Y:S01]  /*0f40*/  ISETP.GT.U32.AND P1, PT, R2.reuse, R72, PT ;  /* 0x000000480200720c */ /* 0x040fe20003f24070 */
[----:B------:R-:W-:Y:S01]  /*0f50*/  IMAD.MOV R7, RZ, RZ, -R4 ;  /* 0x000000ffff077224 */ /* 0x000fe200078e0a04 */
[----:B------:R-:W-:Y:S01]  /*0f60*/  ISETP.GT.U32.AND P2, PT, R2, R64, PT ;  /* 0x000000400200720c */ /* 0x000fe20003f44070 */
[----:B------:R-:W-:Y:S01]  /*0f70*/  @!P0 IMAD.IADD R68, R68, 0x1, -R2 ;  /* 0x0000000144448824 */ /* 0x000fe200078e0a02 */
[----:B------:R-:W-:Y:S01]  /*0f80*/  LOP3.LUT R4, R3, 0x24, RZ, 0xfc, !PT ;  /* 0x0000002403047812 */ /* 0x000fe200078efcff */
[----:B------:R-:W-:Y:S02]  /*0f90*/  IMAD R74, R2, R7, R74 ;  /* 0x00000007024a7224 */ /* 0x000fe400078e024a */
[----:B------:R-:W-:Y:S01]  /*0fa0*/  @!P3 IMAD.IADD R70, R70, 0x1, -R2 ;  /* 0x000000014646b824 */ /* 0x000fe200078e0a02 */
[C---:B------:R-:W-:Y:S01]  /*0fb0*/  ISETP.GT.U32.AND P0, PT, R2.reuse, R68, PT ;  /* 0x000000440200720c */ /* 0x040fe20003f04070 */
[----:B------:R-:W-:Y:S01]  /*0fc0*/  @!P4 IMAD.MOV R62, RZ, RZ, -R62 ;  /* 0x000000ffff3ec224 */ /* 0x000fe200078e0a3e */
[----:B------:R-:W-:Y:S01]  /*0fd0*/  ISETP.GT.U32.AND P3, PT, R2, R74, PT ;  /* 0x0000004a0200720c */ /* 0x000fe20003f64070 */
[----:B------:R-:W-:Y:S01]  /*0fe0*/  IMAD.HI.U32 R6, R5, R80, RZ ;  /* 0x0000005005067227 */ /* 0x000fe200078e00ff */
[----:B------:R-:W-:-:S02]  /*0ff0*/  ISETP.GE.AND P4, PT, R19, RZ, PT ;  /* 0x000000ff1300720c */ /* 0x000fc40003f86270 */
[----:B------:R-:W-:Y:S01]  /*1000*/  IABS R78, R4 ;  /* 0x00000004004e7213 */ /* 0x000fe20000000000 */
[--C-:B------:R-:W-:Y:S01]  /*1010*/  @!P1 IMAD.IADD R72, R72, 0x1, -R2.reuse ;  /* 0x0000000148489824 */ /* 0x100fe200078e0a02 */
[----:B------:R-:W-:Y:S01]  /*1020*/  LOP3.LUT R19, R3, 0x38, RZ, 0xfc, !PT ;  /* 0x0000003803137812 */ /* 0x000fe200078efcff */
[----:B------:R-:W-:Y:S01]  /*1030*/  @!P2 IMAD.IADD R64, R64, 0x1, -R2 ;  /* 0x000000014040a824 */ /* 0x000fe200078e0a02 */
[----:B------:R-:W-:Y:S01]  /*1040*/  ISETP.GE.AND P2, PT, R21, RZ, PT ;  /* 0x000000ff1500720c */ /* 0x000fe20003f46270 */
[----:B------:R-:W-:Y:S01]  /*1050*/  @!P5 IMAD.MOV R66, RZ, RZ, -R66 ;  /* 0x000000ffff42d224 */ /* 0x000fe200078e0a42 */
[----:B------:R-:W-:Y:S01]  /*1060*/  ISETP.GT.U32.AND P1, PT, R2, R72, PT ;  /* 0x000000480200720c */ /* 0x000fe20003f24070 */
[----:B------:R-:W-:Y:S01]  /*1070*/  @!P0 IMAD.IADD R68, R68, 0x1, -R2 ;  /* 0x0000000144448824 */ /* 0x000fe200078e0a02 */
[----:B------:R-:W-:Y:S01]  /*1080*/  ISETP.GE.AND P5, PT, R9, RZ, PT ;  /* 0x000000ff0900720c */ /* 0x000fe20003fa6270 */
[----:B------:R-:W-:Y:S01]  /*1090*/  IMAD.MOV R9, RZ, RZ, -R6 ;  /* 0x000000ffff097224 */ /* 0x000fe200078e0a06 */
[----:B------:R-:W-:Y:S01]  /*10a0*/  LOP3.LUT R6, R3, 0x28, RZ, 0xfc, !PT ;  /* 0x0000002803067812 */ /* 0x000fe200078efcff */
[----:B------:R-:W-:Y:S01]  /*10b0*/  @!P3 IMAD.IADD R74, R74, 0x1, -R2 ;  /* 0x000000014a4ab824 */ /* 0x000fe200078e0a02 */
[----:B------:R-:W-:Y:S01]  /*10c0*/  ISETP.GE.AND P0, PT, R17, RZ, PT ;  /* 0x000000ff1100720c */ /* 0x000fe20003f06270 */
[----:B------:R-:W-:Y:S01]  /*10d0*/  IMAD R80, R2, R9, R80 ;  /* 0x0000000902507224 */ /* 0x000fe200078e0250 */
[----:B------:R-:W-:Y:S01]  /*10e0*/  IABS R76, R6 ;  /* 0x00000006004c7213 */ /* 0x000fe20000000000 */
[----:B------:R-:W-:Y:S01]  /*10f0*/  @!P4 IMAD.MOV R68, RZ, RZ, -R68 ;  /* 0x000000ffff44c224 */ /* 0x000fe200078e0a44 */
[----:B------:R-:W-:Y:S01]  /*1100*/  ISETP.GE.AND P4, PT, R4, RZ, PT ;  /* 0x000000ff0400720c */ /* 0x000fe20003f86270 */
[----:B------:R-:W-:Y:S01]  /*1110*/  IMAD.HI.U32 R4, R5, R78, RZ ;  /* 0x0000004e05047227 */ /* 0x000fe200078e00ff */
[----:B------:R-:W-:-:S02]  /*1120*/  ISETP.GT.U32.AND P3, PT, R2, R74, PT ;  /* 0x0000004a0200720c */ /* 0x000fc40003f64070 */
[----:B------:R-:W-:Y:S01]  /*1130*/  LOP3.LUT R17, R3, 0x30, RZ, 0xfc, !PT ;  /* 0x0000003003117812 */ /* 0x000fe200078efcff */
[----:B------:R-:W-:Y:S01]  /*1140*/  @!P6 IMAD.MOV R64, RZ, RZ, -R64 ;  /* 0x000000ffff40e224 */ /* 0x000fe200078e0a40 */
[----:B------:R-:W-:Y:S01]  /*1150*/  ISETP.GE.AND P6, PT, R15, RZ, PT ;  /* 0x000000ff0f00720c */ /* 0x000fe20003fc6270 */
[----:B------:R-:W-:Y:S01]  /*1160*/  @!P2 IMAD.MOV R70, RZ, RZ, -R70 ;  /* 0x000000ffff46a224 */ /* 0x000fe200078e0a46 */
[----:B------:R-:W-:Y:S01]  /*1170*/  ISETP.GE.AND P2, PT, R6, RZ, PT ;  /* 0x000000ff0600720c */ /* 0x000fe20003f46270 */
[----:B------:R-:W-:Y:S01]  /*1180*/  @!P1 IMAD.IADD R72, R72, 0x1, -R2 ;  /* 0x0000000148489824 */ /* 0x000fe200078e0a02 */
[C---:B------:R-:W-:Y:S01]  /*1190*/  ISETP.GT.U32.AND P1, PT, R2.reuse, R80, PT ;  /* 0x000000500200720c */ /* 0x040fe20003f24070 */
[----:B------:R-:W-:Y:S01]  /*11a0*/  IMAD.HI.U32 R6, R5, R76, RZ ;  /* 0x0000004c05067227 */ /* 0x000fe200078e00ff */
[C---:B------:R-:W-:Y:S02]  /*11b0*/  LOP3.LUT R15, R3.reuse, 0x2c, RZ, 0xfc, !PT ;  /* 0x0000002c030f7812 */ /* 0x040fe400078efcff */
[----:B------:R-:W-:Y:S01]  /*11c0*/  IABS R88, R17 ;  /* 0x0000001100587213 */ /* 0x000fe20000000000 */
[----:B------:R-:W-:Y:S01]  /*11d0*/  IMAD.MOV R7, RZ, RZ, -R4 ;  /* 0x000000ffff077224 */ /* 0x000fe200078e0a04 */
[----:B------:R-:W-:Y:S01]  /*11e0*/  IABS R90, R15 ;  /* 0x0000000f005a7213 */ /* 0x000fe20000000000 */
[----:B------:R-:W-:Y:S01]  /*11f0*/  IMAD.MOV R9, RZ, RZ, -R6 ;  /* 0x000000ffff097224 */ /* 0x000fe200078e0a06 */
[----:B------:R-:W-:Y:S01]  /*1200*/  IABS R84, R19 ;  /* 0x0000001300547213 */ /* 0x000fe20000000000 */
[C---:B------:R-:W-:Y:S01]  /*1210*/  IMAD R78, R2.reuse, R7, R78 ;  /* 0x00000007024e7224 */ /* 0x040fe200078e024e */
[----:B------:R-:W-:Y:S01]  /*1220*/  LOP3.LUT R21, R3, 0x3c, RZ, 0xfc, !PT ;  /* 0x0000003c03157812 */ /* 0x000fe200078efcff */
[----:B------:R-:W-:-:S02]  /*1230*/  IMAD R76, R2, R9, R76 ;  /* 0x00000009024c7224 */ /* 0x000fc400078e024c */
[--C-:B------:R-:W-:Y:S01]  /*1240*/  @!P3 IMAD.IADD R74, R74, 0x1, -R2.reuse ;  /* 0x000000014a4ab824 */ /* 0x100fe200078e0a02 */
[----:B------:R-:W-:Y:S01]  /*1250*/  ISETP.GT.U32.AND P3, PT, R2, R78, PT ;  /* 0x0000004e0200720c */ /* 0x000fe20003f64070 */
[----:B------:R-:W-:Y:S01]  /*1260*/  @!P1 IMAD.IADD R80, R80, 0x1, -R2 ;  /* 0x0000000150509824 */ /* 0x000fe200078e0a02 */
[----:B------:R-:W-:Y:S01]  /*1270*/  IABS R82, R21 ;  /* 0x0000001500527213 */ /* 0x000fe20000000000 */
[----:B------:R-:W-:Y:S01]  /*1280*/  @!P6 IMAD.MOV R72, RZ, RZ, -R72 ;  /* 0x000000ffff48e224 */ /* 0x000fe200078e0a48 */
[C---:B------:R-:W-:Y:S01]  /*1290*/  ISETP.GT.U32.AND P6, PT, R2.reuse, R76, PT ;  /* 0x0000004c0200720c */ /* 0x040fe20003fc4070 */
[----:B------:R-:W-:Y:S01]  /*12a0*/  IMAD.HI.U32 R4, R5, R90, RZ ;  /* 0x0000005a05047227 */ /* 0x000fe200078e00ff */
[----:B------:R-:W-:-:S03]  /*12b0*/  ISETP.GT.U32.AND P1, PT, R2, R80, PT ;  /* 0x000000500200720c */ /* 0x000fc60003f24070 */
[----:B------:R-:W-:-:S04]  /*12c0*/  IMAD.HI.U32 R6, R5, R88, RZ ;  /* 0x0000005805067227 */ /* 0x000fc800078e00ff */
[----:B------:R-:W-:Y:S02]  /*12d0*/  @!P3 IMAD.IADD R78, R78, 0x1, -R2 ;  /* 0x000000014e4eb824 */ /* 0x000fe400078e0a02 */
[----:B------:R-:W-:Y:S02]  /*12e0*/  IMAD.MOV R7, RZ, RZ, -R4 ;  /* 0x000000ffff077224 */ /* 0x000fe400078e0a04 */
[--C-:B------:R-:W-:Y:S01]  /*12f0*/  @!P6 IMAD.IADD R76, R76, 0x1, -R2.reuse ;  /* 0x000000014c4ce824 */ /* 0x100fe200078e0a02 */
[----:B------:R-:W-:Y:S01]  /*1300*/  ISETP.GT.U32.AND P3, PT, R2, R78, PT ;  /* 0x0000004e0200720c */ /* 0x000fe20003f64070 */
[----:B------:R-:W-:Y:S01]  /*1310*/  @!P1 IMAD.IADD R80, R80, 0x1, -R2 ;  /* 0x0000000150509824 */ /* 0x000fe200078e0a02 */
[----:B------:R-:W-:Y:S01]  /*1320*/  ISETP.GE.AND P1, PT, R17, RZ, PT ;  /* 0x000000ff1100720c */ /* 0x000fe20003f26270 */
[----:B------:R-:W-:Y:S01]  /*1330*/  IMAD.MOV R9, RZ, RZ, -R6 ;  /* 0x000000ffff097224 */ /* 0x000fe200078e0a06 */
[C---:B------:R-:W-:Y:S01]  /*1340*/  ISETP.GT.U32.AND P6, PT, R2.reuse, R76, PT ;  /* 0x0000004c0200720c */ /* 0x040fe20003fc4070 */
[C---:B------:R-:W-:Y:S01]  /*1350*/  IMAD R90, R2.reuse, R7, R90 ;  /* 0x00000007025a7224 */ /* 0x040fe200078e025a */
[----:B------:R-:W-:Y:S01]  /*1360*/  LOP3.LUT R17, R3, 0x34, RZ, 0xfc, !PT ;  /* 0x0000003403117812 */ /* 0x000fe200078efcff */
[----:B------:R-:W-:-:S02]  /*1370*/  IMAD R88, R2, R9, R88 ;  /* 0x0000000902587224 */ /* 0x000fc400078e0258 */
[----:B------:R-:W-:Y:S01]  /*1380*/  IMAD.HI.U32 R6, R5, R82, RZ ;  /* 0x0000005205067227 */ /* 0x000fe200078e00ff */
[----:B------:R-:W-:-:S03]  /*1390*/  IABS R86, R17 ;  /* 0x0000001100567213 */ /* 0x000fc60000000000 */
[----:B------:R-:W-:Y:S01]  /*13a0*/  @!P3 IMAD.IADD R78, R78, 0x1, -R2 ;  /* 0x000000014e4eb824 */ /* 0x000fe200078e0a02 */
[----:B------:R-:W-:Y:S01]  /*13b0*/  ISETP.GT.U32.AND P3, PT, R2, R90, PT ;  /* 0x0000005a0200720c */ /* 0x000fe20003f64070 */
[----:B------:R-:W-:-:S04]  /*13c0*/  IMAD.HI.U32 R4, R5, R86, RZ ;  /* 0x0000005605047227 */ /* 0x000fc800078e00ff */
[----:B------:R-:W-:Y:S01]  /*13d0*/  @!P6 IMAD.IADD R76, R76, 0x1, -R2 ;  /* 0x000000014c4ce824 */ /* 0x000fe200078e0a02 */
[----:B------:R-:W-:Y:S01]  /*13e0*/  ISETP.GT.U32.AND P6, PT, R2, R88, PT ;  /* 0x000000580200720c */ /* 0x000fe20003fc4070 */
[----:B------:R-:W-:Y:S02]  /*13f0*/  IMAD.MOV R7, RZ, RZ, -R4 ;  /* 0x000000ffff077224 */ /* 0x000fe400078e0a04 */
[----:B------:R-:W-:-:S04]  /*1400*/  IMAD.HI.U32 R4, R5, R84, RZ ;  /* 0x0000005405047227 */ /* 0x000fc800078e00ff */
[----:B------:R-:W-:Y:S02]  /*1410*/  IMAD R86, R2, R7, R86 ;  /* 0x0000000702567224 */ /* 0x000fe400078e0256 */
[----:B------:R-:W-:Y:S02]  /*1420*/  IMAD.MOV R9, RZ, RZ, -R4 ;  /* 0x000000ffff097224 */ /* 0x000fe400078e0a04 */
[----:B------:R-:W-:Y:S01]  /*1430*/  @!P3 IMAD.IADD R90, R90, 0x1, -R2 ;  /* 0x000000015a5ab824 */ /* 0x000fe200078e0a02 */
[C---:B------:R-:W-:Y:S01]  /*1440*/  ISETP.GT.U32.AND P3, PT, R2.reuse, R86, PT ;  /* 0x000000560200720c */ /* 0x040fe20003f64070 */
[----:B------:R-:W-:Y:S02]  /*1450*/  IMAD R84, R2, R9, R84 ;  /* 0x0000000902547224 */ /* 0x000fe400078e0254 */
[----:B------:R-:W-:Y:S02]  /*1460*/  @!P6 IMAD.IADD R88, R88, 0x1, -R2 ;  /* 0x000000015858e824 */ /* 0x000fe400078e0a02 */
[----:B------:R-:W-:Y:S01]  /*1470*/  @!P5 IMAD.MOV R74, RZ, RZ, -R74 ;  /* 0x000000ffff4ad224 */ /* 0x000fe200078e0a4a */
[----:B------:R-:W-:Y:S01]  /*1480*/  ISETP.GT.U32.AND P6, PT, R2, R84, PT ;  /* 0x000000540200720c */ /* 0x000fe20003fc4070 */
[----:B------:R-:W-:Y:S01]  /*1490*/  IMAD.HI.U32 R4, R5, R98, RZ ;  /* 0x0000006205047227 */ /* 0x000fe200078e00ff */
[----:B------:R-:W-:-:S03]  /*14a0*/  ISETP.GE.AND P5, PT, R15, RZ, PT ;  /* 0x000000ff0f00720c */ /* 0x000fc60003fa6270 */
[----:B------:R-:W-:Y:S02]  /*14b0*/  IMAD.MOV R15, RZ, RZ, -R6 ;  /* 0x000000ffff0f7224 */ /* 0x000fe400078e0a06 */
[----:B------:R-:W-:Y:S01]  /*14c0*/  @!P3 IMAD.IADD R86, R86, 0x1, -R2 ;  /* 0x000000015656b824 */ /* 0x000fe200078e0a02 */
[C---:B------:R-:W-:Y:S01]  /*14d0*/  ISETP.GT.U32.AND P3, PT, R2.reuse, R90, PT ;  /* 0x0000005a0200720c */ /* 0x040fe20003f64070 */
[----:B------:R-:W-:Y:S01]  /*14e0*/  IMAD R82, R2, R15, R82 ;  /* 0x0000000f02527224 */ /* 0x000fe200078e0252 */
[----:B------:R-:W-:Y:S01]  /*14f0*/  LOP3.LUT R15, R3, 0x48, RZ, 0xfc, !PT ;  /* 0x00000048030f7812 */ /* 0x000fe200078efcff */
[----:B------:R-:W-:Y:S02]  /*1500*/  @!P2 IMAD.MOV R76, RZ, RZ, -R76 ;  /* 0x000000ffff4ca224 */ /* 0x000fe400078e0a4c */
[----:B------:R-:W-:Y:S01]  /*1510*/  @!P6 IMAD.IADD R84, R84, 0x1, -R2 ;  /* 0x000000015454e824 */ /* 0x000fe200078e0a02 */
[C---:B------:R-:W-:Y:S01]  /*1520*/  ISETP.GT.U32.AND P6, PT, R2.reuse, R86, PT ;  /* 0x000000560200720c */ /* 0x040fe20003fc4070 */
[----:B------:R-:W-:Y:S01]  /*1530*/  IMAD.MOV R9, RZ, RZ, -R4 ;  /* 0x000000ffff097224 */ /* 0x000fe200078e0a04 */
[C---:B------:R-:W-:Y:S01]  /*1540*/  ISETP.GT.U32.AND P2, PT, R2.reuse, R82, PT ;  /* 0x000000520200720c */ /* 0x040fe20003f44070 */
[----:B------:R-:W-:Y:S01]  /*1550*/  @!P0 IMAD.MOV R80, RZ, RZ, -R80 ;  /* 0x000000ffff508224 */ /* 0x000fe200078e0a50 */
[C---:B------:R-:W-:Y:S01]  /*1560*/  ISETP.GT.U32.AND P0, PT, R2.reuse, R88, PT ;  /* 0x000000580200720c */ /* 0x040fe20003f04070 */
[----:B------:R-:W-:Y:S01]  /*1570*/  @!P4 IMAD.MOV R78, RZ, RZ, -R78 ;  /* 0x000000ffff4ec224 */ /* 0x000fe200078e0a4e */
[C---:B------:R-:W-:Y:S01]  /*1580*/  ISETP.GT.U32.AND P4, PT, R2.reuse, R84, PT ;  /* 0x000000540200720c */ /* 0x040fe20003f84070 */
[----:B------:R-:W-:Y:S01]  /*1590*/  IMAD R98, R2, R9, R98 ;  /* 0x0000000902627224 */ /* 0x000fe200078e0262 */
[----:B------:R-:W-:Y:S01]  /*15a0*/  IABS R96, R15 ;  /* 0x0000000f00607213 */ /* 0x000fe20000000000 */
[----:B------:R-:W-:-:S04]  /*15b0*/  IMAD.HI.U32 R7, R5, R92, RZ ;  /* 0x0000005c05077227 */ /* 0x000fc800078e00ff */
[--C-:B------:R-:W-:Y:S01]  /*15c0*/  @!P6 IMAD.IADD R86, R86, 0x1, -R2.reuse ;  /* 0x000000015656e824 */ /* 0x100fe200078e0a02 */
[----:B------:R-:W-:Y:S01]  /*15d0*/  ISETP.GT.U32.AND P6, PT, R2, R98, PT ;  /* 0x000000620200720c */ /* 0x000fe20003fc4070 */
[--C-:B------:R-:W-:Y:S02]  /*15e0*/  @!P3 IMAD.IADD R90, R90, 0x1, -R2.reuse ;  /* 0x000000015a5ab824 */ /* 0x100fe400078e0a02 */
[--C-:B------:R-:W-:Y:S01]  /*15f0*/  @!P2 IMAD.IADD R82, R82, 0x1, -R2.reuse ;  /* 0x000000015252a824 */ /* 0x100fe200078e0a02 */
[----:B------:R-:W-:Y:S01]  /*1600*/  ISETP.GE.AND P2, PT, R21, RZ, PT ;  /* 0x000000ff1500720c */ /* 0x000fe20003f46270 */
[----:B------:R-:W-:Y:S01]  /*1610*/  IMAD.MOV R7, RZ, RZ, -R7 ;  /* 0x000000ffff077224 */ /* 0x000fe200078e0a07 */
[----:B------:R-:W-:Y:S01]  /*1620*/  LOP3.LUT R21, R3, 0x70, RZ, 0xfc, !PT ;  /* 0x0000007003157812 */ /* 0x000fe200078efcff */
[--C-:B------:R-:W-:Y:S01]  /*1630*/  @!P0 IMAD.IADD R88, R88, 0x1, -R2.reuse ;  /* 0x0000000158588824 */ /* 0x100fe200078e0a02 */
[----:B------:R-:W-:Y:S01]  /*1640*/  ISETP.GE.AND P0, PT, R17, RZ, PT ;  /* 0x000000ff1100720c */ /* 0x000fe20003f06270 */
[----:B------:R-:W-:Y:S01]  /*1650*/  @!P4 IMAD.IADD R84, R84, 0x1, -R2 ;  /* 0x000000015454c824 */ /* 0x000fe200078e0a02 */
[----:B------:R-:W-:Y:S01]  /*1660*/  ISETP.GE.AND P4, PT, R19, RZ, PT ;  /* 0x000000ff1300720c */ /* 0x000fe20003f86270 */
[----:B------:R-:W-:Y:S01]  /*1670*/  @!P5 IMAD.MOV R90, RZ, RZ, -R90 ;  /* 0x000000ffff5ad224 */ /* 0x000fe200078e0a5a */
[C---:B------:R-:W-:Y:S01]  /*1680*/  ISETP.GT.U32.AND P5, PT, R2.reuse, R82, PT ;  /* 0x000000520200720c */ /* 0x040fe20003fa4070 */
[----:B------:R-:W-:Y:S01]  /*1690*/  IMAD R92, R2, R7, R92 ;  /* 0x00000007025c7224 */ /* 0x000fe200078e025c */
[----:B------:R-:W-:Y:S01]  /*16a0*/  LOP3.LUT R17, R3, 0x54, RZ, 0xfc, !PT ;  /* 0x0000005403117812 */ /* 0x000fe200078efcff */
[----:B------:R-:W-:Y:S01]  /*16b0*/  IMAD.HI.U32 R4, R5, R96, RZ ;  /* 0x0000006005047227 */ /* 0x000fe200078e00ff */
[----:B------:R-:W-:-:S02]  /*16c0*/  LOP3.LUT R19, R3, 0x6c, RZ, 0xfc, !PT ;  /* 0x0000006c03137812 */ /* 0x000fc400078efcff */
[----:B------:R-:W-:Y:S01]  /*16d0*/  ISETP.GT.U32.AND P3, PT, R2, R92, PT ;  /* 0x0000005c0200720c */ /* 0x000fe20003f64070 */
[----:B------:R-:W-:Y:S01]  /*16e0*/  IMAD.HI.U32 R6, R5, R94, RZ ;  /* 0x0000005e05067227 */ /* 0x000fe200078e00ff */
[----:B------:R-:W-:Y:S02]  /*16f0*/  IABS R102, R17 ;  /* 0x0000001100667213 */ /* 0x000fe40000000000 */
[----:B------:R-:W-:Y:S01]  /*1700*/  IABS R120, R19 ;  /* 0x0000001300787213 */ /* 0x000fe20000000000 */
[----:B------:R-:W-:Y:S01]  /*1710*/  IMAD.MOV R7, RZ, RZ, -R4 ;  /* 0x000000ffff077224 */ /* 0x000fe200078e0a04 */
[----:B------:R-:W-:Y:S01]  /*1720*/  IABS R118, R21 ;  /* 0x0000001500767213 */ /* 0x000fe20000000000 */
[----:B------:R-:W-:Y:S01]  /*1730*/  IMAD.MOV R9, RZ, RZ, -R6 ;  /* 0x000000ffff097224 */ /* 0x000fe200078e0a06 */
[----:B------:R-:W-:Y:S01]  /*1740*/  LOP3.LUT R6, R3, 0x50, RZ, 0xfc, !PT ;  /* 0x0000005003067812 */ /* 0x000fe200078efcff */
[----:B------:R-:W-:Y:S02]  /*1750*/  @!P6 IMAD.IADD R98, R98, 0x1, -R2 ;  /* 0x000000016262e824 */ /* 0x000fe400078e0a02 */
[C---:B------:R-:W-:Y:S01]  /*1760*/  IMAD R96, R2.reuse, R7, R96 ;  /* 0x0000000702607224 */ /* 0x040fe200078e0260 */
[----:B------:R-:W-:Y:S01]  /*1770*/  IABS R100, R6 ;  /* 0x0000000600647213 */ /* 0x000fe20000000000 */
[C---:B------:R-:W-:Y:S01]  /*1780*/  IMAD R94, R2.reuse, R9, R94 ;  /* 0x00000009025e7224 */ /* 0x040fe200078e025e */
[C---:B------:R-:W-:Y:S01]  /*1790*/  ISETP.GT.U32.AND P6, PT, R2.reuse, R98, PT ;  /* 0x000000620200720c */ /* 0x040fe20003fc4070 */
[----:B------:R-:W-:Y:S01]  /*17a0*/  @!P0 IMAD.MOV R86, RZ, RZ, -R86 ;  /* 0x000000ffff568224 */ /* 0x000fe200078e0a56 */
[----:B------:R-:W-:Y:S01]  /*17b0*/  ISETP.GT.U32.AND P0, PT, R2, R96, PT ;  /* 0x000000600200720c */ /* 0x000fe20003f04070 */
[----:B------:R-:W-:Y:S01]  /*17c0*/  @!P4 IMAD.MOV R84, RZ, RZ, -R84 ;  /* 0x000000ffff54c224 */ /* 0x000fe200078e0a54 */
[----:B------:R-:W-:Y:S01]  /*17d0*/  ISETP.GE.AND P4, PT, R23, RZ, PT ;  /* 0x000000ff1700720c */ /* 0x000fe20003f86270 */
[----:B------:R-:W-:Y:S01]  /*17e0*/  @!P5 IMAD.IADD R82, R82, 0x1, -R2 ;  /* 0x000000015252d824 */ /* 0x000fe200078e0a02 */
[----:B------:R-:W-:Y:S01]  /*17f0*/  ISETP.GT.U32.AND P5, PT, R2, R94, PT ;  /* 0x0000005e0200720c */ /* 0x000fe20003fa4070 */
[----:B------:R-:W-:Y:S01]  /*1800*/  IMAD.HI.U32 R4, R5, R100, RZ ;  /* 0x0000006405047227 */ /* 0x000fe200078e00ff */
[----:B------:R-:W-:-:S03]  /*1810*/  LOP3.LUT R23, R3, 0x128, RZ, 0xfc, !PT ;  /* 0x0000012803177812 */ /* 0x000fc600078efcff */
[----:B------:R-:W-:Y:S01]  /*1820*/  @!P3 IMAD.IADD R92, R92, 0x1, -R2 ;  /* 0x000000015c5cb824 */ /* 0x000fe200078e0a02 */
[----:B------:R-:W-:Y:S01]  /*1830*/  ISETP.GE.AND P3, PT, R22, RZ, PT ;  /* 0x000000ff1600720c */ /* 0x000fe20003f66270 */
[----:B------:R-:W-:Y:S01]  /*1840*/  IMAD.MOV R7, RZ, RZ, -R4 ;  /* 0x000000ffff077224 */ /* 0x000fe200078e0a04 */
[C---:B------:R-:W-:Y:S01]  /*1850*/  LOP3.LUT R4, R3.reuse, 0x58, RZ, 0xfc, !PT ;  /* 0x0000005803047812 */ /* 0x040fe200078efcff */
[----:B------:R-:W-:Y:S01]  /*1860*/  @!P1 IMAD.MOV R88, RZ, RZ, -R88 ;  /* 0x000000ffff589224 */ /* 0x000fe200078e0a58 */
[----:B------:R-:W-:Y:S01]  /*1870*/  ISETP.GT.U32.AND P1, PT, R2, R92, PT ;  /* 0x0000005c0200720c */ /* 0x000fe20003f24070 */
[----:B------:R-:W-:Y:S01]  /*1880*/  @!P6 IMAD.IADD R98, R98, 0x1, -R2 ;  /* 0x000000016262e824 */ /* 0x000fe200078e0a02 */
[----:B------:R-:W-:Y:S01]  /*1890*/  IABS R104, R4 ;  /* 0x0000000400687213 */ /* 0x000fe20000000000 */
[----:B------:R-:W-:Y:S01]  /*18a0*/  IMAD R100, R2, R7, R100 ;  /* 0x0000000702647224 */ /* 0x000fe200078e0264 */
[----:B------:R-:W-:Y:S01]  /*18b0*/  ISETP.GE.AND P6, PT, R24, RZ, PT ;  /* 0x000000ff1800720c */ /* 0x000fe20003fc6270 */
[--C-:B------:R-:W-:Y:S01]  /*18c0*/  @!P0 IMAD.IADD R96, R96, 0x1, -R2.reuse ;  /* 0x0000000160608824 */ /* 0x100fe200078e0a02 */
[----:B------:R-:W-:Y:S01]  /*18d0*/  ISETP.GE.AND P0, PT, R6, RZ, PT ;  /* 0x000000ff0600720c */ /* 0x000fe20003f06270 */
[----:B------:R-:W-:Y:S01]  /*18e0*/  @!P5 IMAD.IADD R94, R94, 0x1, -R2 ;  /* 0x000000015e5ed824 */ /* 0x000fe200078e0a02 */
[----:B------:R-:W-:Y:S01]  /*18f0*/  LOP3.LUT R22, R3, 0xb8, RZ, 0xfc, !PT ;  /* 0x000000b803167812 */ /* 0x000fe200078efcff */
[----:B------:R-:W-:Y:S01]  /*1900*/  @!P4 IMAD.MOV R98, RZ, RZ, -R98 ;  /* 0x000000ffff62c224 */ /* 0x000fe200078e0a62 */
[C---:B------:R-:W-:Y:S01]  /*1910*/  ISETP.GT.U32.AND P4, PT, R2.reuse, R100, PT ;  /* 0x000000640200720c */ /* 0x040fe20003f84070 */
[----:B------:R-:W-:Y:S01]  /*1920*/  @!P2 IMAD.MOV R82, RZ, RZ, -R82 ;  /* 0x000000ffff52a224 */ /* 0x000fe200078e0a52 */
[C---:B------:R-:W-:Y:S01]  /*1930*/  ISETP.GT.U32.AND P2, PT, R2.reuse, R96, PT ;  /* 0x000000600200720c */ /* 0x040fe20003f44070 */
[----:B------:R-:W-:Y:S01]  /*1940*/  IMAD.HI.U32 R6, R5, R102, RZ ;  /* 0x0000006605067227 */ /* 0x000fe200078e00ff */
[----:B------:R-:W-:-:S02]  /*1950*/  ISETP.GT.U32.AND P5, PT, R2, R94, PT ;  /* 0x0000005e0200720c */ /* 0x000fc40003fa4070 */
[----:B------:R-:W-:Y:S01]  /*1960*/  IABS R154, R22 ;  /* 0x00000016009a7213 */ /* 0x000fe20000000000 */
[----:B------:R-:W-:Y:S01]  /*1970*/  @!P1 IMAD.IADD R92, R92, 0x1, -R2 ;  /* 0x000000015c5c9824 */ /* 0x000fe200078e0a02 */
[----:B------:R-:W-:Y:S01]  /*1980*/  ISETP.GE.AND P1, PT, R15, RZ, PT ;  /* 0x000000ff0f00720c */ /* 0x000fe20003f26270 */
[----:B------:R-:W-:Y:S01]  /*1990*/  IMAD.MOV R9, RZ, RZ, -R6 ;  /* 0x000000ffff097224 */ /* 0x000fe200078e0a06 */
[----:B------:R-:W-:Y:S01]  /*19a0*/  LOP3.LUT R6, R3, 0x5c, RZ, 0xfc, !PT ;  /* 0x0000005c03067812 */ /* 0x000fe200078efcff */
[----:B------:R-:W-:Y:S01]  /*19b0*/  @!P3 IMAD.MOV R92, RZ, RZ, -R92 ;  /* 0x000000ffff5cb224 */ /* 0x000fe200078e0a5c */
[----:B------:R-:W-:Y:S01]  /*19c0*/  ISETP.GE.AND P3, PT, R17, RZ, PT ;  /* 0x000000ff1100720c */ /* 0x000fe20003f66270 */
[----:B------:R-:W-:Y:S01]  /*19d0*/  IMAD R102, R2, R9, R102 ;  /* 0x0000000902667224 */ /* 0x000fe200078e0266 */
[----:B------:R-:W-:Y:S01]  /*19e0*/  LOP3.LUT R17, R3, 0x60, RZ, 0xfc, !PT ;  /* 0x0000006003117812 */ /* 0x000fe200078efcff */
[--C-:B------:R-:W-:Y:S01]  /*19f0*/  @!P4 IMAD.IADD R100, R100, 0x1, -R2.reuse ;  /* 0x000000016464c824 */ /* 0x100fe200078e0a02 */
[----:B------:R-:W-:Y:S01]  /*1a00*/  IABS R106, R6 ;  /* 0x00000006006a7213 */ /* 0x000fe20000000000 */
[--C-:B------:R-:W-:Y:S01]  /*1a10*/  @!P2 IMAD.IADD R96, R96, 0x1, -R2.reuse ;  /* 0x000000016060a824 */ /* 0x100fe200078e0a02 */
[----:B------:R-:W-:Y:S01]  /*1a20*/  ISETP.GE.AND P2, PT, R4, RZ, PT ;  /* 0x000000ff0400720c */ /* 0x000fe20003f46270 */
[----:B------:R-:W-:Y:S01]  /*1a30*/  @!P5 IMAD.IADD R94, R94, 0x1, -R2 ;  /* 0x000000015e5ed824 */ /* 0x000fe200078e0a02 */
[----:B------:R-:W-:Y:S01]  /*1a40*/  ISETP.GT.U32.AND P5, PT, R2, R102, PT ;  /* 0x000000660200720c */ /* 0x000fe20003fa4070 */
[----:B------:R-:W-:Y:S01]  /*1a50*/  IMAD.HI.U32 R4, R5, R104, RZ ;  /* 0x0000006805047227 */ /* 0x000fe200078e00ff */
[----:B------:R-:W-:-:S02]  /*1a60*/  IABS R108, R17 ;  /* 0x00000011006c7213 */ /* 0x000fc40000000000 */
[----:B------:R-:W-:Y:S01]  /*1a70*/  ISETP.GT.U32.AND P4, PT, R2, R100, PT ;  /* 0x000000640200720c */ /* 0x000fe20003f84070 */
[----:B------:R-:W-:Y:S01]  /*1a80*/  IMAD.MOV R9, RZ, RZ, -R4 ;  /* 0x000000ffff097224 */ /* 0x000fe200078e0a04 */
[----:B------:R-:W-:Y:S01]  /*1a90*/  IABS R210, R23 ;  /* 0x0000001700d27213 */ /* 0x000fe20000000000 */
[----:B------:R-:W-:Y:S01]  /*1aa0*/  IMAD.HI.U32 R7, R5, R108, RZ ;  /* 0x0000006c05077227 */ /* 0x000fe200078e00ff */
[----:B------:R-:W-:-:S03]  /*1ab0*/  LOP3.LUT R24, R3, 0x1b0, RZ, 0xfc, !PT ;  /* 0x000001b003187812 */ /* 0x000fc600078efcff */
[----:B------:R-:W-:Y:S01]  /*1ac0*/  IMAD R104, R2, R9, R104 ;  /* 0x0000000902687224 */ /* 0x000fe200078e0268 */
[----:B------:R-:W-:Y:S01]  /*1ad0*/  IABS R58, R24 ;  /* 0x00000018003a7213 */ /* 0x000fe20000000000 */
[----:B------:R-:W-:Y:S02]  /*1ae0*/  IMAD.MOV R7, RZ, RZ, -R7 ;  /* 0x000000ffff077224 */ /* 0x000fe400078e0a07 */
[--C-:B------:R-:W-:Y:S02]  /*1af0*/  @!P5 IMAD.IADD R102, R102, 0x1, -R2.reuse ;  /* 0x000000016666d824 */ /* 0x100fe400078e0a02 */
[----:B------:R-:W-:Y:S01]  /*1b00*/  @!P4 IMAD.IADD R100, R100, 0x1, -R2 ;  /* 0x000000016464c824 */ /* 0x000fe200078e0a02 */
[C---:B------:R-:W-:Y:S01]  /*1b10*/  ISETP.GT.U32.AND P4, PT, R2.reuse, R104, PT ;  /* 0x000000680200720c */ /* 0x040fe20003f84070 */
[C---:B------:R-:W-:Y:S01]  /*1b20*/  IMAD R108, R2.reuse, R7, R108 ;  /* 0x00000007026c7224 */ /* 0x040fe200078e026c */
[----:B------:R-:W-:Y:S01]  /*1b30*/  ISETP.GT.U32.AND P5, PT, R2, R102, PT ;  /* 0x000000660200720c */ /* 0x000fe20003fa4070 */
[----:B------:R-:W-:Y:S01]  /*1b40*/  @!P1 IMAD.MOV R96, RZ, RZ, -R96 ;  /* 0x000000ffff609224 */ /* 0x000fe200078e0a60 */
[----:B------:R-:W-:Y:S01]  /*1b50*/  ISETP.GE.AND P1, PT, R6, RZ, PT ;  /* 0x000000ff0600720c */ /* 0x000fe20003f26270 */
[----:B------:R-:W-:Y:S01]  /*1b60*/  @!P0 IMAD.MOV R100, RZ, RZ, -R100 ;  /* 0x000000ffff648224 */ /* 0x000fe200078e0a64 */
[----:B------:R-:W-:Y:S01]  /*1b70*/  ISETP.GT.U32.AND P0, PT, R2, R108, PT ;  /* 0x0000006c0200720c */ /* 0x000fe20003f04070 */
[----:B------:R-:W-:-:S04]  /*1b80*/  IMAD.HI.U32 R6, R5, R106, RZ ;  /* 0x0000006a05067227 */ /* 0x000fc800078e00ff */
[----:B------:R-:W-:Y:S01]  /*1b90*/  IMAD.MOV R15, RZ, RZ, -R6 ;  /* 0x000000ffff0f7224 */ /* 0x000fe200078e0a06 */
[----:B------:R-:W-:Y:S01]  /*1ba0*/  LOP3.LUT R6, R3, 0x64, RZ, 0xfc, !PT ;  /* 0x0000006403067812 */ /* 0x000fe200078efcff */
[----:B------:R-:W-:Y:S02]  /*1bb0*/  @!P4 IMAD.IADD R104, R104, 0x1, -R2 ;  /* 0x000000016868c824 */ /* 0x000fe400078e0a02 */
[----:B------:R-:W-:Y:S01]  /*1bc0*/  @!P6 IMAD.MOV R94, RZ, RZ, -R94 ;  /* 0x000000ffff5ee224 */ /* 0x000fe200078e0a5e */
[----:B------:R-:W-:Y:S01]  /*1bd0*/  IABS R110, R6 ;  /* 0x00000006006e7213 */ /* 0x000fe20000000000 */
[--C-:B------:R-:W-:Y:S01]  /*1be0*/  @!P5 IMAD.IADD R102, R102, 0x1, -R2.reuse ;  /* 0x000000016666d824 */ /* 0x100fe200078e0a02 */
[----:B------:R-:W-:Y:S01]  /*1bf0*/  ISETP.GE.AND P6, PT, R17, RZ, PT ;  /* 0x000000ff1100720c */ /* 0x000fe20003fc6270 */
[----:B------:R-:W-:Y:S01]  /*1c00*/  @!P0 IMAD.IADD R108, R108, 0x1, -R2 ;  /* 0x000000016c6c8824 */ /* 0x000fe200078e0a02 */
[----:B------:R-:W-:Y:S01]  /*1c10*/  LOP3.LUT R17, R3, 0x68, RZ, 0xfc, !PT ;  /* 0x0000006803117812 */ /* 0x000fe200078efcff */
[----:B------:R-:W-:Y:S01]  /*1c20*/  IMAD.HI.U32 R4, R5, R110, RZ ;  /* 0x0000006e05047227 */ /* 0x000fe200078e00ff */
[----:B------:R-:W-:-:S02]  /*1c30*/  ISETP.GT.U32.AND P4, PT, R2, R104, PT ;  /* 0x000000680200720c */ /* 0x000fc40003f84070 */
[----:B------:R-:W-:Y:S01]  /*1c40*/  IABS R112, R17 ;  /* 0x0000001100707213 */ /* 0x000fe20000000000 */
[----:B------:R-:W-:Y:S01]  /*1c50*/  @!P3 IMAD.MOV R102, RZ, RZ, -R102 ;  /* 0x000000ffff66b224 */ /* 0x000fe200078e0a66 */
[----:B------:R-:W-:Y:S01]  /*1c60*/  ISETP.GE.AND P3, PT, R6, RZ, PT ;  /* 0x000000ff0600720c */ /* 0x000fe20003f66270 */
[----:B------:R-:W-:Y:S01]  /*1c70*/  IMAD.MOV R7, RZ, RZ, -R4 ;  /* 0x000000ffff077224 */ /* 0x000fe200078e0a04 */
[----:B------:R-:W-:Y:S01]  /*1c80*/  ISETP.GT.U32.AND P0, PT, R2, R108, PT ;  /* 0x0000006c0200720c */ /* 0x000fe20003f04070 */
[----:B------:R-:W-:-:S04]  /*1c90*/  IMAD.HI.U32 R6, R5, R120, RZ ;  /* 0x0000007805067227 */ /* 0x000fc800078e00ff */
[C---:B------:R-:W-:Y:S02]  /*1ca0*/  IMAD R106, R2.reuse, R15, R106 ;  /* 0x0000000f026a7224 */ /* 0x040fe400078e026a */
[C---:B------:R-:W-:Y:S02]  /*1cb0*/  IMAD R110, R2.reuse, R7, R110 ;  /* 0x00000007026e7224 */ /* 0x040fe400078e026e */
[----:B------:R-:W-:Y:S01]  /*1cc0*/  IMAD.HI.U32 R4, R5, R112, RZ ;  /* 0x0000007005047227 */ /* 0x000fe200078e00ff */
[----:B------:R-:W-:-:S03]  /*1cd0*/  ISETP.GT.U32.AND P5, PT, R2, R106, PT ;  /* 0x0000006a0200720c */ /* 0x000fc60003fa4070 */
[----:B------:R-:W-:-:S04]  /*1ce0*/  IMAD.HI.U32 R7, R5, R118, RZ ;  /* 0x0000007605077227 */ /* 0x000fc800078e00ff */
[----:B------:R-:W-:Y:S01]  /*1cf0*/  IMAD.MOV R15, RZ, RZ, -R6 ;  /* 0x000000ffff0f7224 */ /* 0x000fe200078e0a06 */
[C---:B------:R-:W-:Y:S01]  /*1d00*/  LOP3.LUT R6, R3.reuse, 0x74, RZ, 0xfc, !PT ;  /* 0x0000007403067812 */ /* 0x040fe200078efcff */
[----:B------:R-:W-:Y:S01]  /*1d10*/  @!P4 IMAD.IADD R104, R104, 0x1, -R2 ;  /* 0x000000016868c824 */ /* 0x000fe200078e0a02 */
[C---:B------:R-:W-:Y:S01]  /*1d20*/  ISETP.GT.U32.AND P4, PT, R2.reuse, R110, PT ;  /* 0x0000006e0200720c */ /* 0x040fe20003f84070 */
[----:B------:R-:W-:Y:S01]  /*1d30*/  IMAD.MOV R9, RZ, RZ, -R4 ;  /* 0x000000ffff097224 */ /* 0x000fe200078e0a04 */
[----:B------:R-:W-:Y:S01]  /*1d40*/  IABS R114, R6 ;  /* 0x0000000600727213 */ /* 0x000fe20000000000 */
[----:B------:R-:W-:Y:S02]  /*1d50*/  IMAD.MOV R7, RZ, RZ, -R7 ;  /* 0x000000ffff077224 */ /* 0x000fe400078e0a07 */
[C---:B------:R-:W-:Y:S01]  /*1d60*/  IMAD R120, R2.reuse, R15, R120 ;  /* 0x0000000f02787224 */ /* 0x040fe200078e0278 */
[C---:B------:R-:W-:Y:S01]  /*1d70*/  LOP3.LUT R15, R3.reuse, 0x7c, RZ, 0xfc, !PT ;  /* 0x0000007c030f7812 */ /* 0x040fe200078efcff */
[C---:B------:R-:W-:Y:S01]  /*1d80*/  IMAD R112, R2.reuse, R9, R112 ;  /* 0x0000000902707224 */ /* 0x040fe200078e0270 */
[----:B------:R-:W-:Y:S01]  /*1d90*/  LOP3.LUT R9, R3, 0x78, RZ, 0xfc, !PT ;  /* 0x0000007803097812 */ /* 0x000fe200078efcff */
[----:B------:R-:W-:Y:S01]  /*1da0*/  IMAD R118, R2, R7, R118 ;  /* 0x0000000702767224 */ /* 0x000fe200078e0276 */
[----:B------:R-:W-:Y:S01]  /*1db0*/  IABS R128, R15 ;  /* 0x0000000f00807213 */ /* 0x000fe20000000000 */
[----:B------:R-:W-:Y:S01]  /*1dc0*/  @!P0 IMAD.IADD R108, R108, 0x1, -R2 ;  /* 0x000000016c6c8824 */ /* 0x000fe200078e0a02 */
[C---:B------:R-:W-:Y:S01]  /*1dd0*/  ISETP.GT.U32.AND P0, PT, R2.reuse, R120, PT ;  /* 0x000000780200720c */ /* 0x040fe20003f04070 */
[----:B------:R-:W-:Y:S01]  /*1de0*/  @!P2 IMAD.MOV R104, RZ, RZ, -R104 ;  /* 0x000000ffff68a224 */ /* 0x000fe200078e0a68 */
[C---:B------:R-:W-:Y:S01]  /*1df0*/  ISETP.GT.U32.AND P2, PT, R2.reuse, R112, PT ;  /* 0x000000700200720c */ /* 0x040fe20003f44070 */
[----:B------:R-:W-:Y:S01]  /*1e00*/  @!P6 IMAD.MOV R108, RZ, RZ, -R108 ;  /* 0x000000ffff6ce224 */ /* 0x000fe200078e0a6c */
[----:B------:R-:W-:Y:S01]  /*1e10*/  ISETP.GT.U32.AND P6, PT, R2, R118, PT ;  /* 0x000000760200720c */ /* 0x000fe20003fc4070 */
[----:B------:R-:W-:Y:S01]  /*1e20*/  @!P4 IMAD.IADD R110, R110, 0x1, -R2 ;  /* 0x000000016e6ec824 */ /* 0x000fe200078e0a02 */
[----:B------:R-:W-:Y:S01]  /*1e30*/  IABS R122, R9 ;  /* 0x00000009007a7213 */ /* 0x000fe20000000000 */
[----:B------:R-:W-:-:S03]  /*1e40*/  IMAD.HI.U32 R4, R5, R114, RZ ;  /* 0x0000007205047227 */ /* 0x000fc600078e00ff */
[----:B------:R-:W-:Y:S01]  /*1e50*/  ISETP.GT.U32.AND P4, PT, R2, R110, PT ;  /* 0x0000006e0200720c */ /* 0x000fe20003f84070 */
[--C-:B------:R-:W-:Y:S02]  /*1e60*/  @!P5 IMAD.IADD R106, R106, 0x1, -R2.reuse ;  /* 0x000000016a6ad824 */ /* 0x100fe400078e0a02 */
[--C-:B------:R-:W-:Y:S02]  /*1e70*/  @!P0 IMAD.IADD R120, R120, 0x1, -R2.reuse ;  /* 0x0000000178788824 */ /* 0x100fe400078e0a02 */
[--C-:B------:R-:W-:Y:S01]  /*1e80*/  @!P2 IMAD.IADD R112, R112, 0x1, -R2.reuse ;  /* 0x000000017070a824 */ /* 0x100fe200078e0a02 */
[----:B------:R-:W-:Y:S01]  /*1e90*/  ISETP.GT.U32.AND P5, PT, R2, R106, PT ;  /* 0x0000006a0200720c */ /* 0x000fe20003fa4070 */
[----:B------:R-:W-:Y:S01]  /*1ea0*/  @!P6 IMAD.IADD R118, R118, 0x1, -R2 ;  /* 0x000000017676e824 */ /* 0x000fe200078e0a02 */
[C---:B------:R-:W-:Y:S01]  /*1eb0*/  ISETP.GT.U32.AND P6, PT, R2.reuse, R120, PT ;  /* 0x000000780200720c */ /* 0x040fe20003fc4070 */
[----:B------:R-:W-:Y:S01]  /*1ec0*/  IMAD.MOV R7, RZ, RZ, -R4 ;  /* 0x000000ffff077224 */ /* 0x000fe200078e0a04 */
[----:B------:R-:W-:Y:S01]  /*1ed0*/  ISETP.GT.U32.AND P0, PT, R2, R112, PT ;  /* 0x000000700200720c */ /* 0x000fe20003f04070 */
[----:B------:R-:W-:Y:S01]  /*1ee0*/  IMAD.HI.U32 R4, R5, R122, RZ ;  /* 0x0000007a05047227 */ /* 0x000fe200078e00ff */
[----:B------:R-:W-:-:S03]  /*1ef0*/  ISETP.GE.AND P2, PT, R6, RZ, PT ;  /* 0x000000ff0600720c */ /* 0x000fc60003f46270 */
[----:B------:R-:W-:Y:S02]  /*1f00*/  IMAD R114, R2, R7, R114 ;  /* 0x0000000702727224 */ /* 0x000fe400078e0272 */
[----:B------:R-:W-:Y:S02]  /*1f10*/  IMAD.MOV R7, RZ, RZ, -R4 ;  /* 0x000000ffff077224 */ /* 0x000fe400078e0a04 */
[----:B------:R-:W-:Y:S01]  /*1f20*/  @!P4 IMAD.IADD R110, R110, 0x1, -R2 ;  /* 0x000000016e6ec824 */ /* 0x000fe200078e0a02 */
[----:B------:R-:W-:Y:S01]  /*1f30*/  ISETP.GE.AND P4, PT, R21, RZ, PT ;  /* 0x000000ff1500720c */ /* 0x000fe20003f86270 */
[C---:B------:R-:W-:Y:S01]  /*1f40*/  IMAD R122, R2.reuse, R7, R122 ;  /* 0x00000007027a7224 */ /* 0x040fe200078e027a */
[----:B------:R-:W-:Y:S01]  /*1f50*/  LOP3.LUT R21, R3, 0xb4, RZ, 0xfc, !PT ;  /* 0x000000b403157812 */ /* 0x000fe200078efcff */
[----:B------:R-:W-:Y:S01]  /*1f60*/  @!P3 IMAD.MOV R110, RZ, RZ, -R110 ;  /* 0x000000ffff6eb224 */ /* 0x000fe200078e0a6e */
[----:B------:R-:W-:Y:S01]  /*1f70*/  ISETP.GT.U32.AND P3, PT, R2, R118, PT ;  /* 0x000000760200720c */ /* 0x000fe20003f64070 */
[--C-:B------:R-:W-:Y:S01]  /*1f80*/  @!P6 IMAD.IADD R120, R120, 0x1, -R2.reuse ;  /* 0x000000017878e824 */ /* 0x100fe200078e0a02 */
[----:B------:R-:W-:Y:S01]  /*1f90*/  ISETP.GT.U32.AND P6, PT, R2, R122, PT ;  /* 0x0000007a0200720c */ /* 0x000fe20003fc4070 */
[--C-:B------:R-:W-:Y:S01]  /*1fa0*/  @!P0 IMAD.IADD R112, R112, 0x1, -R2.reuse ;  /* 0x0000000170708824 */ /* 0x100fe200078e0a02 */
[----:B------:R-:W-:Y:S01]  /*1fb0*/  ISETP.GT.U32.AND P0, PT, R2, R114, PT ;  /* 0x000000720200720c */ /* 0x000fe20003f04070 */
[----:B------:R-:W-:Y:S01]  /*1fc0*/  @!P5 IMAD.IADD R106, R106, 0x1, -R2 ;  /* 0x000000016a6ad824 */ /* 0x000fe200078e0a02 */
[----:B------:R-:W-:Y:S01]  /*1fd0*/  ISETP.GE.AND P5, PT, R17, RZ, PT ;  /* 0x000000ff1100720c */ /* 0x000fe20003fa6270 */
[----:B------:R-:W-:Y:S01]  /*1fe0*/  IMAD.HI.U32 R4, R5, R128, RZ ;  /* 0x0000008005047227 */ /* 0x000fe200078e00ff */
[----:B------:R-:W-:-:S02]  /*1ff0*/  LOP3.LUT R17, R3, 0x80, RZ, 0xfc, !PT ;  /* 0x0000008003117812 */ /* 0x000fc400078efcff */
[----:B------:R-:W-:Y:S01]  /*2000*/  IABS R152, R21 ;  /* 0x0000001500987213 */ /* 0x000fe20000000000 */
[----:B------:R-:W-:Y:S01]  /*2010*/  @!P1 IMAD.MOV R106, RZ, RZ, -R106 ;  /* 0x000000ffff6a9224 */ /* 0x000fe200078e0a6a */
[----:B------:R-:W-:Y:S01]  /*2020*/  ISETP.GE.AND P1, PT, R19, RZ, PT ;  /* 0x000000ff1300720c */ /* 0x000fe20003f26270 */
[--C-:B------:R-:W-:Y:S01]  /*2030*/  @!P3 IMAD.IADD R118, R118, 0x1, -R2.reuse ;  /* 0x000000017676b824 */ /* 0x100fe200078e0a02 */
[----:B------:R-:W-:Y:S01]  /*2040*/  LOP3.LUT R19, R3, 0x84, RZ, 0xfc, !PT ;  /* 0x0000008403137812 */ /* 0x000fe200078efcff */
[--C-:B------:R-:W-:Y:S01]  /*2050*/  @!P6 IMAD.IADD R122, R122, 0x1, -R2.reuse ;  /* 0x000000017a7ae824 */ /* 0x100fe200078e0a02 */
[----:B------:R-:W-:Y:S01]  /*2060*/  IABS R126, R17 ;  /* 0x00000011007e7213 */ /* 0x000fe20000000000 */
[----:B------:R-:W-:Y:S01]  /*2070*/  @!P0 IMAD.IADD R114, R114, 0x1, -R2 ;  /* 0x0000000172728824 */ /* 0x000fe200078e0a02 */
[----:B------:R-:W-:Y:S01]  /*2080*/  IABS R124, R19 ;  /* 0x00000013007c7213 */ /* 0x000fe20000000000 */
[----:B------:R-:W-:Y:S01]  /*2090*/  @!P4 IMAD.MOV R118, RZ, RZ, -R118 ;  /* 0x000000ffff76c224 */ /* 0x000fe200078e0a76 */
[----:B------:R-:W-:Y:S01]  /*20a0*/  ISETP.GE.AND P3, PT, R9, RZ, PT ;  /* 0x000000ff0900720c */ /* 0x000fe20003f66270 */
[----:B------:R-:W-:Y:S01]  /*20b0*/  IMAD.HI.U32 R6, R5, R126, RZ ;  /* 0x0000007e05067227 */ /* 0x000fe200078e00ff */
[----:B------:R-:W-:-:S02]  /*20c0*/  ISETP.GE.AND P0, PT, R15, RZ, PT ;  /* 0x000000ff0f00720c */ /* 0x000fc40003f06270 */
[----:B------:R-:W-:Y:S01]  /*20d0*/  ISETP.GT.U32.AND P6, PT, R2, R122, PT ;  /* 0x0000007a0200720c */ /* 0x000fe20003fc4070 */
[----:B------:R-:W-:Y:S02]  /*20e0*/  IMAD.MOV R9, RZ, RZ, -R4 ;  /* 0x000000ffff097224 */ /* 0x000fe400078e0a04 */
[----:B------:R-:W-:-:S04]  /*20f0*/  IMAD.HI.U32 R7, R5, R124, RZ ;  /* 0x0000007c05077227 */ /* 0x000fc800078e00ff */
[----:B------:R-:W-:Y:S01]  /*2100*/  IMAD.MOV R15, RZ, RZ, -R6 ;  /* 0x000000ffff0f7224 */ /* 0x000fe200078e0a06 */
[C---:B------:R-:W-:Y:S01]  /*2110*/  LOP3.LUT R6, R3.reuse, 0x88, RZ, 0xfc, !PT ;  /* 0x0000008803067812 */ /* 0x040fe200078efcff */
[C---:B------:R-:W-:Y:S01]  /*2120*/  IMAD R128, R2.reuse, R9, R128 ;  /* 0x0000000902807224 */ /* 0x040fe200078e0280 */
[C---:B------:R-:W-:Y:S01]  /*2130*/  LOP3.LUT R9, R3.reuse, 0x8c, RZ, 0xfc, !PT ;  /* 0x0000008c03097812 */ /* 0x040fe200078efcff */
[----:B------:R-:W-:Y:S01]  /*2140*/  IMAD.MOV R7, RZ, RZ, -R7 ;  /* 0x000000ffff077224 */ /* 0x000fe200078e0a07 */
[----:B------:R-:W-:Y:S01]  /*2150*/  IABS R130, R6 ;  /* 0x0000000600827213 */ /* 0x000fe20000000000 */
[C---:B------:R-:W-:Y:S01]  /*2160*/  IMAD R126, R2.reuse, R15, R126 ;  /* 0x0000000f027e7224 */ /* 0x040fe200078e027e */
[----:B------:R-:W-:Y:S01]  /*2170*/  IABS R132, R9 ;  /* 0x0000000900847213 */ /* 0x000fe20000000000 */
[----:B------:R-:W-:Y:S01]  /*2180*/  @!P1 IMAD.MOV R120, RZ, RZ, -R120 ;  /* 0x000000ffff789224 */ /* 0x000fe200078e0a78 */
[C---:B------:R-:W-:Y:S01]  /*2190*/  ISETP.GT.U32.AND P1, PT, R2.reuse, R128, PT ;  /* 0x000000800200720c */ /* 0x040fe20003f24070 */
[C---:B------:R-:W-:Y:S01]  /*21a0*/  IMAD R124, R2.reuse, R7, R124 ;  /* 0x00000007027c7224 */ /* 0x040fe200078e027c */
[----:B------:R-:W-:Y:S01]  /*21b0*/  ISETP.GT.U32.AND P4, PT, R2, R126, PT ;  /* 0x0000007e0200720c */ /* 0x000fe20003f84070 */
[----:B------:R-:W-:Y:S01]  /*21c0*/  @!P6 IMAD.IADD R122, R122, 0x1, -R2 ;  /* 0x000000017a7ae824 */ /* 0x000fe200078e0a02 */
[----:B------:R-:W-:Y:S01]  /*21d0*/  LOP3.LUT R15, R3, 0x90, RZ, 0xfc, !PT ;  /* 0x00000090030f7812 */ /* 0x000fe200078efcff */
[----:B------:R-:W-:Y:S01]  /*21e0*/  IMAD.HI.U32 R4, R5, R130, RZ ;  /* 0x0000008205047227 */ /* 0x000fe200078e00ff */
[----:B------:R-:W-:-:S02]  /*21f0*/  ISETP.GT.U32.AND P6, PT, R2, R124, PT ;  /* 0x0000007c0200720c */ /* 0x000fc40003fc4070 */
[----:B------:R-:W-:Y:S01]  /*2200*/  IABS R134, R15 ;  /* 0x0000000f00867213 */ /* 0x000fe20000000000 */
[----:B------:R-:W-:Y:S02]  /*2210*/  IMAD.MOV R7, RZ, RZ, -R4 ;  /* 0x000000ffff077224 */ /* 0x000fe400078e0a04 */
[----:B------:R-:W-:-:S04]  /*2220*/  IMAD.HI.U32 R4, R5, R132, RZ ;  /* 0x0000008405047227 */ /* 0x000fc800078e00ff */
[--C-:B------:R-:W-:Y:S01]  /*2230*/  @!P1 IMAD.IADD R128, R128, 0x1, -R2.reuse ;  /* 0x0000000180809824 */ /* 0x100fe200078e0a02 */
[----:B------:R-:W-:Y:S01]  /*2240*/  ISETP.GE.AND P1, PT, R19, RZ, PT ;  /* 0x000000ff1300720c */ /* 0x000fe20003f26270 */
[--C-:B------:R-:W-:Y:S01]  /*2250*/  @!P4 IMAD.IADD R126, R126, 0x1, -R2.reuse ;  /* 0x000000017e7ec824 */ /* 0x100fe200078e0a02 */
[----:B------:R-:W-:Y:S01]  /*2260*/  LOP3.LUT R19, R3, 0x98, RZ, 0xfc, !PT ;  /* 0x0000009803137812 */ /* 0x000fe200078efcff */
[----:B------:R-:W-:Y:S01]  /*2270*/  @!P6 IMAD.IADD R124, R124, 0x1, -R2 ;  /* 0x000000017c7ce824 */ /* 0x000fe200078e0a02 */
[C---:B------:R-:W-:Y:S01]  /*2280*/  ISETP.GT.U32.AND P4, PT, R2.reuse, R128, PT ;  /* 0x000000800200720c */ /* 0x040fe20003f84070 */
[----:B------:R-:W-:Y:S01]  /*2290*/  @!P5 IMAD.MOV R112, RZ, RZ, -R112 ;  /* 0x000000ffff70d224 */ /* 0x000fe200078e0a70 */
[C---:B------:R-:W-:Y:S01]  /*22a0*/  ISETP.GT.U32.AND P6, PT, R2.reuse, R126, PT ;  /* 0x0000007e0200720c */ /* 0x040fe20003fc4070 */
[C---:B------:R-:W-:Y:S01]  /*22b0*/  IMAD R130, R2.reuse, R7, R130 ;  /* 0x0000000702827224 */ /* 0x040fe200078e0282 */
[----:B------:R-:W-:Y:S01]  /*22c0*/  ISETP.GT.U32.AND P5, PT, R2, R114, PT ;  /* 0x000000720200720c */ /* 0x000fe20003fa4070 */
[----:B------:R-:W-:Y:S01]  /*22d0*/  IMAD.MOV R7, RZ, RZ, -R4 ;  /* 0x000000ffff077224 */ /* 0x000fe200078e0a04 */
[----:B------:R-:W-:Y:S01]  /*22e0*/  IABS R138, R19 ;  /* 0x00000013008a7213 */ /* 0x000fe20000000000 */
[----:B------:R-:W-:-:S04]  /*22f0*/  IMAD.HI.U32 R4, R5, R134, RZ ;  /* 0x0000008605047227 */ /* 0x000fc800078e00ff */
[----:B------:R-:W-:Y:S02]  /*2300*/  IMAD R132, R2, R7, R132 ;  /* 0x0000000702847224 */ /* 0x000fe400078e0284 */
[--C-:B------:R-:W-:Y:S01]  /*2310*/  @!P4 IMAD.IADD R128, R128, 0x1, -R2.reuse ;  /* 0x000000018080c824 */ /* 0x100fe200078e0a02 */
[----:B------:R-:W-:Y:S01]  /*2320*/  ISETP.GT.U32.AND P4, PT, R2, R130, PT ;  /* 0x000000820200720c */ /* 0x000fe20003f84070 */
[--C-:B------:R-:W-:Y:S01]  /*2330*/  @!P6 IMAD.IADD R126, R126, 0x1, -R2.reuse ;  /* 0x000000017e7ee824 */ /* 0x100fe200078e0a02 */
[----:B------:R-:W-:Y:S01]  /*2340*/  ISETP.GT.U32.AND P6, PT, R2, R132, PT ;  /* 0x000000840200720c */ /* 0x000fe20003fc4070 */
[----:B------:R-:W-:Y:S01]  /*2350*/  @!P5 IMAD.IADD R114, R114, 0x1, -R2 ;  /* 0x000000017272d824 */ /* 0x000fe200078e0a02 */
[----:B------:R-:W-:Y:S01]  /*2360*/  ISETP.GE.AND P5, PT, R17, RZ, PT ;  /* 0x000000ff1100720c */ /* 0x000fe20003fa6270 */
[----:B------:R-:W-:Y:S01]  /*2370*/  IMAD.MOV R7, RZ, RZ, -R4 ;  /* 0x000000ffff077224 */ /* 0x000fe200078e0a04 */
[----:B------:R-:W-:Y:S01]  /*2380*/  LOP3.LUT R17, R3, 0x94, RZ, 0xfc, !PT ;  /* 0x0000009403117812 */ /* 0x000fe200078efcff */
[----:B------:R-:W-:Y:S01]  /*2390*/  @!P2 IMAD.MOV R114, RZ, RZ, -R114 ;  /* 0x000000ffff72a224 */ /* 0x000fe200078e0a72 */
[C---:B------:R-:W-:Y:S01]  /*23a0*/  ISETP.GT.U32.AND P2, PT, R2.reuse, R124, PT ;  /* 0x0000007c0200720c */ /* 0x040fe20003f44070 */
[----:B------:R-:W-:Y:S01]  /*23b0*/  IMAD R134, R2, R7, R134 ;  /* 0x0000000702867224 */ /* 0x000fe200078e0286 */
[----:B------:R-:W-:Y:S01]  /*23c0*/  IABS R136, R17 ;  /* 0x0000001100887213 */ /* 0x000fe20000000000 */
[----:B------:R-:W-:-:S02]  /*23d0*/  @!P3 IMAD.MOV R122, RZ, RZ, -R122 ;  /* 0x000000ffff7ab224 */ /* 0x000fc400078e0a7a */
[--C-:B------:R-:W-:Y:S01]  /*23e0*/  @!P4 IMAD.IADD R130, R130, 0x1, -R2.reuse ;  /* 0x000000018282c824 */ /* 0x100fe200078e0a02 */
[----:B------:R-:W-:Y:S01]  /*23f0*/  ISETP.GT.U32.AND P3, PT, R2, R134, PT ;  /* 0x000000860200720c */ /* 0x000fe20003f64070 */
[----:B------:R-:W-:Y:S01]  /*2400*/  @!P6 IMAD.IADD R132, R132, 0x1, -R2 ;  /* 0x000000018484e824 */ /* 0x000fe200078e0a02 */
[----:B------:R-:W-:Y:S01]  /*2410*/  ISETP.GE.AND P4, PT, R9, RZ, PT ;  /* 0x000000ff0900720c */ /* 0x000fe20003f86270 */
[----:B------:R-:W-:Y:S01]  /*2420*/  IMAD.HI.U32 R4, R5, R136, RZ ;  /* 0x0000008805047227 */ /* 0x000fe200078e00ff */
[----:B------:R-:W-:Y:S02]  /*2430*/  ISETP.GT.U32.AND P6, PT, R2, R130, PT ;  /* 0x000000820200720c */ /* 0x000fe40003fc4070 */
[C---:B------:R-:W-:Y:S01]  /*2440*/  LOP3.LUT R9, R3.reuse, 0xa0, RZ, 0xfc, !PT ;  /* 0x000000a003097812 */ /* 0x040fe200078efcff */
        /* <DEDUP_REMOVED lines=8> */
[----:B------:R-:W-:Y:S01]  /*24d0*/  IABS R140, R6 ;  /* 0x00000006008c7213 */ /* 0x000fe20000000000 */
[----:B------:R-:W-:Y:S01]  /*24e0*/  @!P6 IMAD.IADD R130, R130, 0x1, -R2 ;  /* 0x000000018282e824 */ /* 0x000fe200078e0a02 */
[----:B------:R-:W-:Y:S01]  /*24f0*/  ISETP.GT.U32.AND P6, PT, R2, R136, PT ;  /* 0x000000880200720c */ /* 0x000fe20003fc4070 */
[----:B------:R-:W-:Y:S01]  /*2500*/  IMAD.HI.U32 R4, R5, R138, RZ ;  /* 0x0000008a05047227 */ /* 0x000fe200078e00ff */
[----:B------:R-:W-:-:S02]  /*2510*/  IABS R142, R9 ;  /* 0x00000009008e7213 */ /* 0x000fc40000000000 */
[----:B------:R-:W-:Y:S01]  /*2520*/  ISETP.GE.AND P3, PT, R6, RZ, PT ;  /* 0x000000ff0600720c */ /* 0x000fe20003f66270 */
[----:B------:R-:W-:Y:S02]  /*2530*/  IMAD.MOV R7, RZ, RZ, -R4 ;  /* 0x000000ffff077224 */ /* 0x000fe400078e0a04 */
[----:B------:R-:W-:-:S04]  /*2540*/  IMAD.HI.U32 R4, R5, R140, RZ ;  /* 0x0000008c05047227 */ /* 0x000fc800078e00ff */
[----:B------:R-:W-:Y:S02]  /*2550*/  IMAD R138, R2, R7, R138 ;  /* 0x00000007028a7224 */ /* 0x000fe400078e028a */
        /* <DEDUP_REMOVED lines=8> */
[C---:B------:R-:W-:Y:S01]  /*25e0*/  IMAD R140, R2.reuse, R7, R140 ;  /* 0x00000007028c7224 */ /* 0x040fe200078e028c */
[----:B------:R-:W-:Y:S01]  /*25f0*/  IABS R150, R19 ;  /* 0x0000001300967213 */ /* 0x000fe20000000000 */
[----:B------:R-:W-:Y:S01]  /*2600*/  @!P2 IMAD.MOV R130, RZ, RZ, -R130 ;  /* 0x000000ffff82a224 */ /* 0x000fe200078e0a82 */
[----:B------:R-:W-:Y:S01]  /*2610*/  ISETP.GT.U32.AND P2, PT, R2, R136, PT ;  /* 0x000000880200720c */ /* 0x000fe20003f44070 */
[----:B------:R-:W-:Y:S01]  /*2620*/  @!P5 IMAD.MOV R126, RZ, RZ, -R126 ;  /* 0x000000ffff7ed224 */ /* 0x000fe200078e0a7e */
[----:B------:R-:W-:Y:S01]  /*2630*/  ISETP.GE.AND P5, PT, R15, RZ, PT ;  /* 0x000000ff0f00720c */ /* 0x000fe20003fa6270 */
[----:B------:R-:W-:Y:S01]  /*2640*/  @!P6 IMAD.IADD R134, R134, 0x1, -R2 ;  /* 0x000000018686e824 */ /* 0x000fe200078e0a02 */
[----:B------:R-:W-:Y:S01]  /*2650*/  ISETP.GT.U32.AND P6, PT, R2, R140, PT ;  /* 0x0000008c0200720c */ /* 0x000fe20003fc4070 */
[----:B------:R-:W-:Y:S01]  /*2660*/  @!P1 IMAD.MOV R124, RZ, RZ, -R124 ;  /* 0x000000ffff7c9224 */ /* 0x000fe200078e0a7c */
[----:B------:R-:W-:Y:S01]  /*2670*/  LOP3.LUT R15, R3, 0xa4, RZ, 0xfc, !PT ;  /* 0x000000a4030f7812 */ /* 0x000fe200078efcff */
[----:B------:R-:W-:Y:S01]  /*2680*/  IMAD.HI.U32 R4, R5, R142, RZ ;  /* 0x0000008e05047227 */ /* 0x000fe200078e00ff */
[----:B------:R-:W-:-:S02]  /*2690*/  ISETP.GE.AND P1, PT, R17, RZ, PT ;  /* 0x000000ff1100720c */ /* 0x000fc40003f26270 */
[----:B------:R-:W-:Y:S01]  /*26a0*/  IABS R144, R15 ;  /* 0x0000000f00907213 */ /* 0x000fe20000000000 */
[----:B------:R-:W-:Y:S01]  /*26b0*/  @!P4 IMAD.IADD R138, R138, 0x1, -R2 ;  /* 0x000000018a8ac824 */ /* 0x000fe200078e0a02 */
[----:B------:R-:W-:Y:S01]  /*26c0*/  LOP3.LUT R17, R3, 0xa8, RZ, 0xfc, !PT ;  /* 0x000000a803117812 */ /* 0x000fe200078efcff */
[----:B------:R-:W-:Y:S01]  /*26d0*/  IMAD.MOV R7, RZ, RZ, -R4 ;  /* 0x000000ffff077224 */ /* 0x000fe200078e0a04 */
[----:B------:R-:W-:Y:S01]  /*26e0*/  ISETP.GE.AND P4, PT, R15, RZ, PT ;  /* 0x000000ff0f00720c */ /* 0x000fe20003f86270 */
[----:B------:R-:W-:Y:S01]  /*26f0*/  IMAD.HI.U32 R6, R5, R144, RZ ;  /* 0x0000009005067227 */ /* 0x000fe200078e00ff */
[----:B------:R-:W-:Y:S02]  /*2700*/  IABS R148, R17 ;  /* 0x0000001100947213 */ /* 0x000fe40000000000 */
[----:B------:R-:W-:Y:S01]  /*2710*/  LOP3.LUT R15, R3, 0xac, RZ, 0xfc, !PT ;  /* 0x000000ac030f7812 */ /* 0x000fe200078efcff */
[--C-:B------:R-:W-:Y:S01]  /*2720*/  @!P6 IMAD.IADD R140, R140, 0x1, -R2.reuse ;  /* 0x000000018c8ce824 */ /* 0x100fe200078e0a02 */
[----:B------:R-:W-:Y:S01]  /*2730*/  ISETP.GT.U32.AND P6, PT, R2, R138, PT ;  /* 0x0000008a0200720c */ /* 0x000fe20003fc4070 */
[----:B------:R-:W-:Y:S01]  /*2740*/  @!P2 IMAD.IADD R136, R136, 0x1, -R2 ;  /* 0x000000018888a824 */ /* 0x000fe200078e0a02 */
[----:B------:R-:W-:Y:S01]  /*2750*/  ISETP.GE.AND P2, PT, R9, RZ, PT ;  /* 0x000000ff0900720c */ /* 0x000fe20003f46270 */
[----:B------:R-:W-:Y:S01]  /*2760*/  IMAD.MOV R9, RZ, RZ, -R6 ;  /* 0x000000ffff097224 */ /* 0x000fe200078e0a06 */
[----:B------:R-:W-:Y:S01]  /*2770*/  IABS R146, R15 ;  /* 0x0000000f00927213 */ /* 0x000fe20000000000 */
[----:B------:R-:W-:-:S02]  /*2780*/  IMAD R142, R2, R7, R142 ;  /* 0x00000007028e7224 */ /* 0x000fc400078e028e */
[C---:B------:R-:W-:Y:S02]  /*2790*/  IMAD R144, R2.reuse, R9, R144 ;  /* 0x0000000902907224 */ /* 0x040fe400078e0290 */
[----:B------:R-:W-:Y:S01]  /*27a0*/  @!P1 IMAD.MOV R136, RZ, RZ, -R136 ;  /* 0x000000ffff889224 */ /* 0x000fe200078e0a88 */
[C---:B------:R-:W-:Y:S01]  /*27b0*/  ISETP.GT.U32.AND P1, PT, R2.reuse, R142, PT ;  /* 0x0000008e0200720c */ /* 0x040fe20003f24070 */
[----:B------:R-:W-:Y:S01]  /*27c0*/  @!P5 IMAD.MOV R134, RZ, RZ, -R134 ;  /* 0x000000ffff86d224 */ /* 0x000fe200078e0a86 */
[----:B------:R-:W-:Y:S01]  /*27d0*/  ISETP.GT.U32.AND P5, PT, R2, R140, PT ;  /* 0x0000008c0200720c */ /* 0x000fe20003fa4070 */
[----:B------:R-:W-:-:S04]  /*27e0*/  IMAD.HI.U32 R4, R5, R148, RZ ;  /* 0x0000009405047227 */ /* 0x000fc800078e00ff */
[----:B------:R-:W-:Y:S01]  /*27f0*/  @!P6 IMAD.IADD R138, R138, 0x1, -R2 ;  /* 0x000000018a8ae824 */ /* 0x000fe200078e0a02 */
[----:B------:R-:W-:Y:S01]  /*2800*/  ISETP.GT.U32.AND P6, PT, R2, R144, PT ;  /* 0x000000900200720c */ /* 0x000fe20003fc4070 */
[----:B------:R-:W-:Y:S02]  /*2810*/  IMAD.MOV R7, RZ, RZ, -R4 ;  /* 0x000000ffff077224 */ /* 0x000fe400078e0a04 */
[----:B------:R-:W-:-:S04]  /*2820*/  IMAD.HI.U32 R4, R5, R146, RZ ;  /* 0x0000009205047227 */ /* 0x000fc800078e00ff */
[----:B------:R-:W-:Y:S02]  /*2830*/  IMAD R148, R2, R7, R148 ;  /* 0x0000000702947224 */ /* 0x000fe400078e0294 */
[--C-:B------:R-:W-:Y:S01]  /*2840*/  @!P1 IMAD.IADD R142, R142, 0x1, -R2.reuse ;  /* 0x000000018e8e9824 */ /* 0x100fe200078e0a02 */
[----:B------:R-:W-:Y:S01]  /*2850*/  ISETP.GE.AND P1, PT, R17, RZ, PT ;  /* 0x000000ff1100720c */ /* 0x000fe20003f26270 */
[--C-:B------:R-:W-:Y:S01]  /*2860*/  @!P5 IMAD.IADD R140, R140, 0x1, -R2.reuse ;  /* 0x000000018c8cd824 */ /* 0x100fe200078e0a02 */
[----:B------:R-:W-:Y:S01]  /*2870*/  ISETP.GT.U32.AND P5, PT, R2, R148, PT ;  /* 0x000000940200720c */ /* 0x000fe20003fa4070 */
[----:B------:R-:W-:Y:S01]  /*2880*/  @!P6 IMAD.IADD R144, R144, 0x1, -R2 ;  /* 0x000000019090e824 */ /* 0x000fe200078e0a02 */
[----:B------:R-:W-:Y:S01]  /*2890*/  ISETP.GT.U32.AND P6, PT, R2, R142, PT ;  /* 0x0000008e0200720c */ /* 0x000fe20003fc4070 */
[----:B------:R-:W-:Y:S01]  /*28a0*/  IMAD.MOV R7, RZ, RZ, -R4 ;  /* 0x000000ffff077224 */ /* 0x000fe200078e0a04 */
[----:B------:R-:W-:Y:S01]  /*28b0*/  LOP3.LUT R17, R3, 0xd8, RZ, 0xfc, !PT ;  /* 0x000000d803117812 */ /* 0x000fe200078efcff */
[----:B------:R-:W-:-:S03]  /*28c0*/  IMAD.HI.U32 R6, R5, R150, RZ ;  /* 0x0000009605067227 */ /* 0x000fc600078e00ff */
[----:B------:R-:W-:Y:S01]  /*28d0*/  IABS R176, R17 ;  /* 0x0000001100b07213 */ /* 0x000fe20000000000 */
[----:B------:R-:W-:Y:S02]  /*28e0*/  IMAD R146, R2, R7, R146 ;  /* 0x0000000702927224 */ /* 0x000fe400078e0292 */
[----:B------:R-:W-:Y:S02]  /*28f0*/  IMAD.MOV R9, RZ, RZ, -R6 ;  /* 0x000000ffff097224 */ /* 0x000fe400078e0a06 */
[--C-:B------:R-:W-:Y:S01]  /*2900*/  @!P5 IMAD.IADD R148, R148, 0x1, -R2.reuse ;  /* 0x000000019494d824 */ /* 0x100fe200078e0a02 */
[----:B------:R-:W-:Y:S01]  /*2910*/  ISETP.GT.U32.AND P5, PT, R2, R144, PT ;  /* 0x000000900200720c */ /* 0x000fe20003fa4070 */
[----:B------:R-:W-:Y:S01]  /*2920*/  @!P6 IMAD.IADD R142, R142, 0x1, -R2 ;  /* 0x000000018e8ee824 */ /* 0x000fe200078e0a02 */
[----:B------:R-:W-:Y:S01]  /*2930*/  ISETP.GT.U32.AND P6, PT, R2, R146, PT ;  /* 0x000000920200720c */ /* 0x000fe20003fc4070 */
[----:B------:R-:W-:-:S04]  /*2940*/  IMAD.HI.U32 R6, R5, R154, RZ ;  /* 0x0000009a05067227 */ /* 0x000fc800078e00ff */
[----:B------:R-:W-:Y:S02]  /*2950*/  IMAD R150, R2, R9, R150 ;  /* 0x0000000902967224 */ /* 0x000fe400078e0296 */
[----:B------:R-:W-:Y:S01]  /*2960*/  IMAD.MOV R9, RZ, RZ, -R6 ;  /* 0x000000ffff097224 */ /* 0x000fe200078e0a06 */
[C---:B------:R-:W-:Y:S01]  /*2970*/  LOP3.LUT R6, R3.reuse, 0xc0, RZ, 0xfc, !PT ;  /* 0x000000c003067812 */ /* 0x040fe200078efcff */
[----:B------:R-:W-:Y:S02]  /*2980*/  @!P2 IMAD.MOV R142, RZ, RZ, -R142 ;  /* 0x000000ffff8ea224 */ /* 0x000fe400078e0a8e */
[----:B------:R-:W-:Y:S01]  /*2990*/  @!P5 IMAD.IADD R144, R144, 0x1, -R2 ;  /* 0x000000019090d824 */ /* 0x000fe200078e0a02 */
[C---:B------:R-:W-:Y:S01]  /*29a0*/  ISETP.GT.U32.AND P5, PT, R2.reuse, R150, PT ;  /* 0x000000960200720c */ /* 0x040fe20003fa4070 */
[----:B------:R-:W-:Y:S01]  /*29b0*/  IMAD R154, R2, R9, R154 ;  /* 0x00000009029a7224 */ /* 0x000fe200078e029a */
[----:B------:R-:W-:Y:S01]  /*29c0*/  IABS R158, R6 ;  /* 0x00000006009e7213 */ /* 0x000fe20000000000 */
[----:B------:R-:W-:Y:S01]  /*29d0*/  @!P6 IMAD.IADD R146, R146, 0x1, -R2 ;  /* 0x000000019292e824 */ /* 0x000fe200078e0a02 */
[----:B------:R-:W-:Y:S01]  /*29e0*/  LOP3.LUT R9, R3, 0xd0, RZ, 0xfc, !PT ;  /* 0x000000d003097812 */ /* 0x000fe200078efcff */
[----:B------:R-:W-:Y:S01]  /*29f0*/  @!P4 IMAD.MOV R144, RZ, RZ, -R144 ;  /* 0x000000ffff90c224 */ /* 0x000fe200078e0a90 */
[C---:B------:R-:W-:Y:S01]  /*2a00*/  ISETP.GT.U32.AND P4, PT, R2.reuse, R154, PT ;  /* 0x0000009a0200720c */ /* 0x040fe20003f84070 */
[----:B------:R-:W-:Y:S01]  /*2a10*/  @!P3 IMAD.MOV R140, RZ, RZ, -R140 ;  /* 0x000000ffff8cb224 */ /* 0x000fe200078e0a8c */
[----:B------:R-:W-:Y:S01]  /*2a20*/  ISETP.GT.U32.AND P2, PT, R2, R146, PT ;  /* 0x000000920200720c */ /* 0x000fe20003f44070 */
[----:B------:R-:W-:Y:S01]  /*2a30*/  IMAD.HI.U32 R4, R5, R152, RZ ;  /* 0x0000009805047227 */ /* 0x000fe200078e00ff */
[----:B------:R-:W-:-:S02]  /*2a40*/  ISETP.GE.AND P3, PT, R15, RZ, PT ;  /* 0x000000ff0f00720c */ /* 0x000fc40003f66270 */
[----:B------:R-:W-:Y:S01]  /*2a50*/  LOP3.LUT R15, R3, 0xbc, RZ, 0xfc, !PT ;  /* 0x000000bc030f7812 */ /* 0x000fe200078efcff */
[----:B------:R-:W-:Y:S01]  /*2a60*/  @!P5 IMAD.IADD R150, R150, 0x1, -R2 ;  /* 0x000000019696d824 */ /* 0x000fe200078e0a02 */
[----:B------:R-:W-:Y:S01]  /*2a70*/  IABS R168, R9 ;  /* 0x0000000900a87213 */ /* 0x000fe20000000000 */
[----:B------:R-:W-:Y:S01]  /*2a80*/  IMAD.MOV R7, RZ, RZ, -R4 ;  /* 0x000000ffff077224 */ /* 0x000fe200078e0a04 */
[----:B------:R-:W-:Y:S01]  /*2a90*/  IABS R156, R15 ;  /* 0x0000000f009c7213 */ /* 0x000fe20000000000 */
[----:B------:R-:W-:Y:S01]  /*2aa0*/  @!P0 IMAD.MOV R138, RZ, RZ, -R138 ;  /* 0x000000ffff8a8224 */ /* 0x000fe200078e0a8a */
[C---:B------:R-:W-:Y:S01]  /*2ab0*/  ISETP.GT.U32.AND P5, PT, R2.reuse, R150, PT ;  /* 0x000000960200720c */ /* 0x040fe20003fa4070 */
[C---:B------:R-:W-:Y:S01]  /*2ac0*/  IMAD R152, R2.reuse, R7, R152 ;  /* 0x0000000702987224 */ /* 0x040fe200078e0298 */
[----:B------:R-:W-:Y:S01]  /*2ad0*/  ISETP.GT.U32.AND P0, PT, R2, R148, PT ;  /* 0x000000940200720c */ /* 0x000fe20003f04070 */
[----:B------:R-:W-:-:S03]  /*2ae0*/  IMAD.HI.U32 R4, R5, R156, RZ ;  /* 0x0000009c05047227 */ /* 0x000fc600078e00ff */
[----:B------:R-:W-:Y:S01]  /*2af0*/  ISETP.GT.U32.AND P6, PT, R2, R152, PT ;  /* 0x000000980200720c */ /* 0x000fe20003fc4070 */
[--C-:B------:R-:W-:Y:S01]  /*2b00*/  @!P2 IMAD.IADD R146, R146, 0x1, -R2.reuse ;  /* 0x000000019292a824 */ /* 0x100fe200078e0a02 */
[----:B------:R-:W-:Y:S01]  /*2b10*/  ISETP.GE.AND P2, PT, R22, RZ, PT ;  /* 0x000000ff1600720c */ /* 0x000fe20003f46270 */
[----:B------:R-:W-:Y:S01]  /*2b20*/  @!P4 IMAD.IADD R154, R154, 0x1, -R2 ;  /* 0x000000019a9ac824 */ /* 0x000fe200078e0a02 */
[----:B------:R-:W-:Y:S01]  /*2b30*/  ISETP.GE.AND P4, PT, R15, RZ, PT ;  /* 0x000000ff0f00720c */ /* 0x000fe20003f86270 */
[----:B------:R-:W-:Y:S01]  /*2b40*/  IMAD.MOV R7, RZ, RZ, -R4 ;  /* 0x000000ffff077224 */ /* 0x000fe200078e0a04 */
[----:B------:R-:W-:Y:S01]  /*2b50*/  LOP3.LUT R15, R3, 0xd4, RZ, 0xfc, !PT ;  /* 0x000000d4030f7812 */ /* 0x000fe200078efcff */
[----:B------:R-:W-:Y:S01]  /*2b60*/  @!P3 IMAD.MOV R146, RZ, RZ, -R146 ;  /* 0x000000ffff92b224 */ /* 0x000fe200078e0a92 */
[----:B------:R-:W-:Y:S01]  /*2b70*/  ISETP.GT.U32.AND P3, PT, R2, R154, PT ;  /* 0x0000009a0200720c */ /* 0x000fe20003f64070 */
[----:B------:R-:W-:Y:S01]  /*2b80*/  IMAD.HI.U32 R4, R5, R158, RZ ;  /* 0x0000009e05047227 */ /* 0x000fe200078e00ff */
[----:B------:R-:W-:-:S02]  /*2b90*/  IABS R166, R15 ;  /* 0x0000000f00a67213 */ /* 0x000fc40000000000 */
[C---:B------:R-:W-:Y:S01]  /*2ba0*/  LOP3.LUT R22, R3.reuse, 0xe4, RZ, 0xfc, !PT ;  /* 0x000000e403167812 */ /* 0x040fe200078efcff */
[----:B------:R-:W-:Y:S02]  /*2bb0*/  IMAD R156, R2, R7, R156 ;  /* 0x00000007029c7224 */ /* 0x000fe400078e029c */
[----:B------:R-:W-:Y:S01]  /*2bc0*/  IMAD.MOV R7, RZ, RZ, -R4 ;  /* 0x000000ffff077224 */ /* 0x000fe200078e0a04 */
[C---:B------:R-:W-:Y:S01]  /*2bd0*/  LOP3.LUT R4, R3.reuse, 0xc4, RZ, 0xfc, !PT ;  /* 0x000000c403047812 */ /* 0x040fe200078efcff */
[----:B------:R-:W-:Y:S01]  /*2be0*/  @!P5 IMAD.IADD R150, R150, 0x1, -R2 ;  /* 0x000000019696d824 */ /* 0x000fe200078e0a02 */
[C---:B------:R-:W-:Y:S01]  /*2bf0*/  ISETP.GT.U32.AND P5, PT, R2.reuse, R156, PT ;  /* 0x0000009c0200720c */ /* 0x040fe20003fa4070 */
[----:B------:R-:W-:Y:S01]  /*2c00*/  IMAD R158, R2, R7, R158 ;  /* 0x00000007029e7224 */ /* 0x000fe200078e029e */
[----:B------:R-:W-:Y:S01]  /*2c10*/  LOP3.LUT R7, R3, 0xcc, RZ, 0xfc, !PT ;  /* 0x000000cc03077812 */ /* 0x000fe200078efcff */
[--C-:B------:R-:W-:Y:S01]  /*2c20*/  @!P6 IMAD.IADD R152, R152, 0x1, -R2.reuse ;  /* 0x000000019898e824 */ /* 0x100fe200078e0a02 */
[----:B------:R-:W-:Y:S01]  /*2c30*/  IABS R160, R4 ;  /* 0x0000000400a07213 */ /* 0x000fe20000000000 */
[--C-:B------:R-:W-:Y:S01]  /*2c40*/  @!P3 IMAD.IADD R154, R154, 0x1, -R2.reuse ;  /* 0x000000019a9ab824 */ /* 0x100fe200078e0a02 */
[----:B------:R-:W-:Y:S01]  /*2c50*/  ISETP.GT.U32.AND P3, PT, R2, R158, PT ;  /* 0x0000009e0200720c */ /* 0x000fe20003f64070 */
[----:B------:R-:W-:Y:S01]  /*2c60*/  @!P0 IMAD.IADD R148, R148, 0x1, -R2 ;  /* 0x0000000194948824 */ /* 0x000fe200078e0a02 */
[----:B------:R-:W-:Y:S01]  /*2c70*/  ISETP.GT.U32.AND P6, PT, R2, R152, PT ;  /* 0x000000980200720c */ /* 0x000fe20003fc4070 */
[----:B------:R-:W-:Y:S01]  /*2c80*/  @!P2 IMAD.MOV R154, RZ, RZ, -R154 ;  /* 0x000000ffff9aa224 */ /* 0x000fe200078e0a9a */
[----:B------:R-:W-:Y:S01]  /*2c90*/  ISETP.GE.AND P0, PT, R19, RZ, PT ;  /* 0x000000ff1300720c */ /* 0x000fe20003f06270 */
[----:B------:R-:W-:Y:S01]  /*2ca0*/  @!P1 IMAD.MOV R148, RZ, RZ, -R148 ;  /* 0x000000ffff949224 */ /* 0x000fe200078e0a94 */
[----:B------:R-:W-:Y:S01]  /*2cb0*/  ISETP.GE.AND P1, PT, R21, RZ, PT ;  /* 0x000000ff1500720c */ /* 0x000fe20003f26270 */
[----:B------:R-:W-:Y:S01]  /*2cc0*/  @!P5 IMAD.IADD R156, R156, 0x1, -R2 ;  /* 0x000000019c9cd824 */ /* 0x000fe200078e0a02 */
[----:B------:R-:W-:-:S02]  /*2cd0*/  IABS R164, R7 ;  /* 0x0000000700a47213 */ /* 0x000fc40000000000 */
[----:B------:R-:W-:Y:S02]  /*2ce0*/  ISETP.GE.AND P2, PT, R7, RZ, PT ;  /* 0x000000ff0700720c */ /* 0x000fe40003f46270 */
[----:B------:R-:W-:Y:S01]  /*2cf0*/  ISETP.GT.U32.AND P5, PT, R2, R156, PT ;  /* 0x0000009c0200720c */ /* 0x000fe20003fa4070 */
[--C-:B------:R-:W-:Y:S01]  /*2d00*/  @!P3 IMAD.IADD R158, R158, 0x1, -R2.reuse ;  /* 0x000000019e9eb824 */ /* 0x100fe200078e0a02 */
[C---:B------:R-:W-:Y:S01]  /*2d10*/  LOP3.LUT R19, R3.reuse, 0xdc, RZ, 0xfc, !PT ;  /* 0x000000dc03137812 */ /* 0x040fe200078efcff */
[----:B------:R-:W-:Y:S01]  /*2d20*/  @!P6 IMAD.IADD R152, R152, 0x1, -R2 ;  /* 0x000000019898e824 */ /* 0x000fe200078e0a02 */
[----:B------:R-:W-:Y:S01]  /*2d30*/  ISETP.GE.AND P6, PT, R6, RZ, PT ;  /* 0x000000ff0600720c */ /* 0x000fe20003fc6270 */
[----:B------:R-:W-:Y:S01]  /*2d40*/  @!P0 IMAD.MOV R150, RZ, RZ, -R150 ;  /* 0x000000ffff968224 */ /* 0x000fe200078e0a96 */
[----:B------:R-:W-:Y:S01]  /*2d50*/  LOP3.LUT R6, R3, 0xc8, RZ, 0xfc, !PT ;  /* 0x000000c803067812 */ /* 0x000fe200078efcff */
[----:B------:R-:W-:Y:S01]  /*2d60*/  @!P1 IMAD.MOV R152, RZ, RZ, -R152 ;  /* 0x000000ffff989224 */ /* 0x000fe200078e0a98 */
[----:B------:R-:W-:Y:S01]  /*2d70*/  ISETP.GE.AND P0, PT, R4, RZ, PT ;  /* 0x000000ff0400720c */ /* 0x000fe20003f06270 */
[----:B------:R-:W-:Y:S01]  /*2d80*/  IMAD.HI.U32 R4, R5, R160, RZ ;  /* 0x000000a005047227 */ /* 0x000fe200078e00ff */
[----:B------:R-:W-:-:S02]  /*2d90*/  ISETP.GT.U32.AND P3, PT, R2, R158, PT ;  /* 0x0000009e0200720c */ /* 0x000fc40003f64070 */
[----:B------:R-:W-:Y:S01]  /*2da0*/  ISETP.GE.AND P1, PT, R6, RZ, PT ;  /* 0x000000ff0600720c */ /* 0x000fe20003f26270 */
[----:B------:R-:W-:Y:S01]  /*2db0*/  IMAD.MOV R7, RZ, RZ, -R4 ;  /* 0x000000ffff077224 */ /* 0x000fe200078e0a04 */
[----:B------:R-:W-:Y:S01]  /*2dc0*/  IABS R162, R6 ;  /* 0x0000000600a27213 */ /* 0x000fe20000000000 */
[----:B------:R-:W-:Y:S01]  /*2dd0*/  IMAD.HI.U32 R6, R5, R164, RZ ;  /* 0x000000a405067227 */ /* 0x000fe200078e00ff */
[----:B------:R-:W-:Y:S02]  /*2de0*/  IABS R174, R19 ;  /* 0x0000001300ae7213 */ /* 0x000fe40000000000 */
[----:B------:R-:W-:Y:S01]  /*2df0*/  LOP3.LUT R21, R3, 0xe0, RZ, 0xfc, !PT ;  /* 0x000000e003157812 */ /* 0x000fe200078efcff */
[----:B------:R-:W-:Y:S01]  /*2e00*/  @!P5 IMAD.IADD R156, R156, 0x1, -R2 ;  /* 0x000000019c9cd824 */ /* 0x000fe200078e0a02 */
[----:B------:R-:W-:Y:S01]  /*2e10*/  ISETP.GE.AND P5, PT, R9, RZ, PT ;  /* 0x000000ff0900720c */ /* 0x000fe20003fa6270 */
[C---:B------:R-:W-:Y:S01]  /*2e20*/  IMAD R160, R2.reuse, R7, R160 ;  /* 0x0000000702a07224 */ /* 0x040fe200078e02a0 */
[----:B------:R-:W-:Y:S01]  /*2e30*/  IABS R172, R21 ;  /* 0x0000001500ac7213 */ /* 0x000fe20000000000 */
[----:B------:R-:W-:Y:S01]  /*2e40*/  IMAD.MOV R9, RZ, RZ, -R6 ;  /* 0x000000ffff097224 */ /* 0x000fe200078e0a06 */
[----:B------:R-:W-:Y:S01]  /*2e50*/  IABS R170, R22 ;  /* 0x0000001600aa7213 */ /* 0x000fe20000000000 */
[----:B------:R-:W-:Y:S01]  /*2e60*/  @!P4 IMAD.MOV R156, RZ, RZ, -R156 ;  /* 0x000000ffff9cc224 */ /* 0x000fe200078e0a9c */
[----:B------:R-:W-:Y:S01]  /*2e70*/  ISETP.GT.U32.AND P4, PT, R2, R160, PT ;  /* 0x000000a00200720c */ /* 0x000fe20003f84070 */
[----:B------:R-:W-:-:S02]  /*2e80*/  @!P3 IMAD.IADD R158, R158, 0x1, -R2 ;  /* 0x000000019e9eb824 */ /* 0x000fc400078e0a02 */
[C---:B------:R-:W-:Y:S02]  /*2e90*/  IMAD R164, R2.reuse, R9, R164 ;  /* 0x0000000902a47224 */ /* 0x040fe400078e02a4 */
[----:B------:R-:W-:Y:S02]  /*2ea0*/  @!P6 IMAD.MOV R158, RZ, RZ, -R158 ;  /* 0x000000ffff9ee224 */ /* 0x000fe400078e0a9e */
[----:B------:R-:W-:Y:S01]  /*2eb0*/  IMAD.HI.U32 R4, R5, R162, RZ ;  /* 0x000000a205047227 */ /* 0x000fe200078e00ff */
[----:B------:R-:W-:-:S03]  /*2ec0*/  ISETP.GT.U32.AND P6, PT, R2, R164, PT ;  /* 0x000000a40200720c */ /* 0x000fc60003fc4070 */
[----:B------:R-:W-:Y:S02]  /*2ed0*/  IMAD.MOV R7, RZ, RZ, -R4 ;  /* 0x000000ffff077224 */ /* 0x000fe400078e0a04 */
[----:B------:R-:W-:Y:S02]  /*2ee0*/  @!P4 IMAD.IADD R160, R160, 0x1, -R2 ;  /* 0x00000001a0a0c824 */ /* 0x000fe400078e0a02 */
[C---:B------:R-:W-:Y:S02]  /*2ef0*/  IMAD R162, R2.reuse, R7, R162 ;  /* 0x0000000702a27224 */ /* 0x040fe400078e02a2 */
[----:B------:R-:W-:Y:S01]  /*2f00*/  IMAD.HI.U32 R4, R5, R168, RZ ;  /* 0x000000a805047227 */ /* 0x000fe200078e00ff */
[C---:B------:R-:W-:Y:S02]  /*2f10*/  ISETP.GT.U32.AND P4, PT, R2.reuse, R160, PT ;  /* 0x000000a00200720c */ /* 0x040fe40003f84070 */
[----:B------:R-:W-:Y:S01]  /*2f20*/  ISETP.GT.U32.AND P3, PT, R2, R162, PT ;  /* 0x000000a20200720c */ /* 0x000fe20003f64070 */
[----:B------:R-:W-:-:S02]  /*2f30*/  @!P6 IMAD.IADD R164, R164, 0x1, -R2 ;  /* 0x00000001a4a4e824 */ /* 0x000fc400078e0a02 */
[----:B------:R-:W-:Y:S02]  /*2f40*/  IMAD.MOV R7, RZ, RZ, -R4 ;  /* 0x000000ffff077224 */ /* 0x000fe400078e0a04 */
[----:B------:R-:W-:Y:S01]  /*2f50*/  IMAD.HI.U32 R6, R5, R176, RZ ;  /* 0x000000b005067227 */ /* 0x000fe200078e00ff */
[----:B------:R-:W-:-:S03]  /*2f60*/  ISETP.GT.U32.AND P6, PT, R2, R164, PT ;  /* 0x000000a40200720c */ /* 0x000fc60003fc4070 */
[----:B------:R-:W-:Y:S02]  /*2f70*/  IMAD R168, R2, R7, R168 ;  /* 0x0000000702a87224 */ /* 0x000fe400078e02a8 */
[----:B------:R-:W-:Y:S02]  /*2f80*/  IMAD.MOV R9, RZ, RZ, -R6 ;  /* 0x000000ffff097224 */ /* 0x000fe400078e0a06 */
[--C-:B------:R-:W-:Y:S02]  /*2f90*/  @!P3 IMAD.IADD R162, R162, 0x1, -R2.reuse ;  /* 0x00000001a2a2b824 */ /* 0x100fe400078e0a02 */
[----:B------:R-:W-:Y:S01]  /*2fa0*/  @!P4 IMAD.IADD R160, R160, 0x1, -R2 ;  /* 0x00000001a0a0c824 */ /* 0x000fe200078e0a02 */
[C---:B------:R-:W-:Y:S01]  /*2fb0*/  ISETP.GT.U32.AND P4, PT, R2.reuse, R168, PT ;  /* 0x000000a80200720c */ /* 0x040fe20003f84070 */
[C---:B------:R-:W-:Y:S01]  /*2fc0*/  IMAD R176, R2.reuse, R9, R176 ;  /* 0x0000000902b07224 */ /* 0x040fe200078e02b0 */
[----:B------:R-:W-:Y:S01]  /*2fd0*/  ISETP.GT.U32.AND P3, PT, R2, R162, PT ;  /* 0x000000a20200720c */ /* 0x000fe20003f64070 */
[----:B------:R-:W-:-:S02]  /*2fe0*/  @!P6 IMAD.IADD R164, R164, 0x1, -R2 ;  /* 0x00000001a4a4e824 */ /* 0x000fc400078e0a02 */
[----:B------:R-:W-:Y:S01]  /*2ff0*/  IMAD.HI.U32 R4, R5, R166, RZ ;  /* 0x000000a605047227 */ /* 0x000fe200078e00ff */
[----:B------:R-:W-:-:S03]  /*3000*/  ISETP.GT.U32.AND P6, PT, R2, R176, PT ;  /* 0x000000b00200720c */ /* 0x000fc60003fc4070 */
[----:B------:R-:W-:Y:S02]  /*3010*/  IMAD.MOV R7, RZ, RZ, -R4 ;  /* 0x000000ffff077224 */ /* 0x000fe400078e0a04 */
[----:B------:R-:W-:Y:S02]  /*3020*/  @!P0 IMAD.MOV R160, RZ, RZ, -R160 ;  /* 0x000000ffffa08224 */ /* 0x000fe400078e0aa0 */
[----:B------:R-:W-:Y:S02]  /*3030*/  IMAD R166, R2, R7, R166 ;  /* 0x0000000702a67224 */ /* 0x000fe400078e02a6 */
[--C-:B------:R-:W-:Y:S01]  /*3040*/  @!P4 IMAD.IADD R168, R168, 0x1, -R2.reuse ;  /* 0x00000001a8a8c824 */ /* 0x100fe200078e0a02 */
[----:B------:R-:W-:Y:S01]  /*3050*/  ISETP.GE.AND P4, PT, R15, RZ, PT ;  /* 0x000000ff0f00720c */ /* 0x000fe20003f86270 */
[--C-:B------:R-:W-:Y:S01]  /*3060*/  @!P3 IMAD.IADD R162, R162, 0x1, -R2.reuse ;  /* 0x00000001a2a2b824 */ /* 0x100fe200078e0a02 */
[----:B------:R-:W-:Y:S01]  /*3070*/  ISETP.GT.U32.AND P3, PT, R2, R166, PT ;  /* 0x000000a60200720c */ /* 0x000fe20003f64070 */
[----:B------:R-:W-:Y:S01]  /*3080*/  @!P6 IMAD.IADD R176, R176, 0x1, -R2 ;  /* 0x00000001b0b0e824 */ /* 0x000fe200078e0a02 */
[----:B------:R-:W-:Y:S01]  /*3090*/  ISETP.GT.U32.AND P0, PT, R2, R168, PT ;  /* 0x000000a80200720c */ /* 0x000fe20003f04070 */
[----:B------:R-:W-:Y:S01]  /*30a0*/  IMAD.HI.U32 R4, R5, R174, RZ ;  /* 0x000000ae05047227 */ /* 0x000fe200078e00ff */
[----:B------:R-:W-:-:S02]  /*30b0*/  LOP3.LUT R15, R3, 0xec, RZ, 0xfc, !PT ;  /* 0x000000ec030f7812 */ /* 0x000fc400078efcff */
[----:B------:R-:W-:Y:S01]  /*30c0*/  ISETP.GT.U32.AND P6, PT, R2, R176, PT ;  /* 0x000000b00200720c */ /* 0x000fe20003fc4070 */
[----:B------:R-:W-:Y:S01]  /*30d0*/  IMAD.MOV R7, RZ, RZ, -R4 ;  /* 0x000000ffff077224 */ /* 0x000fe200078e0a04 */
[----:B------:R-:W-:Y:S01]  /*30e0*/  IABS R178, R15 ;  /* 0x0000000f00b27213 */ /* 0x000fe20000000000 */
[----:B------:R-:W-:-:S04]  /*30f0*/  IMAD.HI.U32 R6, R5, R172, RZ ;  /* 0x000000ac05067227 */ /* 0x000fc800078e00ff */
[----:B------:R-:W-:-:S04]  /*3100*/  IMAD.HI.U32 R4, R5, R170, RZ ;  /* 0x000000aa05047227 */ /* 0x000fc800078e00ff */
[----:B------:R-:W-:Y:S02]  /*3110*/  IMAD R174, R2, R7, R174 ;  /* 0x0000000702ae7224 */ /* 0x000fe400078e02ae */
[----:B------:R-:W-:Y:S01]  /*3120*/  IMAD.MOV R9, RZ, RZ, -R6 ;  /* 0x000000ffff097224 */ /* 0x000fe200078e0a06 */
[----:B------:R-:W-:Y:S01]  /*3130*/  LOP3.LUT R6, R3, 0xe8, RZ, 0xfc, !PT ;  /* 0x000000e803067812 */ /* 0x000fe200078efcff */
[----:B------:R-:W-:Y:S02]  /*3140*/  IMAD.MOV R7, RZ, RZ, -R4 ;  /* 0x000000ffff077224 */ /* 0x000fe400078e0a04 */
[----:B------:R-:W-:Y:S01]  /*3150*/  @!P3 IMAD.IADD R166, R166, 0x1, -R2 ;  /* 0x00000001a6a6b824 */ /* 0x000fe200078e0a02 */
[----:B------:R-:W-:Y:S01]  /*3160*/  IABS R180, R6 ;  /* 0x0000000600b47213 */ /* 0x000fe20000000000 */
[----:B------:R-:W-:Y:S01]  /*3170*/  IMAD R172, R2, R9, R172 ;  /* 0x0000000902ac7224 */ /* 0x000fe200078e02ac */
[----:B------:R-:W-:Y:S01]  /*3180*/  ISETP.GE.AND P3, PT, R17, RZ, PT ;  /* 0x000000ff1100720c */ /* 0x000fe20003f66270 */
[----:B------:R-:W-:Y:S01]  /*3190*/  @!P0 IMAD.IADD R168, R168, 0x1, -R2 ;  /* 0x00000001a8a88824 */ /* 0x000fe200078e0a02 */
[C---:B------:R-:W-:Y:S01]  /*31a0*/  ISETP.GT.U32.AND P0, PT, R2.reuse, R174, PT ;  /* 0x000000ae0200720c */ /* 0x040fe20003f04070 */
[C---:B------:R-:W-:Y:S01]  /*31b0*/  IMAD R170, R2.reuse, R7, R170 ;  /* 0x0000000702aa7224 */ /* 0x040fe200078e02aa */
[----:B------:R-:W-:Y:S01]  /*31c0*/  LOP3.LUT R17, R3, 0xf0, RZ, 0xfc, !PT ;  /* 0x000000f003117812 */ /* 0x000fe200078efcff */
[----:B------:R-:W-:Y:S01]  /*31d0*/  @!P1 IMAD.MOV R162, RZ, RZ, -R162 ;  /* 0x000000ffffa29224 */ /* 0x000fe200078e0aa2 */
[C---:B------:R-:W-:Y:S01]  /*31e0*/  ISETP.GT.U32.AND P1, PT, R2.reuse, R166, PT ;  /* 0x000000a60200720c */ /* 0x040fe20003f24070 */
[----:B------:R-:W-:Y:S01]  /*31f0*/  @!P5 IMAD.MOV R168, RZ, RZ, -R168 ;  /* 0x000000ffffa8d224 */ /* 0x000fe200078e0aa8 */
[----:B------:R-:W-:Y:S01]  /*3200*/  ISETP.GT.U32.AND P5, PT, R2, R172, PT ;  /* 0x000000ac0200720c */ /* 0x000fe20003fa4070 */
[----:B------:R-:W-:Y:S01]  /*3210*/  @!P6 IMAD.IADD R176, R176, 0x1, -R2 ;  /* 0x00000001b0b0e824 */ /* 0x000fe200078e0a02 */
[----:B------:R-:W-:Y:S01]  /*3220*/  ISETP.GT.U32.AND P6, PT, R2, R170, PT ;  /* 0x000000aa0200720c */ /* 0x000fe20003fc4070 */
[----:B------:R-:W-:Y:S01]  /*3230*/  IMAD.HI.U32 R4, R5, R180, RZ ;  /* 0x000000b405047227 */ /* 0x000fe200078e00ff */
[----:B------:R-:W-:-:S03]  /*3240*/  IABS R182, R17 ;  /* 0x0000001100b67213 */ /* 0x000fc60000000000 */
[----:B------:R-:W-:Y:S01]  /*3250*/  @!P0 IMAD.IADD R174, R174, 0x1, -R2 ;  /* 0x00000001aeae8824 */ /* 0x000fe200078e0a02 */
[----:B------:R-:W-:Y:S01]  /*3260*/  ISETP.GE.AND P0, PT, R22, RZ, PT ;  /* 0x000000ff1600720c */ /* 0x000fe20003f06270 */
[----:B------:R-:W-:Y:S01]  /*3270*/  IMAD.MOV R7, RZ, RZ, -R4 ;  /* 0x000000ffff077224 */ /* 0x000fe200078e0a04 */
[----:B------:R-:W-:Y:S01]  /*3280*/  LOP3.LUT R22, R3, 0x118, RZ, 0xfc, !PT ;  /* 0x0000011803167812 */ /* 0x000fe200078efcff */
[--C-:B------:R-:W-:Y:S01]  /*3290*/  @!P1 IMAD.IADD R166, R166, 0x1, -R2.reuse ;  /* 0x00000001a6a69824 */ /* 0x100fe200078e0a02 */
[----:B------:R-:W-:Y:S01]  /*32a0*/  ISETP.GE.AND P1, PT, R21, RZ, PT ;  /* 0x000000ff1500720c */ /* 0x000fe20003f26270 */
[--C-:B------:R-:W-:Y:S01]  /*32b0*/  @!P5 IMAD.IADD R172, R172, 0x1, -R2.reuse ;  /* 0x00000001acacd824 */ /* 0x100fe200078e0a02 */
[----:B------:R-:W-:Y:S01]  /*32c0*/  ISETP.GT.U32.AND P5, PT, R2, R174, PT ;  /* 0x000000ae0200720c */ /* 0x000fe20003fa4070 */
[----:B------:R-:W-:Y:S01]  /*32d0*/  @!P6 IMAD.IADD R170, R170, 0x1, -R2 ;  /* 0x00000001aaaae824 */ /* 0x000fe200078e0a02 */
[----:B------:R-:W-:Y:S01]  /*32e0*/  LOP3.LUT R21, R3, 0xf8, RZ, 0xfc, !PT ;  /* 0x000000f803157812 */ /* 0x000fe200078efcff */
[----:B------:R-:W-:Y:S01]  /*32f0*/  @!P4 IMAD.MOV R166, RZ, RZ, -R166 ;  /* 0x000000ffffa6c224 */ /* 0x000fe200078e0aa6 */
[C---:B------:R-:W-:Y:S01]  /*3300*/  ISETP.GT.U32.AND P6, PT, R2.reuse, R172, PT ;  /* 0x000000ac0200720c */ /* 0x040fe20003fc4070 */
[----:B------:R-:W-:Y:S01]  /*3310*/  IMAD.HI.U32 R4, R5, R178, RZ ;  /* 0x000000b205047227 */ /* 0x000fe200078e00ff */
[----:B------:R-:W-:-:S02]  /*3320*/  ISETP.GT.U32.AND P4, PT, R2, R170, PT ;  /* 0x000000aa0200720c */ /* 0x000fc40003f84070 */
[----:B------:R-:W-:Y:S01]  /*3330*/  IABS R186, R21 ;  /* 0x0000001500ba7213 */ /* 0x000fe20000000000 */
[----:B------:R-:W-:Y:S01]  /*3340*/  IMAD R180, R2, R7, R180 ;  /* 0x0000000702b47224 */ /* 0x000fe200078e02b4 */
[----:B------:R-:W-:Y:S01]  /*3350*/  IABS R202, R22 ;  /* 0x0000001600ca7213 */ /* 0x000fe20000000000 */
[----:B------:R-:W-:Y:S02]  /*3360*/  IMAD.MOV R7, RZ, RZ, -R4 ;  /* 0x000000ffff077224 */ /* 0x000fe400078e0a04 */
[----:B------:R-:W-:Y:S01]  /*3370*/  @!P5 IMAD.IADD R174, R174, 0x1, -R2 ;  /* 0x00000001aeaed824 */ /* 0x000fe200078e0a02 */
[C---:B------:R-:W-:Y:S01]  /*3380*/  ISETP.GT.U32.AND P5, PT, R2.reuse, R180, PT ;  /* 0x000000b40200720c */ /* 0x040fe20003fa4070 */
[----:B------:R-:W-:Y:S02]  /*3390*/  IMAD R178, R2, R7, R178 ;  /* 0x0000000702b27224 */ /* 0x000fe400078e02b2 */
[----:B------:R-:W-:Y:S01]  /*33a0*/  @!P2 IMAD.MOV R164, RZ, RZ, -R164 ;  /* 0x000000ffffa4a224 */ /* 0x000fe200078e0aa4 */
[----:B------:R-:W-:Y:S01]  /*33b0*/  ISETP.GE.AND P2, PT, R19, RZ, PT ;  /* 0x000000ff1300720c */ /* 0x000fe20003f46270 */
[--C-:B------:R-:W-:Y:S01]  /*33c0*/  @!P4 IMAD.IADD R170, R170, 0x1, -R2.reuse ;  /* 0x00000001aaaac824 */ /* 0x100fe200078e0a02 */
[----:B------:R-:W-:Y:S01]  /*33d0*/  LOP3.LUT R19, R3, 0xf4, RZ, 0xfc, !PT ;  /* 0x000000f403137812 */ /* 0x000fe200078efcff */
[----:B------:R-:W-:Y:S01]  /*33e0*/  @!P6 IMAD.IADD R172, R172, 0x1, -R2 ;  /* 0x00000001acace824 */ /* 0x000fe200078e0a02 */
[----:B------:R-:W-:Y:S01]  /*33f0*/  ISETP.GT.U32.AND P4, PT, R2, R178, PT ;  /* 0x000000b20200720c */ /* 0x000fe20003f84070 */
[----:B------:R-:W-:Y:S01]  /*3400*/  @!P3 IMAD.MOV R176, RZ, RZ, -R176 ;  /* 0x000000ffffb0b224 */ /* 0x000fe200078e0ab0 */
[----:B------:R-:W-:Y:S01]  /*3410*/  IABS R184, R19 ;  /* 0x0000001300b87213 */ /* 0x000fe20000000000 */
[----:B------:R-:W-:Y:S01]  /*3420*/  IMAD.HI.U32 R4, R5, R182, RZ ;  /* 0x000000b605047227 */ /* 0x000fe200078e00ff */
[----:B------:R-:W-:-:S03]  /*3430*/  ISETP.GE.AND P6, PT, R6, RZ, PT ;  /* 0x000000ff0600720c */ /* 0x000fc60003fc6270 */
[----:B------:R-:W-:-:S04]  /*3440*/  IMAD.HI.U32 R6, R5, R184, RZ ;  /* 0x000000b805067227 */ /* 0x000fc800078e00ff */
[----:B------:R-:W-:Y:S01]  /*3450*/  @!P5 IMAD.IADD R180, R180, 0x1, -R2 ;  /* 0x00000001b4b4d824 */ /* 0x000fe200078e0a02 */
[----:B------:R-:W-:Y:S01]  /*3460*/  ISETP.GE.AND P5, PT, R15, RZ, PT ;  /* 0x000000ff0f00720c */ /* 0x000fe20003fa6270 */
[----:B------:R-:W-:Y:S01]  /*3470*/  IMAD.MOV R9, RZ, RZ, -R6 ;  /* 0x000000ffff097224 */ /* 0x000fe200078e0a06 */
[----:B------:R-:W-:Y:S01]  /*3480*/  LOP3.LUT R15, R3, 0xfc, RZ, 0xfc, !PT ;  /* 0x000000fc030f7812 */ /* 0x000fe200078efcff */
[----:B------:R-:W-:Y:S01]  /*3490*/  @!P4 IMAD.IADD R178, R178, 0x1, -R2 ;  /* 0x00000001b2b2c824 */ /* 0x000fe200078e0a02 */
[C---:B------:R-:W-:Y:S01]  /*34a0*/  ISETP.GT.U32.AND P3, PT, R2.reuse, R180, PT ;  /* 0x000000b40200720c */ /* 0x040fe20003f64070 */
[C---:B------:R-:W-:Y:S01]  /*34b0*/  IMAD R184, R2.reuse, R9, R184 ;  /* 0x0000000902b87224 */ /* 0x040fe200078e02b8 */
[----:B------:R-:W-:Y:S01]  /*34c0*/  IABS R188, R15 ;  /* 0x0000000f00bc7213 */ /* 0x000fe20000000000 */
[----:B------:R-:W-:Y:S01]  /*34d0*/  @!P2 IMAD.MOV R174, RZ, RZ, -R174 ;  /* 0x000000ffffaea224 */ /* 0x000fe200078e0aae */
[----:B------:R-:W-:Y:S01]  /*34e0*/  ISETP.GT.U32.AND P2, PT, R2, R178, PT ;  /* 0x000000b20200720c */ /* 0x000fe20003f44070 */
[----:B------:R-:W-:-:S02]  /*34f0*/  IMAD.MOV R7, RZ, RZ, -R4 ;  /* 0x000000ffff077224 */ /* 0x000fc400078e0a04 */
[----:B------:R-:W-:-:S04]  /*3500*/  IMAD.HI.U32 R4, R5, R186, RZ ;  /* 0x000000ba05047227 */ /* 0x000fc800078e00ff */
[----:B------:R-:W-:Y:S01]  /*3510*/  @!P1 IMAD.MOV R172, RZ, RZ, -R172 ;  /* 0x000000ffffac9224 */ /* 0x000fe200078e0aac */
[C---:B------:R-:W-:Y:S01]  /*3520*/  ISETP.GT.U32.AND P1, PT, R2.reuse, R184, PT ;  /* 0x000000b80200720c */ /* 0x040fe20003f24070 */
[----:B------:R-:W-:Y:S02]  /*3530*/  IMAD R182, R2, R7, R182 ;  /* 0x0000000702b67224 */ /* 0x000fe400078e02b6 */
[----:B------:R-:W-:-:S03]  /*3540*/  IMAD.HI.U32 R6, R5, R188, RZ ;  /* 0x000000bc05067227 */ /* 0x000fc600078e00ff */
[----:B------:R-:W-:Y:S01]  /*3550*/  ISETP.GT.U32.AND P4, PT, R2, R182, PT ;  /* 0x000000b60200720c */ /* 0x000fe20003f84070 */
[----:B------:R-:W-:Y:S02]  /*3560*/  IMAD.MOV R7, RZ, RZ, -R4 ;  /* 0x000000ffff077224 */ /* 0x000fe400078e0a04 */
[----:B------:R-:W-:Y:S01]  /*3570*/  @!P3 IMAD.IADD R180, R180, 0x1, -R2 ;  /* 0x00000001b4b4b824 */ /* 0x000fe200078e0a02 */
[----:B------:R-:W-:Y:S01]  /*3580*/  ISETP.GE.AND P3, PT, R19, RZ, PT ;  /* 0x000000ff1300720c */ /* 0x000fe20003f66270 */
[----:B------:R-:W-:Y:S01]  /*3590*/  IMAD.MOV R9, RZ, RZ, -R6 ;  /* 0x000000ffff097224 */ /* 0x000fe200078e0a06 */
[C---:B------:R-:W-:Y:S01]  /*35a0*/  LOP3.LUT R6, R3.reuse, 0x100, RZ, 0xfc, !PT ;  /* 0x0000010003067812 */ /* 0x040fe200078efcff */
[----:B------:R-:W-:Y:S01]  /*35b0*/  IMAD R186, R2, R7, R186 ;  /* 0x0000000702ba7224 */ /* 0x000fe200078e02ba */
[----:B------:R-:W-:Y:S01]  /*35c0*/  LOP3.LUT R19, R3, 0x110, RZ, 0xfc, !PT ;  /* 0x0000011003137812 */ /* 0x000fe200078efcff */
[----:B------:R-:W-:Y:S01]  /*35d0*/  @!P2 IMAD.IADD R178, R178, 0x1, -R2 ;  /* 0x00000001b2b2a824 */ /* 0x000fe200078e0a02 */
[----:B------:R-:W-:Y:S01]  /*35e0*/  IABS R190, R6 ;  /* 0x0000000600be7213 */ /* 0x000fe20000000000 */
[C---:B------:R-:W-:Y:S01]  /*35f0*/  IMAD R188, R2.reuse, R9, R188 ;  /* 0x0000000902bc7224 */ /* 0x040fe200078e02bc */
[----:B------:R-:W-:Y:S01]  /*3600*/  ISETP.GE.AND P2, PT, R21, RZ, PT ;  /* 0x000000ff1500720c */ /* 0x000fe20003f46270 */
[----:B------:R-:W-:Y:S01]  /*3610*/  @!P6 IMAD.MOV R180, RZ, RZ, -R180 ;  /* 0x000000ffffb4e224 */ /* 0x000fe200078e0ab4 */
[----:B------:R-:W-:Y:S01]  /*3620*/  ISETP.GT.U32.AND P6, PT, R2, R186, PT ;  /* 0x000000ba0200720c */ /* 0x000fe20003fc4070 */
[----:B------:R-:W-:Y:S01]  /*3630*/  @!P1 IMAD.IADD R184, R184, 0x1, -R2 ;  /* 0x00000001b8b89824 */ /* 0x000fe200078e0a02 */
[----:B------:R-:W-:Y:S01]  /*3640*/  LOP3.LUT R21, R3, 0x114, RZ, 0xfc, !PT ;  /* 0x0000011403157812 */ /* 0x000fe200078efcff */
[----:B------:R-:W-:Y:S01]  /*3650*/  @!P5 IMAD.MOV R178, RZ, RZ, -R178 ;  /* 0x000000ffffb2d224 */ /* 0x000fe200078e0ab2 */
[C---:B------:R-:W-:Y:S01]  /*3660*/  ISETP.GT.U32.AND P5, PT, R2.reuse, R188, PT ;  /* 0x000000bc0200720c */ /* 0x040fe20003fa4070 */
[----:B------:R-:W-:Y:S01]  /*3670*/  @!P0 IMAD.MOV R170, RZ, RZ, -R170 ;  /* 0x000000ffffaa8224 */ /* 0x000fe200078e0aaa */
[----:B------:R-:W-:Y:S01]  /*3680*/  ISETP.GT.U32.AND P1, PT, R2, R184, PT ;  /* 0x000000b80200720c */ /* 0x000fe20003f24070 */
[----:B------:R-:W-:Y:S01]  /*3690*/  @!P4 IMAD.IADD R182, R182, 0x1, -R2 ;  /* 0x00000001b6b6c824 */ /* 0x000fe200078e0a02 */
[----:B------:R-:W-:Y:S01]  /*36a0*/  ISETP.GE.AND P0, PT, R17, RZ, PT ;  /* 0x000000ff1100720c */ /* 0x000fe20003f06270 */
[----:B------:R-:W-:Y:S01]  /*36b0*/  IMAD.HI.U32 R4, R5, R190, RZ ;  /* 0x000000be05047227 */ /* 0x000fe200078e00ff */
[----:B------:R-:W-:-:S02]  /*36c0*/  LOP3.LUT R17, R3, 0x104, RZ, 0xfc, !PT ;  /* 0x0000010403117812 */ /* 0x000fc400078efcff */
[----:B------:R-:W-:Y:S01]  /*36d0*/  ISETP.GT.U32.AND P4, PT, R2, R182, PT ;  /* 0x000000b60200720c */ /* 0x000fe20003f84070 */
[----:B------:R-:W-:Y:S01]  /*36e0*/  @!P6 IMAD.IADD R186, R186, 0x1, -R2 ;  /* 0x00000001babae824 */ /* 0x000fe200078e0a02 */
[----:B------:R-:W-:Y:S01]  /*36f0*/  IABS R192, R17 ;  /* 0x0000001100c07213 */ /* 0x000fe20000000000 */
[----:B------:R-:W-:Y:S01]  /*3700*/  IMAD.MOV R7, RZ, RZ, -R4 ;  /* 0x000000ffff077224 */ /* 0x000fe200078e0a04 */
[----:B------:R-:W-:Y:S01]  /*3710*/  IABS R200, R21 ;  /* 0x0000001500c87213 */ /* 0x000fe20000000000 */
[--C-:B------:R-:W-:Y:S01]  /*3720*/  @!P5 IMAD.IADD R188, R188, 0x1, -R2.reuse ;  /* 0x00000001bcbcd824 */ /* 0x100fe200078e0a02 */
[----:B------:R-:W-:Y:S01]  /*3730*/  ISETP.GT.U32.AND P6, PT, R2, R186, PT ;  /* 0x000000ba0200720c */ /* 0x000fe20003fc4070 */
[----:B------:R-:W-:Y:S01]  /*3740*/  @!P1 IMAD.IADD R184, R184, 0x1, -R2 ;  /* 0x00000001b8b89824 */ /* 0x000fe200078e0a02 */
[----:B------:R-:W-:Y:S01]  /*3750*/  ISETP.GE.AND P1, PT, R6, RZ, PT ;  /* 0x000000ff0600720c */ /* 0x000fe20003f26270 */
[----:B------:R-:W-:Y:S01]  /*3760*/  IMAD.HI.U32 R6, R5, R192, RZ ;  /* 0x000000c005067227 */ /* 0x000fe200078e00ff */
[----:B------:R-:W-:-:S02]  /*3770*/  ISETP.GT.U32.AND P5, PT, R2, R188, PT ;  /* 0x000000bc0200720c */ /* 0x000fc40003fa4070 */
[----:B------:R-:W-:Y:S01]  /*3780*/  IABS R198, R19 ;  /* 0x0000001300c67213 */ /* 0x000fe20000000000 */
[----:B------:R-:W-:Y:S02]  /*3790*/  IMAD.MOV R9, RZ, RZ, -R6 ;  /* 0x000000ffff097224 */ /* 0x000fe400078e0a06 */
[----:B------:R-:W-:Y:S02]  /*37a0*/  IMAD R190, R2, R7, R190 ;  /* 0x0000000702be7224 */ /* 0x000fe400078e02be */
[----:B------:R-:W-:Y:S01]  /*37b0*/  @!P4 IMAD.IADD R182, R182, 0x1, -R2 ;  /* 0x00000001b6b6c824 */ /* 0x000fe200078e0a02 */
[----:B------:R-:W-:Y:S01]  /*37c0*/  ISETP.GE.AND P4, PT, R15, RZ, PT ;  /* 0x000000ff0f00720c */ /* 0x000fe20003f86270 */
[----:B------:R-:W-:Y:S01]  /*37d0*/  IMAD R192, R2, R9, R192 ;  /* 0x0000000902c07224 */ /* 0x000fe200078e02c0 */
[----:B------:R-:W-:Y:S01]  /*37e0*/  LOP3.LUT R15, R3, 0x108, RZ, 0xfc, !PT ;  /* 0x00000108030f7812 */ /* 0x000fe200078efcff */
[--C-:B------:R-:W-:Y:S01]  /*37f0*/  @!P6 IMAD.IADD R186, R186, 0x1, -R2.reuse ;  /* 0x00000001babae824 */ /* 0x100fe200078e0a02 */
[----:B------:R-:W-:Y:S01]  /*3800*/  ISETP.GT.U32.AND P6, PT, R2, R190, PT ;  /* 0x000000be0200720c */ /* 0x000fe20003fc4070 */
[----:B------:R-:W-:Y:S01]  /*3810*/  @!P5 IMAD.IADD R188, R188, 0x1, -R2 ;  /* 0x00000001bcbcd824 */ /* 0x000fe200078e0a02 */
[----:B------:R-:W-:Y:S01]  /*3820*/  IABS R194, R15 ;  /* 0x0000000f00c27213 */ /* 0x000fe20000000000 */
[----:B------:R-:W-:Y:S01]  /*3830*/  @!P0 IMAD.MOV R182, RZ, RZ, -R182 ;  /* 0x000000ffffb68224 */ /* 0x000fe200078e0ab6 */
[----:B------:R-:W-:Y:S01]  /*3840*/  ISETP.GT.U32.AND P5, PT, R2, R192, PT ;  /* 0x000000c00200720c */ /* 0x000fe20003fa4070 */
[----:B------:R-:W-:Y:S01]  /*3850*/  IMAD.HI.U32 R6, R5, R198, RZ ;  /* 0x000000c605067227 */ /* 0x000fe200078e00ff */
[----:B------:R-:W-:-:S02]  /*3860*/  ISETP.GE.AND P0, PT, R17, RZ, PT ;  /* 0x000000ff1100720c */ /* 0x000fc40003f06270 */
[----:B------:R-:W-:Y:S01]  /*3870*/  LOP3.LUT R17, R3, 0x10c, RZ, 0xfc, !PT ;  /* 0x0000010c03117812 */ /* 0x000fe200078efcff */
[----:B------:R-:W-:-:S03]  /*3880*/  IMAD.HI.U32 R4, R5, R194, RZ ;  /* 0x000000c205047227 */ /* 0x000fc600078e00ff */
[----:B------:R-:W-:Y:S01]  /*3890*/  IABS R196, R17 ;  /* 0x0000001100c47213 */ /* 0x000fe20000000000 */
[----:B------:R-:W-:Y:S02]  /*38a0*/  IMAD.MOV R7, RZ, RZ, -R4 ;  /* 0x000000ffff077224 */ /* 0x000fe400078e0a04 */
[----:B------:R-:W-:Y:S02]  /*38b0*/  @!P6 IMAD.IADD R190, R190, 0x1, -R2 ;  /* 0x00000001bebee824 */ /* 0x000fe400078e0a02 */
[----:B------:R-:W-:Y:S02]  /*38c0*/  IMAD R194, R2, R7, R194 ;  /* 0x0000000702c27224 */ /* 0x000fe400078e02c2 */
[----:B------:R-:W-:Y:S01]  /*38d0*/  @!P5 IMAD.IADD R192, R192, 0x1, -R2 ;  /* 0x00000001c0c0d824 */ /* 0x000fe200078e0a02 */
[C---:B------:R-:W-:Y:S01]  /*38e0*/  ISETP.GT.U32.AND P5, PT, R2.reuse, R190, PT ;  /* 0x000000be0200720c */ /* 0x040fe20003fa4070 */
[----:B------:R-:W-:Y:S01]  /*38f0*/  IMAD.HI.U32 R4, R5, R196, RZ ;  /* 0x000000c405047227 */ /* 0x000fe200078e00ff */
[----:B------:R-:W-:-:S03]  /*3900*/  ISETP.GT.U32.AND P6, PT, R2, R194, PT ;  /* 0x000000c20200720c */ /* 0x000fc60003fc4070 */
[----:B------:R-:W-:Y:S02]  /*3910*/  IMAD.MOV R7, RZ, RZ, -R4 ;  /* 0x000000ffff077224 */ /* 0x000fe400078e0a04 */
[----:B------:R-:W-:-:S04]  /*3920*/  IMAD.HI.U32 R4, R5, R200, RZ ;  /* 0x000000c805047227 */ /* 0x000fc800078e00ff */
[----:B------:R-:W-:Y:S02]  /*3930*/  IMAD R196, R2, R7, R196 ;  /* 0x0000000702c47224 */ /* 0x000fe400078e02c4 */
[--C-:B------:R-:W-:Y:S02]  /*3940*/  @!P5 IMAD.IADD R190, R190, 0x1, -R2.reuse ;  /* 0x00000001bebed824 */ /* 0x100fe400078e0a02 */
[----:B------:R-:W-:Y:S01]  /*3950*/  @!P6 IMAD.IADD R194, R194, 0x1, -R2 ;  /* 0x00000001c2c2e824 */ /* 0x000fe200078e0a02 */
[C---:B------:R-:W-:Y:S01]  /*3960*/  ISETP.GT.U32.AND P5, PT, R2.reuse, R196, PT ;  /* 0x000000c40200720c */ /* 0x040fe20003fa4070 */
[----:B------:R-:W-:Y:S01]  /*3970*/  IMAD.MOV R7, RZ, RZ, -R4 ;  /* 0x000000ffff077224 */ /* 0x000fe200078e0a04 */
[C---:B------:R-:W-:Y:S01]  /*3980*/  ISETP.GT.U32.AND P6, PT, R2.reuse, R192, PT ;  /* 0x000000c00200720c */ /* 0x040fe20003fc4070 */
[----:B------:R-:W-:Y:S02]  /*3990*/  IMAD.MOV R9, RZ, RZ, -R6 ;  /* 0x000000ffff097224 */ /* 0x000fe400078e0a06 */
[----:B------:R-:W-:-:S02]  /*39a0*/  IMAD R200, R2, R7, R200 ;  /* 0x0000000702c87224 */ /* 0x000fc400078e02c8 */
[C---:B------:R-:W-:Y:S02]  /*39b0*/  IMAD R198, R2.reuse, R9, R198 ;  /* 0x0000000902c67224 */ /* 0x040fe400078e02c6 */
[----:B------:R-:W-:Y:S01]  /*39c0*/  @!P2 IMAD.MOV R186, RZ, RZ, -R186 ;  /* 0x000000ffffbaa224 */ /* 0x000fe200078e0aba */
[C---:B------:R-:W-:Y:S01]  /*39d0*/  ISETP.GT.U32.AND P2, PT, R2.reuse, R194, PT ;  /* 0x000000c20200720c */ /* 0x040fe20003f44070 */
[----:B------:R-:W-:Y:S01]  /*39e0*/  @!P1 IMAD.MOV R190, RZ, RZ, -R190 ;  /* 0x000000ffffbe9224 */ /* 0x000fe200078e0abe */
[----:B------:R-:W-:Y:S01]  /*39f0*/  ISETP.GT.U32.AND P1, PT, R2, R198, PT ;  /* 0x000000c60200720c */ /* 0x000fe20003f24070 */
[--C-:B------:R-:W-:Y:S01]  /*3a00*/  @!P5 IMAD.IADD R196, R196, 0x1, -R2.reuse ;  /* 0x00000001c4c4d824 */ /* 0x100fe200078e0a02 */
[----:B------:R-:W-:Y:S01]  /*3a10*/  ISETP.GT.U32.AND P5, PT, R2, R200, PT ;  /* 0x000000c80200720c */ /* 0x000fe20003fa4070 */
[----:B------:R-:W-:Y:S01]  /*3a20*/  @!P6 IMAD.IADD R192, R192, 0x1, -R2 ;  /* 0x00000001c0c0e824 */ /* 0x000fe200078e0a02 */
[----:B------:R-:W-:Y:S01]  /*3a30*/  ISETP.GE.AND P6, PT, R19, RZ, PT ;  /* 0x000000ff1300720c */ /* 0x000fe20003fc6270 */
[----:B------:R-:W-:Y:S01]  /*3a40*/  @!P4 IMAD.MOV R188, RZ, RZ, -R188 ;  /* 0x000000ffffbcc224 */ /* 0x000fe200078e0abc */
[----:B------:R-:W-:Y:S01]  /*3a50*/  ISETP.GE.AND P4, PT, R17, RZ, PT ;  /* 0x000000ff1100720c */ /* 0x000fe20003f86270 */
[----:B------:R-:W-:Y:S01]  /*3a60*/  @!P0 IMAD.MOV R192, RZ, RZ, -R192 ;  /* 0x000000ffffc08224 */ /* 0x000fe200078e0ac0 */
[----:B------:R-:W-:Y:S01]  /*3a70*/  ISETP.GT.U32.AND P0, PT, R2, R196, PT ;  /* 0x000000c40200720c */ /* 0x000fe20003f04070 */
[----:B------:R-:W-:Y:S01]  /*3a80*/  IMAD.HI.U32 R6, R5, R202, RZ ;  /* 0x000000ca05067227 */ /* 0x000fe200078e00ff */
[----:B------:R-:W-:-:S02]  /*3a90*/  LOP3.LUT R17, R3, 0x11c, RZ, 0xfc, !PT ;  /* 0x0000011c03117812 */ /* 0x000fc400078efcff */
[----:B------:R-:W-:Y:S01]  /*3aa0*/  LOP3.LUT R19, R3, 0x120, RZ, 0xfc, !PT ;  /* 0x0000012003137812 */ /* 0x000fe200078efcff */
[----:B------:R-:W-:Y:S01]  /*3ab0*/  IMAD.MOV R9, RZ, RZ, -R6 ;  /* 0x000000ffff097224 */ /* 0x000fe200078e0a06 */
[----:B------:R-:W-:Y:S01]  /*3ac0*/  IABS R204, R17 ;  /* 0x0000001100cc7213 */ /* 0x000fe20000000000 */
[--C-:B------:R-:W-:Y:S01]  /*3ad0*/  @!P5 IMAD.IADD R200, R200, 0x1, -R2.reuse ;  /* 0x00000001c8c8d824 */ /* 0x100fe200078e0a02 */
[----:B------:R-:W-:Y:S01]  /*3ae0*/  IABS R206, R19 ;  /* 0x0000001300ce7213 */ /* 0x000fe20000000000 */
[----:B------:R-:W-:Y:S01]  /*3af0*/  @!P2 IMAD.IADD R194, R194, 0x1, -R2 ;  /* 0x00000001c2c2a824 */ /* 0x000fe200078e0a02 */
[----:B------:R-:W-:Y:S01]  /*3b00*/  ISETP.GE.AND P2, PT, R21, RZ, PT ;  /* 0x000000ff1500720c */ /* 0x000fe20003f46270 */
[----:B------:R-:W-:Y:S01]  /*3b10*/  IMAD R202, R2, R9, R202 ;  /* 0x0000000902ca7224 */ /* 0x000fe200078e02ca */
[----:B------:R-:W-:Y:S01]  /*3b20*/  LOP3.LUT R21, R3, 0x124, RZ, 0xfc, !PT ;  /* 0x0000012403157812 */ /* 0x000fe200078efcff */
[----:B------:R-:W-:Y:S01]  /*3b30*/  @!P1 IMAD.IADD R198, R198, 0x1, -R2 ;  /* 0x00000001c6c69824 */ /* 0x000fe200078e0a02 */
[----:B------:R-:W-:Y:S01]  /*3b40*/  ISETP.GT.U32.AND P5, PT, R2, R200, PT ;  /* 0x000000c80200720c */ /* 0x000fe20003fa4070 */
[----:B------:R-:W-:Y:S01]  /*3b50*/  IMAD.HI.U32 R4, R5, R204, RZ ;  /* 0x000000cc05047227 */ /* 0x000fe200078e00ff */
[----:B------:R-:W-:-:S02]  /*3b60*/  IABS R208, R21 ;  /* 0x0000001500d07213 */ /* 0x000fc40000000000 */
[----:B------:R-:W-:Y:S01]  /*3b70*/  ISETP.GT.U32.AND P1, PT, R2, R198, PT ;  /* 0x000000c60200720c */ /* 0x000fe20003f24070 */
[----:B------:R-:W-:Y:S01]  /*3b80*/  @!P0 IMAD.IADD R196, R196, 0x1, -R2 ;  /* 0x00000001c4c48824 */ /* 0x000fe200078e0a02 */
[C---:B------:R-:W-:Y:S01]  /*3b90*/  ISETP.GT.U32.AND P0, PT, R2.reuse, R202, PT ;  /* 0x000000ca0200720c */ /* 0x040fe20003f04070 */
[----:B------:R-:W-:Y:S02]  /*3ba0*/  IMAD.MOV R7, RZ, RZ, -R4 ;  /* 0x000000ffff077224 */ /* 0x000fe400078e0a04 */
[----:B------:R-:W-:Y:S01]  /*3bb0*/  @!P3 IMAD.MOV R184, RZ, RZ, -R184 ;  /* 0x000000ffffb8b224 */ /* 0x000fe200078e0ab8 */
[----:B------:R-:W-:Y:S01]  /*3bc0*/  ISETP.GE.AND P3, PT, R15, RZ, PT ;  /* 0x000000ff0f00720c */ /* 0x000fe20003f66270 */
[----:B------:R-:W-:Y:S02]  /*3bd0*/  IMAD R204, R2, R7, R204 ;  /* 0x0000000702cc7224 */ /* 0x000fe400078e02cc */
[----:B------:R-:W-:-:S04]  /*3be0*/  IMAD.HI.U32 R6, R5, R208, RZ ;  /* 0x000000d005067227 */ /* 0x000fc800078e00ff */
[----:B------:R-:W-:Y:S01]  /*3bf0*/  @!P5 IMAD.IADD R200, R200, 0x1, -R2 ;  /* 0x00000001c8c8d824 */ /* 0x000fe200078e0a02 */
[----:B------:R-:W-:Y:S01]  /*3c00*/  ISETP.GT.U32.AND P5, PT, R2, R204, PT ;  /* 0x000000cc0200720c */ /* 0x000fe20003fa4070 */
[----:B------:R-:W-:Y:S01]  /*3c10*/  IMAD.MOV R15, RZ, RZ, -R6 ;  /* 0x000000ffff0f7224 */ /* 0x000fe200078e0a06 */
[----:B------:R-:W-:Y:S01]  /*3c20*/  LOP3.LUT R6, R3, 0x12c, RZ, 0xfc, !PT ;  /* 0x0000012c03067812 */ /* 0x000fe200078efcff */
[--C-:B------:R-:W-:Y:S01]  /*3c30*/  @!P1 IMAD.IADD R198, R198, 0x1, -R2.reuse ;  /* 0x00000001c6c69824 */ /* 0x100fe200078e0a02 */
[----:B------:R-:W-:Y:S01]  /*3c40*/  ISETP.GE.AND P1, PT, R22, RZ, PT ;  /* 0x000000ff1600720c */ /* 0x000fe20003f26270 */
[----:B------:R-:W-:Y:S01]  /*3c50*/  @!P0 IMAD.IADD R202, R202, 0x1, -R2 ;  /* 0x00000001caca8824 */ /* 0x000fe200078e0a02 */
[----:B------:R-:W-:Y:S01]  /*3c60*/  IABS R214, R6 ;  /* 0x0000000600d67213 */ /* 0x000fe20000000000 */
[C---:B------:R-:W-:Y:S01]  /*3c70*/  IMAD R208, R2.reuse, R15, R208 ;  /* 0x0000000f02d07224 */ /* 0x040fe200078e02d0 */
[----:B------:R-:W-:Y:S01]  /*3c80*/  ISETP.GE.AND P0, PT, R17, RZ, PT ;  /* 0x000000ff1100720c */ /* 0x000fe20003f06270 */
[----:B------:R-:W-:Y:S01]  /*3c90*/  @!P3 IMAD.MOV R194, RZ, RZ, -R194 ;  /* 0x000000ffffc2b224 */ /* 0x000fe200078e0ac2 */
[C---:B------:R-:W-:Y:S01]  /*3ca0*/  ISETP.GT.U32.AND P3, PT, R2.reuse, R202, PT ;  /* 0x000000ca0200720c */ /* 0x040fe20003f64070 */
[----:B------:R-:W-:Y:S01]  /*3cb0*/  @!P6 IMAD.MOV R198, RZ, RZ, -R198 ;  /* 0x000000ffffc6e224 */ /* 0x000fe200078e0ac6 */
[----:B------:R-:W-:Y:S01]  /*3cc0*/  ISETP.GT.U32.AND P6, PT, R2, R208, PT ;  /* 0x000000d00200720c */ /* 0x000fe20003fc4070 */
[----:B------:R-:W-:Y:S01]  /*3cd0*/  IMAD.HI.U32 R4, R5, R206, RZ ;  /* 0x000000ce05047227 */ /* 0x000fe200078e00ff */
[----:B------:R-:W-:-:S02]  /*3ce0*/  LOP3.LUT R15, R3, 0x134, RZ, 0xfc, !PT ;  /* 0x00000134030f7812 */ /* 0x000fc400078efcff */
[----:B------:R-:W-:Y:S01]  /*3cf0*/  LOP3.LUT R17, R3, 0x138, RZ, 0xfc, !PT ;  /* 0x0000013803117812 */ /* 0x000fe200078efcff */
[----:B------:R-:W-:Y:S01]  /*3d00*/  IMAD.MOV R9, RZ, RZ, -R4 ;  /* 0x000000ffff097224 */ /* 0x000fe200078e0a04 */
[----:B------:R-:W-:Y:S01]  /*3d10*/  IABS R216, R15 ;  /* 0x0000000f00d87213 */ /* 0x000fe20000000000 */
[----:B------:R-:W-:Y:S01]  /*3d20*/  @!P5 IMAD.IADD R204, R204, 0x1, -R2 ;  /* 0x00000001ccccd824 */ /* 0x000fe200078e0a02 */
[----:B------:R-:W-:Y:S01]  /*3d30*/  IABS R218, R17 ;  /* 0x0000001100da7213 */ /* 0x000fe20000000000 */
[----:B------:R-:W-:Y:S01]  /*3d40*/  IMAD.HI.U32 R7, R5, R210, RZ ;  /* 0x000000d205077227 */ /* 0x000fe200078e00ff */
[----:B------:R-:W-:-:S03]  /*3d50*/  LOP3.LUT R22, R3, 0x158, RZ, 0xfc, !PT ;  /* 0x0000015803167812 */ /* 0x000fc600078efcff */
[C---:B------:R-:W-:Y:S01]  /*3d60*/  IMAD R206, R2.reuse, R9, R206 ;  /* 0x0000000902ce7224 */ /* 0x040fe200078e02ce */
[----:B------:R-:W-:Y:S01]  /*3d70*/  LOP3.LUT R9, R3, 0x130, RZ, 0xfc, !PT ;  /* 0x0000013003097812 */ /* 0x000fe200078efcff */
[----:B------:R-:W-:Y:S01]  /*3d80*/  @!P4 IMAD.MOV R196, RZ, RZ, -R196 ;  /* 0x000000ffffc4c224 */ /* 0x000fe200078e0ac4 */
[----:B------:R-:W-:Y:S01]  /*3d90*/  ISETP.GT.U32.AND P4, PT, R2, R204, PT ;  /* 0x000000cc0200720c */ /* 0x000fe20003f84070 */
[----:B------:R-:W-:Y:S01]  /*3da0*/  IMAD.MOV R7, RZ, RZ, -R7 ;  /* 0x000000ffff077224 */ /* 0x000fe200078e0a07 */
[----:B------:R-:W-:Y:S01]  /*3db0*/  IABS R212, R9 ;  /* 0x0000000900d47213 */ /* 0x000fe20000000000 */
[--C-:B------:R-:W-:Y:S01]  /*3dc0*/  @!P3 IMAD.IADD R202, R202, 0x1, -R2.reuse ;  /* 0x00000001cacab824 */ /* 0x100fe200078e0a02 */
[----:B------:R-:W-:Y:S01]  /*3dd0*/  ISETP.GT.U32.AND P5, PT, R2, R206, PT ;  /* 0x000000ce0200720c */ /* 0x000fe20003fa4070 */
[----:B------:R-:W-:Y:S01]  /*3de0*/  @!P6 IMAD.IADD R208, R208, 0x1, -R2 ;  /* 0x00000001d0d0e824 */ /* 0x000fe200078e0a02 */
[----:B------:R-:W-:Y:S01]  /*3df0*/  IABS R234, R22 ;  /* 0x0000001600ea7213 */ /* 0x000fe20000000000 */
[----:B------:R-:W-:-:S04]  /*3e00*/  IMAD.HI.U32 R4, R5, R214, RZ ;  /* 0x000000d605047227 */ /* 0x000fc800078e00ff */
[C---:B------:R-:W-:Y:S02]  /*3e10*/  IMAD R210, R2.reuse, R7, R210 ;  /* 0x0000000702d27224 */ /* 0x040fe400078e02d2 */
[----:B------:R-:W-:Y:S01]  /*3e20*/  @!P1 IMAD.MOV R202, RZ, RZ, -R202 ;  /* 0x000000ffffca9224 */ /* 0x000fe200078e0aca */
[C---:B------:R-:W-:Y:S01]  /*3e30*/  ISETP.GT.U32.AND P1, PT, R2.reuse, R208, PT ;  /* 0x000000d00200720c */ /* 0x040fe20003f24070 */
[----:B------:R-:W-:Y:S01]  /*3e40*/  IMAD.MOV R7, RZ, RZ, -R4 ;  /* 0x000000ffff077224 */ /* 0x000fe200078e0a04 */
[----:B------:R-:W-:Y:S01]  /*3e50*/  ISETP.GT.U32.AND P3, PT, R2, R210, PT ;  /* 0x000000d20200720c */ /* 0x000fe20003f64070 */
[----:B------:R-:W-:-:S04]  /*3e60*/  IMAD.HI.U32 R4, R5, R212, RZ ;  /* 0x000000d405047227 */ /* 0x000fc800078e00ff */
[----:B------:R-:W-:Y:S02]  /*3e70*/  IMAD R214, R2, R7, R214 ;  /* 0x0000000702d67224 */ /* 0x000fe400078e02d6 */
        /* <DEDUP_REMOVED lines=8> */
[--C-:B------:R-:W-:Y:S01]  /*3f00*/  @!P5 IMAD.IADD R206, R206, 0x1, -R2.reuse ;  /* 0x00000001ceced824 */ /* 0x100fe200078e0a02 */
[----:B------:R-:W-:Y:S01]  /*3f10*/  ISETP.GE.AND P5, PT, R23, RZ, PT ;  /* 0x000000ff1700720c */ /* 0x000fe20003fa6270 */
[----:B------:R-:W-:Y:S01]  /*3f20*/  @!P1 IMAD.IADD R208, R208, 0x1, -R2 ;  /* 0x00000001d0d09824 */ /* 0x000fe200078e0a02 */
[C---:B------:R-:W-:Y:S01]  /*3f30*/  ISETP.GT.U32.AND P1, PT, R2.reuse, R212, PT ;  /* 0x000000d40200720c */ /* 0x040fe20003f24070 */
[----:B------:R-:W-:Y:S01]  /*3f40*/  @!P2 IMAD.MOV R200, RZ, RZ, -R200 ;  /* 0x000000ffffc8a224 */ /* 0x000fe200078e0ac8 */
[----:B------:R-:W-:Y:S01]  /*3f50*/  ISETP.GT.U32.AND P6, PT, R2, R206, PT ;  /* 0x000000ce0200720c */ /* 0x000fe20003fc4070 */
[----:B------:R-:W-:Y:S01]  /*3f60*/  IMAD.HI.U32 R4, R5, R216, RZ ;  /* 0x000000d805047227 */ /* 0x000fe200078e00ff */
[----:B------:R-:W-:-:S02]  /*3f70*/  ISETP.GE.AND P2, PT, R19, RZ, PT ;  /* 0x000000ff1300720c */ /* 0x000fc40003f46270 */
[----:B------:R-:W-:Y:S01]  /*3f80*/  LOP3.LUT R19, R3, 0x13c, RZ, 0xfc, !PT ;  /* 0x0000013c03137812 */ /* 0x000fe200078efcff */
[--C-:B------:R-:W-:Y:S01]  /*3f90*/  @!P0 IMAD.IADD R214, R214, 0x1, -R2.reuse ;  /* 0x00000001d6d68824 */ /* 0x100fe200078e0a02 */
[----:B------:R-:W-:Y:S01]  /*3fa0*/  ISETP.GE.AND P0, PT, R15, RZ, PT ;  /* 0x000000ff0f00720c */ /* 0x000fe20003f06270 */
[----:B------:R-:W-:Y:S01]  /*3fb0*/  @!P3 IMAD.IADD R210, R210, 0x1, -R2 ;  /* 0x00000001d2d2b824 */ /* 0x000fe200078e0a02 */
[----:B------:R-:W-:Y:S01]  /*3fc0*/  IABS R220, R19 ;  /* 0x0000001300dc7213 */ /* 0x000fe20000000000 */
[----:B------:R-:W-:Y:S01]  /*3fd0*/  IMAD.MOV R7, RZ, RZ, -R4 ;  /* 0x000000ffff077224 */ /* 0x000fe200078e0a04 */
[----:B------:R-:W-:Y:S01]  /*3fe0*/  LOP3.LUT R23, R3, 0x168, RZ, 0xfc, !PT ;  /* 0x0000016803177812 */ /* 0x000fe200078efcff */
[--C-:B------:R-:W-:Y:S01]  /*3ff0*/  @!P1 IMAD.IADD R212, R212, 0x1, -R2.reuse ;  /* 0x00000001d4d49824 */ /* 0x100fe200078e0a02 */
[----:B------:R-:W-:Y:S01]  /*4000*/  ISETP.GT.U32.AND P1, PT, R2, R214, PT ;  /* 0x000000d60200720c */ /* 0x000fe20003f24070 */
[----:B------:R-:W-:Y:S01]  /*4010*/  @!P6 IMAD.IADD R206, R206, 0x1, -R2 ;  /* 0x00000001cecee824 */ /* 0x000fe200078e0a02 */
[----:B------:R-:W-:Y:S01]  /*4020*/  ISETP.GE.AND P6, PT, R6, RZ, PT ;  /* 0x000000ff0600720c */ /* 0x000fe20003fc6270 */
[----:B------:R-:W-:Y:S01]  /*4030*/  IMAD.HI.U32 R4, R5, R220, RZ ;  /* 0x000000dc05047227 */ /* 0x000fe200078e00ff */
[----:B------:R-:W-:-:S02]  /*4040*/  ISETP.GT.U32.AND P3, PT, R2, R210, PT ;  /* 0x000000d20200720c */ /* 0x000fc40003f64070 */
[----:B------:R-:W-:Y:S01]  /*4050*/  IABS R244, R23 ;  /* 0x0000001700f47213 */ /* 0x000fe20000000000 */
[----:B------:R-:W-:Y:S02]  /*4060*/  IMAD R216, R2, R7, R216 ;  /* 0x0000000702d87224 */ /* 0x000fe400078e02d8 */
[----:B------:R-:W-:Y:S01]  /*4070*/  IMAD.MOV R7, RZ, RZ, -R4 ;  /* 0x000000ffff077224 */ /* 0x000fe200078e0a04 */
[----:B------:R-:W-:Y:S01]  /*4080*/  LOP3.LUT R4, R3, 0x140, RZ, 0xfc, !PT ;  /* 0x0000014003047812 */ /* 0x000fe200078efcff */
[----:B------:R-:W-:-:S03]  /*4090*/  IMAD.HI.U32 R6, R5, R218, RZ ;  /* 0x000000da05067227 */ /* 0x000fc600078e00ff */
[----:B------:R-:W-:Y:S01]  /*40a0*/  IABS R222, R4 ;  /* 0x0000000400de7213 */ /* 0x000fe20000000000 */
[----:B------:R-:W-:Y:S02]  /*40b0*/  @!P1 IMAD.IADD R214, R214, 0x1, -R2 ;  /* 0x00000001d6d69824 */ /* 0x000fe400078e0a02 */
[----:B------:R-:W-:Y:S02]  /*40c0*/  IMAD R220, R2, R7, R220 ;  /* 0x0000000702dc7224 */ /* 0x000fe400078e02dc */
[----:B------:R-:W-:Y:S02]  /*40d0*/  @!P6 IMAD.MOV R214, RZ, RZ, -R214 ;  /* 0x000000ffffd6e224 */ /* 0x000fe400078e0ad6 */
[----:B------:R-:W-:Y:S01]  /*40e0*/  @!P3 IMAD.IADD R210, R210, 0x1, -R2 ;  /* 0x00000001d2d2b824 */ /* 0x000fe200078e0a02 */
[C---:B------:R-:W-:Y:S01]  /*40f0*/  ISETP.GT.U32.AND P6, PT, R2.reuse, R220, PT ;  /* 0x000000dc0200720c */ /* 0x040fe20003fc4070 */
[----:B------:R-:W-:Y:S01]  /*4100*/  @!P4 IMAD.MOV R208, RZ, RZ, -R208 ;  /* 0x000000ffffd0c224 */ /* 0x000fe200078e0ad0 */
[----:B------:R-:W-:Y:S01]  /*4110*/  ISETP.GE.AND P3, PT, R9, RZ, PT ;  /* 0x000000ff0900720c */ /* 0x000fe20003f66270 */
[----:B------:R-:W-:Y:S01]  /*4120*/  IMAD.MOV R9, RZ, RZ, -R6 ;  /* 0x000000ffff097224 */ /* 0x000fe200078e0a06 */
[C---:B------:R-:W-:Y:S01]  /*4130*/  ISETP.GT.U32.AND P4, PT, R2.reuse, R216, PT ;  /* 0x000000d80200720c */ /* 0x040fe20003f84070 */
[----:B------:R-:W-:Y:S01]  /*4140*/  @!P2 IMAD.MOV R206, RZ, RZ, -R206 ;  /* 0x000000ffffcea224 */ /* 0x000fe200078e0ace */
[C---:B------:R-:W-:Y:S01]  /*4150*/  ISETP.GT.U32.AND P2, PT, R2.reuse, R212, PT ;  /* 0x000000d40200720c */ /* 0x040fe20003f44070 */
[----:B------:R-:W-:Y:S01]  /*4160*/  IMAD R218, R2, R9, R218 ;  /* 0x0000000902da7224 */ /* 0x000fe200078e02da */
[----:B------:R-:W-:Y:S01]  /*4170*/  LOP3.LUT R9, R3, 0x144, RZ, 0xfc, !PT ;  /* 0x0000014403097812 */ /* 0x000fe200078efcff */
[----:B------:R-:W-:Y:S01]  /*4180*/  @!P5 IMAD.MOV R210, RZ, RZ, -R210 ;  /* 0x000000ffffd2d224 */ /* 0x000fe200078e0ad2 */
[----:B------:R-:W-:-:S02]  /*4190*/  ISETP.GE.AND P5, PT, R17, RZ, PT ;  /* 0x000000ff1100720c */ /* 0x000fc40003fa6270 */
[----:B------:R-:W-:Y:S01]  /*41a0*/  ISETP.GT.U32.AND P1, PT, R2, R218, PT ;  /* 0x000000da0200720c */ /* 0x000fe20003f24070 */
[--C-:B------:R-:W-:Y:S01]  /*41b0*/  @!P6 IMAD.IADD R220, R220, 0x1, -R2.reuse ;  /* 0x00000001dcdce824 */ /* 0x100fe200078e0a02 */
[----:B------:R-:W-:Y:S02]  /*41c0*/  IABS R224, R9 ;  /* 0x0000000900e07213 */ /* 0x000fe40000000000 */
[----:B------:R-:W-:Y:S01]  /*41d0*/  LOP3.LUT R17, R3, 0x148, RZ, 0xfc, !PT ;  /* 0x0000014803117812 */ /* 0x000fe200078efcff */
[----:B------:R-:W-:Y:S01]  /*41e0*/  @!P4 IMAD.IADD R216, R216, 0x1, -R2 ;  /* 0x00000001d8d8c824 */ /* 0x000fe200078e0a02 */
[C---:B------:R-:W-:Y:S01]  /*41f0*/  ISETP.GT.U32.AND P6, PT, R2.reuse, R220, PT ;  /* 0x000000dc0200720c */ /* 0x040fe20003fc4070 */
[----:B------:R-:W-:Y:S01]  /*4200*/  IMAD.HI.U32 R6, R5, R224, RZ ;  /* 0x000000e005067227 */ /* 0x000fe200078e00ff */
[----:B------:R-:W-:Y:S02]  /*4210*/  IABS R226, R17 ;  /* 0x0000001100e27213 */ /* 0x000fe40000000000 */
[----:B------:R-:W-:Y:S01]  /*4220*/  ISETP.GT.U32.AND P4, PT, R2, R216, PT ;  /* 0x000000d80200720c */ /* 0x000fe20003f84070 */
[----:B------:R-:W-:-:S02]  /*4230*/  IMAD.MOV R15, RZ, RZ, -R6 ;  /* 0x000000ffff0f7224 */ /* 0x000fc400078e0a06 */
[--C-:B------:R-:W-:Y:S01]  /*4240*/  @!P2 IMAD.IADD R212, R212, 0x1, -R2.reuse ;  /* 0x00000001d4d4a824 */ /* 0x100fe200078e0a02 */
[----:B------:R-:W-:Y:S01]  /*4250*/  ISETP.GE.AND P2, PT, R19, RZ, PT ;  /* 0x000000ff1300720c */ /* 0x000fe20003f46270 */
[----:B------:R-:W-:Y:S01]  /*4260*/  @!P1 IMAD.IADD R218, R218, 0x1, -R2 ;  /* 0x00000001dada9824 */ /* 0x000fe200078e0a02 */
[----:B------:R-:W-:Y:S01]  /*4270*/  LOP3.LUT R19, R3, 0x150, RZ, 0xfc, !PT ;  /* 0x0000015003137812 */ /* 0x000fe200078efcff */
[C---:B------:R-:W-:Y:S02]  /*4280*/  IMAD R224, R2.reuse, R15, R224 ;  /* 0x0000000f02e07224 */ /* 0x040fe400078e02e0 */
[----:B------:R-:W-:Y:S01]  /*4290*/  @!P3 IMAD.MOV R212, RZ, RZ, -R212 ;  /* 0x000000ffffd4b224 */ /* 0x000fe200078e0ad4 */
[----:B------:R-:W-:Y:S01]  /*42a0*/  ISETP.GT.U32.AND P1, PT, R2, R218, PT ;  /* 0x000000da0200720c */ /* 0x000fe20003f24070 */
[----:B------:R-:W-:Y:S01]  /*42b0*/  @!P6 IMAD.IADD R220, R220, 0x1, -R2 ;  /* 0x00000001dcdce824 */ /* 0x000fe200078e0a02 */
[----:B------:R-:W-:Y:S01]  /*42c0*/  ISETP.GE.AND P3, PT, R4, RZ, PT ;  /* 0x000000ff0400720c */ /* 0x000fe20003f66270 */
[----:B------:R-:W-:Y:S01]  /*42d0*/  IMAD.HI.U32 R4, R5, R222, RZ ;  /* 0x000000de05047227 */ /* 0x000fe200078e00ff */
[----:B------:R-:W-:-:S02]  /*42e0*/  ISETP.GT.U32.AND P6, PT, R2, R224, PT ;  /* 0x000000e00200720c */ /* 0x000fc40003fc4070 */
[----:B------:R-:W-:Y:S01]  /*42f0*/  IABS R230, R19 ;  /* 0x0000001300e67213 */ /* 0x000fe20000000000 */
[----:B------:R-:W-:Y:S01]  /*4300*/  @!P4 IMAD.IADD R216, R216, 0x1, -R2 ;  /* 0x00000001d8d8c824 */ /* 0x000fe200078e0a02 */
[----:B------:R-:W-:Y:S01]  /*4310*/  ISETP.GE.AND P4, PT, R9, RZ, PT ;  /* 0x000000ff0900720c */ /* 0x000fe20003f86270 */
[----:B------:R-:W-:Y:S01]  /*4320*/  IMAD.MOV R9, RZ, RZ, -R4 ;  /* 0x000000ffff097224 */ /* 0x000fe200078e0a04 */
[----:B------:R-:W-:Y:S01]  /*4330*/  LOP3.LUT R4, R3, 0x14c, RZ, 0xfc, !PT ;  /* 0x0000014c03047812 */ /* 0x000fe200078efcff */
[----:B------:R-:W-:Y:S02]  /*4340*/  @!P0 IMAD.MOV R216, RZ, RZ, -R216 ;  /* 0x000000ffffd88224 */ /* 0x000fe400078e0ad8 */
[----:B------:R-:W-:Y:S01]  /*4350*/  IMAD R222, R2, R9, R222 ;  /* 0x0000000902de7224 */ /* 0x000fe200078e02de */
[----:B------:R-:W-:Y:S01]  /*4360*/  IABS R228, R4 ;  /* 0x0000000400e47213 */ /* 0x000fe20000000000 */
[--C-:B------:R-:W-:Y:S01]  /*4370*/  @!P1 IMAD.IADD R218, R218, 0x1, -R2.reuse ;  /* 0x00000001dada9824 */ /* 0x100fe200078e0a02 */
[----:B------:R-:W-:Y:S01]  /*4380*/  ISETP.GE.AND P1, PT, R17, RZ, PT ;  /* 0x000000ff1100720c */ /* 0x000fe20003f26270 */
[----:B------:R-:W-:Y:S01]  /*4390*/  @!P6 IMAD.IADD R224, R224, 0x1, -R2 ;  /* 0x00000001e0e0e824 */ /* 0x000fe200078e0a02 */
[----:B------:R-:W-:Y:S01]  /*43a0*/  ISETP.GT.U32.AND P0, PT, R2, R222, PT ;  /* 0x000000de0200720c */ /* 0x000fe20003f04070 */
[----:B------:R-:W-:-:S03]  /*43b0*/  IMAD.HI.U32 R7, R5, R226, RZ ;  /* 0x000000e205077227 */ /* 0x000fc600078e00ff */
[----:B------:R-:W-:Y:S01]  /*43c0*/  ISETP.GT.U32.AND P6, PT, R2, R224, PT ;  /* 0x000000e00200720c */ /* 0x000fe20003fc4070 */
[----:B------:R-:W-:Y:S01]  /*43d0*/  @!P5 IMAD.MOV R218, RZ, RZ, -R218 ;  /* 0x000000ffffdad224 */ /* 0x000fe200078e0ada */
[----:B------:R-:W-:Y:S01]  /*43e0*/  ISETP.GE.AND P5, PT, R4, RZ, PT ;  /* 0x000000ff0400720c */ /* 0x000fe20003fa6270 */
[----:B------:R-:W-:Y:S02]  /*43f0*/  IMAD.MOV R7, RZ, RZ, -R7 ;  /* 0x000000ffff077224 */ /* 0x000fe400078e0a07 */
[----:B------:R-:W-:-:S04]  /*4400*/  IMAD.HI.U32 R4, R5, R228, RZ ;  /* 0x000000e405047227 */ /* 0x000fc800078e00ff */
[----:B------:R-:W-:Y:S02]  /*4410*/  IMAD R226, R2, R7, R226 ;  /* 0x0000000702e27224 */ /* 0x000fe400078e02e2 */
[----:B------:R-:W-:Y:S02]  /*4420*/  IMAD.MOV R15, RZ, RZ, -R4 ;  /* 0x000000ffff0f7224 */ /* 0x000fe400078e0a04 */
[----:B------:R-:W-:Y:S02]  /*4430*/  @!P0 IMAD.IADD R222, R222, 0x1, -R2 ;  /* 0x00000001dede8824 */ /* 0x000fe400078e0a02 */
[----:B------:R-:W-:Y:S01]  /*4440*/  @!P2 IMAD.MOV R220, RZ, RZ, -R220 ;  /* 0x000000ffffdca224 */ /* 0x000fe200078e0adc */
[C---:B------:R-:W-:Y:S01]  /*4450*/  ISETP.GT.U32.AND P2, PT, R2.reuse, R226, PT ;  /* 0x000000e20200720c */ /* 0x040fe20003f44070 */
[C---:B------:R-:W-:Y:S01]  /*4460*/  IMAD R228, R2.reuse, R15, R228 ;  /* 0x0000000f02e47224 */ /* 0x040fe200078e02e4 */
[----:B------:R-:W-:Y:S01]  /*4470*/  ISETP.GT.U32.AND P0, PT, R2, R222, PT ;  /* 0x000000de0200720c */ /* 0x000fe20003f04070 */
[----:B------:R-:W-:Y:S01]  /*4480*/  IMAD.HI.U32 R6, R5, R230, RZ ;  /* 0x000000e605067227 */ /* 0x000fe200078e00ff */
[----:B------:R-:W-:-:S03]  /*4490*/  LOP3.LUT R15, R3, 0x15c, RZ, 0xfc, !PT ;  /* 0x0000015c030f7812 */ /* 0x000fc600078efcff */
[----:B------:R-:W-:Y:S01]  /*44a0*/  @!P6 IMAD.IADD R224, R224, 0x1, -R2 ;  /* 0x00000001e0e0e824 */ /* 0x000fe200078e0a02 */
[----:B------:R-:W-:Y:S01]  /*44b0*/  ISETP.GT.U32.AND P6, PT, R2, R228, PT ;  /* 0x000000e40200720c */ /* 0x000fe20003fc4070 */
[----:B------:R-:W-:Y:S01]  /*44c0*/  IMAD.MOV R17, RZ, RZ, -R6 ;  /* 0x000000ffff117224 */ /* 0x000fe200078e0a06 */
[----:B------:R-:W-:Y:S01]  /*44d0*/  IABS R236, R15 ;  /* 0x0000000f00ec7213 */ /* 0x000fe20000000000 */
[----:B------:R-:W-:-:S04]  /*44e0*/  IMAD.HI.U32 R7, R5, R232, RZ ;  /* 0x000000e805077227 */ /* 0x000fc800078e00ff */
[----:B------:R-:W-:Y:S01]  /*44f0*/  IMAD R230, R2, R17, R230 ;  /* 0x0000001102e67224 */ /* 0x000fe200078e02e6 */
[----:B------:R-:W-:Y:S01]  /*4500*/  LOP3.LUT R17, R3, 0x160, RZ, 0xfc, !PT ;  /* 0x0000016003117812 */ /* 0x000fe200078efcff */
[--C-:B------:R-:W-:Y:S02]  /*4510*/  @!P2 IMAD.IADD R226, R226, 0x1, -R2.reuse ;  /* 0x00000001e2e2a824 */ /* 0x100fe400078e0a02 */
[--C-:B------:R-:W-:Y:S01]  /*4520*/  @!P0 IMAD.IADD R222, R222, 0x1, -R2.reuse ;  /* 0x00000001dede8824 */ /* 0x100fe200078e0a02 */
[----:B------:R-:W-:Y:S01]  /*4530*/  ISETP.GT.U32.AND P2, PT, R2, R230, PT ;  /* 0x000000e60200720c */ /* 0x000fe20003f44070 */
[----:B------:R-:W-:Y:S01]  /*4540*/  @!P6 IMAD.IADD R228, R228, 0x1, -R2 ;  /* 0x00000001e4e4e824 */ /* 0x000fe200078e0a02 */
[C---:B------:R-:W-:Y:S01]  /*4550*/  ISETP.GT.U32.AND P6, PT, R2.reuse, R226, PT ;  /* 0x000000e20200720c */ /* 0x040fe20003fc4070 */
[----:B------:R-:W-:Y:S01]  /*4560*/  IMAD.HI.U32 R9, R5, R234, RZ ;  /* 0x000000ea05097227 */ /* 0x000fe200078e00ff */
[----:B------:R-:W-:Y:S02]  /*4570*/  IABS R238, R17 ;  /* 0x0000001100ee7213 */ /* 0x000fe40000000000 */
[----:B------:R-:W-:Y:S01]  /*4580*/  ISETP.GE.AND P0, PT, R19, RZ, PT ;  /* 0x000000ff1300720c */ /* 0x000fe20003f06270 */
[----:B------:R-:W-:Y:S01]  /*4590*/  @!P3 IMAD.MOV R222, RZ, RZ, -R222 ;  /* 0x000000ffffdeb224 */ /* 0x000fe200078e0ade */
[----:B------:R-:W-:Y:S01]  /*45a0*/  ISETP.GT.U32.AND P3, PT, R2, R228, PT ;  /* 0x000000e40200720c */ /* 0x000fe20003f64070 */
[----:B------:R-:W-:Y:S01]  /*45b0*/  IMAD.MOV R7, RZ, RZ, -R7 ;  /* 0x000000ffff077224 */ /* 0x000fe200078e0a07 */
[----:B------:R-:W-:Y:S01]  /*45c0*/  LOP3.LUT R19, R3, 0x164, RZ, 0xfc, !PT ;  /* 0x0000016403137812 */ /* 0x000fe200078efcff */
[----:B------:R-:W-:-:S02]  /*45d0*/  IMAD.MOV R9, RZ, RZ, -R9 ;  /* 0x000000ffff097224 */ /* 0x000fc400078e0a09 */
[----:B------:R-:W-:Y:S01]  /*45e0*/  IMAD.HI.U32 R4, R5, R236, RZ ;  /* 0x000000ec05047227 */ /* 0x000fe200078e00ff */
[----:B------:R-:W-:-:S03]  /*45f0*/  IABS R242, R19 ;  /* 0x0000001300f27213 */ /* 0x000fc60000000000 */
[C---:B------:R-:W-:Y:S02]  /*4600*/  IMAD R232, R2.reuse, R7, R232 ;  /* 0x0000000702e87224 */ /* 0x040fe400078e02e8 */
[----:B------:R-:W-:Y:S02]  /*4610*/  IMAD R234, R2, R9, R234 ;  /* 0x0000000902ea7224 */ /* 0x000fe400078e02ea */
[----:B------:R-:W-:Y:S02]  /*4620*/  @!P2 IMAD.IADD R230, R230, 0x1, -R2 ;  /* 0x00000001e6e6a824 */ /* 0x000fe400078e0a02 */
[----:B------:R-:W-:Y:S02]  /*4630*/  IMAD.MOV R7, RZ, RZ, -R4 ;  /* 0x000000ffff077224 */ /* 0x000fe400078e0a04 */
[----:B------:R-:W-:Y:S01]  /*4640*/  @!P4 IMAD.MOV R224, RZ, RZ, -R224 ;  /* 0x000000ffffe0c224 */ /* 0x000fe200078e0ae0 */
[----:B------:R-:W-:Y:S01]  /*4650*/  ISETP.GT.U32.AND P2, PT, R2, R230, PT ;  /* 0x000000e60200720c */ /* 0x000fe20003f44070 */
[----:B------:R-:W-:Y:S01]  /*4660*/  @!P6 IMAD.IADD R226, R226, 0x1, -R2 ;  /* 0x00000001e2e2e824 */ /* 0x000fe200078e0a02 */
[C---:B------:R-:W-:Y:S01]  /*4670*/  ISETP.GT.U32.AND P4, PT, R2.reuse, R232, PT ;  /* 0x000000e80200720c */ /* 0x040fe20003f84070 */
[C---:B------:R-:W-:Y:S01]  /*4680*/  IMAD R236, R2.reuse, R7, R236 ;  /* 0x0000000702ec7224 */ /* 0x040fe200078e02ec */
[----:B------:R-:W-:Y:S01]  /*4690*/  ISETP.GT.U32.AND P6, PT, R2, R234, PT ;  /* 0x000000ea0200720c */ /* 0x000fe20003fc4070 */
[----:B------:R-:W-:-:S04]  /*46a0*/  IMAD.HI.U32 R6, R5, R238, RZ ;  /* 0x000000ee05067227 */ /* 0x000fc800078e00ff */
[----:B------:R-:W-:Y:S01]  /*46b0*/  @!P3 IMAD.IADD R228, R228, 0x1, -R2 ;  /* 0x00000001e4e4b824 */ /* 0x000fe200078e0a02 */
[----:B------:R-:W-:Y:S01]  /*46c0*/  ISETP.GT.U32.AND P3, PT, R2, R236, PT ;  /* 0x000000ec0200720c */ /* 0x000fe20003f64070 */
[----:B------:R-:W-:Y:S02]  /*46d0*/  IMAD.MOV R9, RZ, RZ, -R6 ;  /* 0x000000ffff097224 */ /* 0x000fe400078e0a06 */
[----:B------:R-:W-:Y:S02]  /*46e0*/  @!P2 IMAD.IADD R230, R230, 0x1, -R2 ;  /* 0x00000001e6e6a824 */ /* 0x000fe400078e0a02 */
[----:B------:R-:W-:Y:S02]  /*46f0*/  IMAD R238, R2, R9, R238 ;  /* 0x0000000902ee7224 */ /* 0x000fe400078e02ee */
[--C-:B------:R-:W-:Y:S01]  /*4700*/  @!P4 IMAD.IADD R232, R232, 0x1, -R2.reuse ;  /* 0x00000001e8e8c824 */ /* 0x100fe200078e0a02 */
[----:B------:R-:W-:Y:S01]  /*4710*/  ISETP.GE.AND P4, PT, R21, RZ, PT ;  /* 0x000000ff1500720c */ /* 0x000fe20003f86270 */
[----:B------:R-:W-:Y:S01]  /*4720*/  @!P6 IMAD.IADD R234, R234, 0x1, -R2 ;  /* 0x00000001eaeae824 */ /* 0x000fe200078e0a02 */
[----:B------:R-:W-:Y:S01]  /*4730*/  ISETP.GT.U32.AND P2, PT, R2, R238, PT ;  /* 0x000000ee0200720c */ /* 0x000fe20003f44070 */
[----:B------:R-:W-:Y:S01]  /*4740*/  @!P1 IMAD.MOV R226, RZ, RZ, -R226 ;  /* 0x000000ffffe29224 */ /* 0x000fe200078e0ae2 */
[----:B------:R-:W-:Y:S01]  /*4750*/  LOP3.LUT R21, R3, 0x16c, RZ, 0xfc, !PT ;  /* 0x0000016c03157812 */ /* 0x000fe200078efcff */
[----:B------:R-:W-:Y:S01]  /*4760*/  @!P3 IMAD.IADD R236, R236, 0x1, -R2 ;  /* 0x00000001ececb824 */ /* 0x000fe200078e0a02 */
[C---:B------:R-:W-:Y:S01]  /*4770*/  ISETP.GT.U32.AND P3, PT, R2.reuse, R232, PT ;  /* 0x000000e80200720c */ /* 0x040fe20003f64070 */
[----:B------:R-:W-:Y:S01]  /*4780*/  IMAD.HI.U32 R6, R5, R244, RZ ;  /* 0x000000f405067227 */ /* 0x000fe200078e00ff */
[----:B------:R-:W-:-:S02]  /*4790*/  ISETP.GT.U32.AND P1, PT, R2, R234, PT ;  /* 0x000000ea0200720c */ /* 0x000fc40003f24070 */
[----:B------:R-:W-:Y:S01]  /*47a0*/  ISETP.GE.AND P6, PT, R22, RZ, PT ;  /* 0x000000ff1600720c */ /* 0x000fe20003fc6270 */
[----:B------:R-:W-:Y:S01]  /*47b0*/  @!P5 IMAD.MOV R228, RZ, RZ, -R228 ;  /* 0x000000ffffe4d224 */ /* 0x000fe200078e0ae4 */
[----:B------:R-:W-:Y:S01]  /*47c0*/  ISETP.GT.U32.AND P5, PT, R2, R236, PT ;  /* 0x000000ec0200720c */ /* 0x000fe20003fa4070 */
[----:B------:R-:W-:Y:S01]  /*47d0*/  IMAD.MOV R9, RZ, RZ, -R6 ;  /* 0x000000ffff097224 */ /* 0x000fe200078e0a06 */
[----:B------:R-:W-:Y:S01]  /*47e0*/  LOP3.LUT R22, R3, 0x170, RZ, 0xfc, !PT ;  /* 0x0000017003167812 */ /* 0x000fe200078efcff */
[----:B------:R-:W-:Y:S01]  /*47f0*/  @!P2 IMAD.IADD R238, R238, 0x1, -R2 ;  /* 0x00000001eeeea824 */ /* 0x000fe200078e0a02 */
[----:B------:R-:W-:Y:S01]  /*4800*/  IABS R246, R21 ;  /* 0x0000001500f67213 */ /* 0x000fe20000000000 */
[C---:B------:R-:W-:Y:S01]  /*4810*/  IMAD R244, R2.reuse, R9, R244 ;  /* 0x0000000902f47224 */ /* 0x040fe200078e02f4 */
[----:B------:R-:W-:Y:S01]  /*4820*/  IABS R248, R22 ;  /* 0x0000001600f87213 */ /* 0x000fe20000000000 */
[----:B------:R-:W-:Y:S01]  /*4830*/  IMAD.HI.U32 R4, R5, R242, RZ ;  /* 0x000000f205047227 */ /* 0x000fe200078e00ff */
[----:B------:R-:W-:-:S03]  /*4840*/  ISETP.GT.U32.AND P2, PT, R2, R238, PT ;  /* 0x000000ee0200720c */ /* 0x000fc60003f44070 */
[--C-:B------:R-:W-:Y:S01]  /*4850*/  @!P3 IMAD.IADD R232, R232, 0x1, -R2.reuse ;  /* 0x00000001e8e8b824 */ /* 0x100fe200078e0a02 */
[----:B------:R-:W-:Y:S01]  /*4860*/  ISETP.GE.AND P3, PT, R15, RZ, PT ;  /* 0x000000ff0f00720c */ /* 0x000fe20003f66270 */
[----:B------:R-:W-:Y:S01]  /*4870*/  @!P1 IMAD.IADD R234, R234, 0x1, -R2 ;  /* 0x00000001eaea9824 */ /* 0x000fe200078e0a02 */
[----:B------:R-:W-:Y:S01]  /*4880*/  ISETP.GT.U32.AND P1, PT, R2, R244, PT ;  /* 0x000000f40200720c */ /* 0x000fe20003f24070 */
[----:B------:R-:W-:Y:S01]  /*4890*/  IMAD.MOV R7, RZ, RZ, -R4 ;  /* 0x000000ffff077224 */ /* 0x000fe200078e0a04 */
[----:B------:R-:W-:Y:S01]  /*48a0*/  LOP3.LUT R15, R3, 0x17c, RZ, 0xfc, !PT ;  /* 0x0000017c030f7812 */ /* 0x000fe200078efcff */
[----:B------:R-:W-:-:S04]  /*48b0*/  IMAD.HI.U32 R4, R5, R246, RZ ;  /* 0x000000f605047227 */ /* 0x000fc800078e00ff */
[----:B------:R-:W-:Y:S01]  /*48c0*/  @!P5 IMAD.IADD R236, R236, 0x1, -R2 ;  /* 0x00000001ececd824 */ /* 0x000fe200078e0a02 */
[----:B------:R-:W-:Y:S01]  /*48d0*/  ISETP.GE.AND P5, PT, R17, RZ, PT ;  /* 0x000000ff1100720c */ /* 0x000fe20003fa6270 */
[----:B------:R-:W-:Y:S01]  /*48e0*/  IMAD R242, R2, R7, R242 ;  /* 0x0000000702f27224 */ /* 0x000fe200078e02f2 */
[----:B------:R-:W-:Y:S01]  /*48f0*/  LOP3.LUT R17, R3, 0x188, RZ, 0xfc, !PT ;  /* 0x0000018803117812 */ /* 0x000fe200078efcff */
[----:B------:R-:W-:-:S04]  /*4900*/  IMAD.HI.U32 R6, R5, R248, RZ ;  /* 0x000000f805067227 */ /* 0x000fc800078e00ff */
[----:B------:R-:W-:Y:S01]  /*4910*/  IMAD.MOV R7, RZ, RZ, -R4 ;  /* 0x000000ffff077224 */ /* 0x000fe200078e0a04 */
[C---:B------:R-:W-:Y:S01]  /*4920*/  LOP3.LUT R4, R3.reuse, 0x174, RZ, 0xfc, !PT ;  /* 0x0000017403047812 */ /* 0x040fe200078efcff */
[----:B------:R-:W-:Y:S01]  /*4930*/  @!P0 IMAD.MOV R230, RZ, RZ, -R230 ;  /* 0x000000ffffe68224 */ /* 0x000fe200078e0ae6 */
[C---:B------:R-:W-:Y:S01]  /*4940*/  ISETP.GT.U32.AND P0, PT, R2.reuse, R242, PT ;  /* 0x000000f20200720c */ /* 0x040fe20003f04070 */
[----:B------:R-:W-:Y:S01]  /*4950*/  IMAD.MOV R9, RZ, RZ, -R6 ;  /* 0x000000ffff097224 */ /* 0x000fe200078e0a06 */
[----:B------:R-:W-:Y:S01]  /*4960*/  IABS R250, R4 ;  /* 0x0000000400fa7213 */ /* 0x000fe20000000000 */
[----:B------:R-:W-:Y:S01]  /*4970*/  IMAD R246, R2, R7, R246 ;  /* 0x0000000702f67224 */ /* 0x000fe200078e02f6 */
[----:B------:R-:W-:Y:S01]  /*4980*/  LOP3.LUT R6, R3, 0x178, RZ, 0xfc, !PT ;  /* 0x0000017803067812 */ /* 0x000fe200078efcff */
[--C-:B------:R-:W-:Y:S01]  /*4990*/  @!P2 IMAD.IADD R238, R238, 0x1, -R2.reuse ;  /* 0x00000001eeeea824 */ /* 0x100fe200078e0a02 */
[----:B------:R-:W-:Y:S01]  /*49a0*/  ISETP.GE.AND P2, PT, R19, RZ, PT ;  /* 0x000000ff1300720c */ /* 0x000fe20003f46270 */
[----:B------:R-:W-:Y:S01]  /*49b0*/  @!P1 IMAD.IADD R244, R244, 0x1, -R2 ;  /* 0x00000001f4f49824 */ /* 0x000fe200078e0a02 */
[----:B------:R-:W-:Y:S01]  /*49c0*/  IABS R252, R6 ;  /* 0x0000000600fc7213 */ /* 0x000fe20000000000 */
[----:B------:R-:W-:-:S02]  /*49d0*/  IMAD R248, R2, R9, R248 ;  /* 0x0000000902f87224 */ /* 0x000fc400078e02f8 */
[----:B------:R-:W-:Y:S01]  /*49e0*/  @!P3 IMAD.MOV R236, RZ, RZ, -R236 ;  /* 0x000000ffffecb224 */ /* 0x000fe200078e0aec */
[C---:B------:R-:W-:Y:S01]  /*49f0*/  ISETP.GT.U32.AND P3, PT, R2.reuse, R246, PT ;  /* 0x000000f60200720c */ /* 0x040fe20003f64070 */
[----:B------:R-:W-:Y:S01]  /*4a00*/  @!P6 IMAD.MOV R234, RZ, RZ, -R234 ;  /* 0x000000ffffeae224 */ /* 0x000fe200078e0aea */
[C---:B------:R-:W-:Y:S01]  /*4a10*/  ISETP.GT.U32.AND P6, PT, R2.reuse, R244, PT ;  /* 0x000000f40200720c */ /* 0x040fe20003fc4070 */
[----:B------:R-:W-:Y:S01]  /*4a20*/  @!P5 IMAD.MOV R238, RZ, RZ, -R238 ;  /* 0x000000ffffeed224 */ /* 0x000fe200078e0aee */
[----:B------:R-:W-:Y:S01]  /*4a30*/  ISETP.GT.U32.AND P5, PT, R2, R248, PT ;  /* 0x000000f80200720c */ /* 0x000fe20003fa4070 */
[----:B------:R-:W-:Y:S01]  /*4a40*/  @!P0 IMAD.IADD R242, R242, 0x1, -R2 ;  /* 0x00000001f2f28824 */ /* 0x000fe200078e0a02 */
[----:B------:R-:W-:Y:S01]  /*4a50*/  ISETP.GE.AND P0, PT, R23, RZ, PT ;  /* 0x000000ff1700720c */ /* 0x000fe20003f06270 */
[----:B------:R-:W-:Y:S01]  /*4a60*/  @!P4 IMAD.MOV R232, RZ, RZ, -R232 ;  /* 0x000000ffffe8c224 */ /* 0x000fe200078e0ae8 */
[----:B------:R-:W-:Y:S02]  /*4a70*/  ISETP.GE.AND P4, PT, R21, RZ, PT ;  /* 0x000000ff1500720c */ /* 0x000fe40003f86270 */
[----:B------:R-:W-:-:S02]  /*4a80*/  ISETP.GT.U32.AND P1, PT, R2, R242, PT ;  /* 0x000000f20200720c */ /* 0x000fc40003f24070 */
[----:B------:R-:W-:Y:S01]  /*4a90*/  LOP3.LUT R21, R3, 0x190, RZ, 0xfc, !PT ;  /* 0x0000019003157812 */ /* 0x000fe200078efcff */
[--C-:B------:R-:W-:Y:S01]  /*4aa0*/  @!P3 IMAD.IADD R246, R246, 0x1, -R2.reuse ;  /* 0x00000001f6f6b824 */ /* 0x100fe200078e0a02 */
[----:B------:R-:W-:Y:S01]  /*4ab0*/  ISETP.GE.AND P3, PT, R6, RZ, PT ;  /* 0x000000ff0600720c */ /* 0x000fe20003f66270 */
[--C-:B------:R-:W-:Y:S01]  /*4ac0*/  @!P6 IMAD.IADD R244, R244, 0x1, -R2.reuse ;  /* 0x00000001f4f4e824 */ /* 0x100fe200078e0a02 */
[----:B------:R-:W-:Y:S01]  /*4ad0*/  ISETP.GE.AND P6, PT, R4, RZ, PT ;  /* 0x000000ff0400720c */ /* 0x000fe20003fc6270 */
[----:B------:R-:W-:Y:S01]  /*4ae0*/  @!P5 IMAD.IADD R248, R248, 0x1, -R2 ;  /* 0x00000001f8f8d824 */ /* 0x000fe200078e0a02 */
[----:B------:R-:W-:Y:S01]  /*4af0*/  ISETP.GT.U32.AND P5, PT, R2, R246, PT ;  /* 0x000000f60200720c */ /* 0x000fe20003fa4070 */
[----:B------:R-:W-:Y:S01]  /*4b00*/  IMAD.HI.U32 R4, R5, R250, RZ ;  /* 0x000000fa05047227 */ /* 0x000fe200078e00ff */
[----:B------:R-:W-:Y:S02]  /*4b10*/  IABS R115, R21 ;  /* 0x0000001500737213 */ /* 0x000fe40000000000 */
[C---:B------:R-:W-:Y:S01]  /*4b20*/  LOP3.LUT R23, R3.reuse, 0x198, RZ, 0xfc, !PT ;  /* 0x0000019803177812 */ /* 0x040fe200078efcff */
[----:B------:R-:W-:Y:S01]  /*4b30*/  IMAD.MOV R7, RZ, RZ, -R4 ;  /* 0x000000ffff077224 */ /* 0x000fe200078e0a04 */
[----:B------:R-:W-:Y:S01]  /*4b40*/  LOP3.LUT R4, R3, 0x180, RZ, 0xfc, !PT ;  /* 0x0000018003047812 */ /* 0x000fe200078efcff */
[----:B------:R-:W-:Y:S01]  /*4b50*/  @!P1 IMAD.IADD R242, R242, 0x1, -R2 ;  /* 0x00000001f2f29824 */ /* 0x000fe200078e0a02 */
[----:B------:R-:W-:Y:S01]  /*4b60*/  ISETP.GE.AND P1, PT, R22, RZ, PT ;  /* 0x000000ff1600720c */ /* 0x000fe20003f26270 */
[----:B------:R-:W-:Y:S01]  /*4b70*/  IMAD R250, R2, R7, R250 ;  /* 0x0000000702fa7224 */ /* 0x000fe200078e02fa */
[----:B------:R-:W-:Y:S01]  /*4b80*/  IABS R111, R4 ;  /* 0x00000004006f7213 */ /* 0x000fe20000000000 */
[----:B------:R-:W-:Y:S01]  /*4b90*/  IMAD.HI.U32 R6, R5, R252, RZ ;  /* 0x000000fc05067227 */ /* 0x000fe200078e00ff */
[----:B------:R-:W-:-:S02]  /*4ba0*/  LOP3.LUT R22, R3, 0x194, RZ, 0xfc, !PT ;  /* 0x0000019403167812 */ /* 0x000fc400078efcff */
[----:B------:R-:W-:Y:S01]  /*4bb0*/  IABS R33, R23 ;  /* 0x0000001700217213 */ /* 0x000fe20000000000 */
[----:B------:R-:W-:Y:S01]  /*4bc0*/  @!P2 IMAD.MOV R242, RZ, RZ, -R242 ;  /* 0x000000fffff2a224 */ /* 0x000fe200078e0af2 */
[----:B------:R-:W-:Y:S01]  /*4bd0*/  ISETP.GT.U32.AND P2, PT, R2, R248, PT ;  /* 0x000000f80200720c */ /* 0x000fe20003f44070 */
[----:B------:R-:W-:Y:S01]  /*4be0*/  @!P5 IMAD.IADD R246, R246, 0x1, -R2 ;  /* 0x00000001f6f6d824 */ /* 0x000fe200078e0a02 */
[C---:B------:R-:W-:Y:S01]  /*4bf0*/  ISETP.GT.U32.AND P5, PT, R2.reuse, R250, PT ;  /* 0x000000fa0200720c */ /* 0x040fe20003fa4070 */
[----:B------:R-:W-:Y:S01]  /*4c00*/  IMAD.MOV R9, RZ, RZ, -R6 ;  /* 0x000000ffff097224 */ /* 0x000fe200078e0a06 */
[----:B------:R-:W-:Y:S01]  /*4c10*/  IABS R37, R22 ;  /* 0x0000001600257213 */ /* 0x000fe20000000000 */
[----:B------:R-:W-:Y:S01]  /*4c20*/  @!P0 IMAD.MOV R244, RZ, RZ, -R244 ;  /* 0x000000fffff48224 */ /* 0x000fe200078e0af4 */
[----:B------:R-:W-:Y:S01]  /*4c30*/  ISETP.GE.AND P0, PT, R15, RZ, PT ;  /* 0x000000ff0f00720c */ /* 0x000fe20003f06270 */
[----:B------:R-:W-:Y:S01]  /*4c40*/  IMAD R252, R2, R9, R252 ;  /* 0x0000000902fc7224 */ /* 0x000fe200078e02fc */
[----:B------:R-:W-:Y:S01]  /*4c50*/  IABS R15, R15 ;  /* 0x0000000f000f7213 */ /* 0x000fe20000000000 */
[----:B------:R-:W-:Y:S01]  /*4c60*/  @!P4 IMAD.MOV R246, RZ, RZ, -R246 ;  /* 0x000000fffff6c224 */ /* 0x000fe200078e0af6 */
[----:B------:R-:W-:-:S02]  /*4c70*/  LOP3.LUT R9, R3, 0x184, RZ, 0xfc, !PT ;  /* 0x0000018403097812 */ /* 0x000fc400078efcff */
[----:B------:R-:W-:Y:S01]  /*4c80*/  ISETP.GT.U32.AND P4, PT, R2, R252, PT ;  /* 0x000000fc0200720c */ /* 0x000fe20003f84070 */
[----:B------:R-:W-:Y:S01]  /*4c90*/  IMAD.MOV.U32 R7, RZ, RZ, R15 ;  /* 0x000000ffff077224 */ /* 0x000fe200078e000f */
[----:B------:R-:W-:Y:S01]  /*4ca0*/  IABS R19, R9 ;  /* 0x0000000900137213 */ /* 0x000fe20000000000 */
[--C-:B------:R-:W-:Y:S01]  /*4cb0*/  @!P2 IMAD.IADD R248, R248, 0x1, -R2.reuse ;  /* 0x00000001f8f8a824 */ /* 0x100fe200078e0a02 */
[----:B------:R-:W-:Y:S01]  /*4cc0*/  ISETP.GE.AND P2, PT, R4, RZ, PT ;  /* 0x000000ff0400720c */ /* 0x000fe20003f46270 */
[----:B------:R-:W-:Y:S01]  /*4cd0*/  @!P5 IMAD.IADD R250, R250, 0x1, -R2 ;  /* 0x00000001fafad824 */ /* 0x000fe200078e0a02 */
[----:B------:R-:W-:Y:S01]  /*4ce0*/  IABS R15, R17 ;  /* 0x00000011000f7213 */ /* 0x000fe20000000000 */
[----:B------:R-:W-:-:S03]  /*4cf0*/  IMAD.HI.U32 R4, R5, R7, RZ ;  /* 0x0000000705047227 */ /* 0x000fc600078e00ff */
[----:B------:R-:W-:Y:S01]  /*4d00*/  ISETP.GT.U32.AND P5, PT, R2, R250, PT ;  /* 0x000000fa0200720c */ /* 0x000fe20003fa4070 */
[----:B------:R-:W-:Y:S02]  /*4d10*/  IMAD.MOV R6, RZ, RZ, -R4 ;  /* 0x000000ffff067224 */ /* 0x000fe400078e0a04 */
[----:B------:R-:W-:-:S04]  /*4d20*/  IMAD.HI.U32 R4, R5, R111, RZ ;  /* 0x0000006f05047227 */ /* 0x000fc800078e00ff */
[----:B------:R-:W-:Y:S02]  /*4d30*/  @!P4 IMAD.IADD R252, R252, 0x1, -R2 ;  /* 0x00000001fcfcc824 */ /* 0x000fe400078e0a02 */
[----:B------:R-:W-:Y:S02]  /*4d40*/  IMAD.MOV R4, RZ, RZ, -R4 ;  /* 0x000000ffff047224 */ /* 0x000fe400078e0a04 */
[C---:B------:R-:W-:Y:S01]  /*4d50*/  IMAD R7, R2.reuse, R6, R7 ;  /* 0x0000000602077224 */ /* 0x040fe200078e0207 */
[C---:B------:R-:W-:Y:S01]  /*4d60*/  ISETP.GT.U32.AND P4, PT, R2.reuse, R252, PT ;  /* 0x000000fc0200720c */ /* 0x040fe20003f84070 */
[----:B------:R-:W-:Y:S02]  /*4d70*/  IMAD R111, R2, R4, R111 ;  /* 0x00000004026f7224 */ /* 0x000fe400078e026f */
[----:B------:R-:W-:-:S04]  /*4d80*/  IMAD.HI.U32 R4, R5, R19, RZ ;  /* 0x0000001305047227 */ /* 0x000fc800078e00ff */
[----:B------:R-:W-:Y:S01]  /*4d90*/  @!P5 IMAD.IADD R250, R250, 0x1, -R2 ;  /* 0x00000001fafad824 */ /* 0x000fe200078e0a02 */
[----:B------:R-:W-:Y:S01]  /*4da0*/  ISETP.GT.U32.AND P5, PT, R2, R7, PT ;  /* 0x000000070200720c */ /* 0x000fe20003fa4070 */
[----:B------:R-:W-:-:S04]  /*4db0*/  IMAD.HI.U32 R6, R5, R15, RZ ;  /* 0x0000000f05067227 */ /* 0x000fc800078e00ff */
[----:B------:R-:W-:Y:S02]  /*4dc0*/  IMAD.MOV R4, RZ, RZ, -R4 ;  /* 0x000000ffff047224 */ /* 0x000fe400078e0a04 */
[----:B------:R-:W-:Y:S02]  /*4dd0*/  IMAD.MOV R6, RZ, RZ, -R6 ;  /* 0x000000ffff067224 */ /* 0x000fe400078e0a06 */
[C---:B------:R-:W-:Y:S02]  /*4de0*/  IMAD R19, R2.reuse, R4, R19 ;  /* 0x0000000402137224 */ /* 0x040fe400078e0213 */
[----:B------:R-:W-:Y:S01]  /*4df0*/  @!P1 IMAD.MOV R248, RZ, RZ, -R248 ;  /* 0x000000fffff89224 */ /* 0x000fe200078e0af8 */
[----:B------:R-:W-:Y:S01]  /*4e00*/  ISETP.GE.AND P1, PT, R9, RZ, PT ;  /* 0x000000ff0900720c */ /* 0x000fe20003f26270 */
[----:B------:R-:W-:Y:S01]  /*4e10*/  IMAD R15, R2, R6, R15 ;  /* 0x00000006020f7224 */ /* 0x000fe200078e020f */
[----:B------:R-:W-:Y:S01]  /*4e20*/  LOP3.LUT R9, R3, 0x18c, RZ, 0xfc, !PT ;  /* 0x0000018c03097812 */ /* 0x000fe200078efcff */
[--C-:B------:R-:W-:Y:S01]  /*4e30*/  @!P4 IMAD.IADD R252, R252, 0x1, -R2.reuse ;  /* 0x00000001fcfcc824 */ /* 0x100fe200078e0a02 */
[C---:B------:R-:W-:Y:S01]  /*4e40*/  ISETP.GT.U32.AND P4, PT, R2.reuse, R19, PT ;  /* 0x000000130200720c */ /* 0x040fe20003f84070 */
[----:B------:R-:W-:Y:S01]  /*4e50*/  @!P5 IMAD.IADD R7, R7, 0x1, -R2 ;  /* 0x000000010707d824 */ /* 0x000fe200078e0a02 */
[C---:B------:R-:W-:Y:S01]  /*4e60*/  ISETP.GT.U32.AND P5, PT, R2.reuse, R15, PT ;  /* 0x0000000f0200720c */ /* 0x040fe20003fa4070 */
[----:B------:R-:W-:Y:S01]  /*4e70*/  @!P6 IMAD.MOV R250, RZ, RZ, -R250 ;  /* 0x000000fffffae224 */ /* 0x000fe200078e0afa */
[----:B------:R-:W-:Y:S01]  /*4e80*/  IABS R119, R9 ;  /* 0x0000000900777213 */ /* 0x000fe20000000000 */
[----:B------:R-:W-:Y:S01]  /*4e90*/  @!P3 IMAD.MOV R252, RZ, RZ, -R252 ;  /* 0x000000fffffcb224 */ /* 0x000fe200078e0afc */
[----:B------:R-:W-:Y:S01]  /*4ea0*/  ISETP.GT.U32.AND P6, PT, R2, R111, PT ;  /* 0x0000006f0200720c */ /* 0x000fe20003fc4070 */
[----:B------:R-:W-:-:S04]  /*4eb0*/  IMAD.HI.U32 R6, R5, R33, RZ ;  /* 0x0000002105067227 */ /* 0x000fc800078e00ff */
[----:B------:R-:W-:-:S04]  /*4ec0*/  IMAD.HI.U32 R4, R5, R119, RZ ;  /* 0x0000007705047227 */ /* 0x000fc800078e00ff */
[----:B------:R-:W-:Y:S02]  /*4ed0*/  @!P4 IMAD.IADD R19, R19, 0x1, -R2 ;  /* 0x000000011313c824 */ /* 0x000fe400078e0a02 */
[----:B------:R-:W-:Y:S02]  /*4ee0*/  IMAD.MOV R4, RZ, RZ, -R4 ;  /* 0x000000ffff047224 */ /* 0x000fe400078e0a04 */
[----:B------:R-:W-:Y:S01]  /*4ef0*/  @!P5 IMAD.IADD R15, R15, 0x1, -R2 ;  /* 0x000000010f0fd824 */ /* 0x000fe200078e0a02 */
[C---:B------:R-:W-:Y:S01]  /*4f00*/  ISETP.GT.U32.AND P5, PT, R2.reuse, R19, PT ;  /* 0x000000130200720c */ /* 0x040fe20003fa4070 */
[C---:B------:R-:W-:Y:S02]  /*4f10*/  IMAD R119, R2.reuse, R4, R119 ;  /* 0x0000000402777224 */ /* 0x040fe400078e0277 */
[----:B------:R-:W-:Y:S01]  /*4f20*/  IMAD.HI.U32 R4, R5, R115, RZ ;  /* 0x0000007305047227 */ /* 0x000fe200078e00ff */
[----:B------:R-:W-:-:S03]  /*4f30*/  ISETP.GT.U32.AND P3, PT, R2, R15, PT ;  /* 0x0000000f0200720c */ /* 0x000fc60003f64070 */
[----:B------:R-:W-:Y:S01]  /*4f40*/  @!P6 IMAD.IADD R111, R111, 0x1, -R2 ;  /* 0x000000016f6fe824 */ /* 0x000fe200078e0a02 */
[C---:B------:R-:W-:Y:S01]  /*4f50*/  ISETP.GT.U32.AND P6, PT, R2.reuse, R7, PT ;  /* 0x000000070200720c */ /* 0x040fe20003fc4070 */
[----:B------:R-:W-:Y:S02]  /*4f60*/  IMAD.MOV R4, RZ, RZ, -R4 ;  /* 0x000000ffff047224 */ /* 0x000fe400078e0a04 */
[----:B------:R-:W-:Y:S01]  /*4f70*/  IMAD.MOV R6, RZ, RZ, -R6 ;  /* 0x000000ffff067224 */ /* 0x000fe200078e0a06 */
[C---:B------:R-:W-:Y:S01]  /*4f80*/  ISETP.GT.U32.AND P4, PT, R2.reuse, R111, PT ;  /* 0x0000006f0200720c */ /* 0x040fe20003f84070 */
[C---:B------:R-:W-:Y:S02]  /*4f90*/  IMAD R115, R2.reuse, R4, R115 ;  /* 0x0000000402737224 */ /* 0x040fe400078e0273 */
[----:B------:R-:W-:Y:S02]  /*4fa0*/  @!P5 IMAD.IADD R19, R19, 0x1, -R2 ;  /* 0x000000011313d824 */ /* 0x000fe400078e0a02 */
[----:B------:R-:W-:Y:S01]  /*4fb0*/  IMAD.HI.U32 R4, R5, R37, RZ ;  /* 0x0000002505047227 */ /* 0x000fe200078e00ff */
[----:B------:R-:W-:-:S03]  /*4fc0*/  ISETP.GT.U32.AND P5, PT, R2, R115, PT ;  /* 0x000000730200720c */ /* 0x000fc60003fa4070 */
[----:B------:R-:W-:Y:S02]  /*4fd0*/  IMAD.MOV R4, RZ, RZ, -R4 ;  /* 0x000000ffff047224 */ /* 0x000fe400078e0a04 */
[--C-:B------:R-:W-:Y:S01]  /*4fe0*/  @!P6 IMAD.IADD R7, R7, 0x1, -R2.reuse ;  /* 0x000000010707e824 */ /* 0x100fe200078e0a02 */
[C---:B------:R-:W-:Y:S01]  /*4ff0*/  ISETP.GT.U32.AND P6, PT, R2.reuse, R119, PT ;  /* 0x000000770200720c */ /* 0x040fe20003fc4070 */
[--C-:B------:R-:W-:Y:S01]  /*5000*/  @!P4 IMAD.IADD R111, R111, 0x1, -R2.reuse ;  /* 0x000000016f6fc824 */ /* 0x100fe200078e0a02 */
[----:B------:R-:W-:Y:S01]  /*5010*/  ISETP.GE.AND P4, PT, R17, RZ, PT ;  /* 0x000000ff1100720c */ /* 0x000fe20003f86270 */
[C---:B------:R-:W-:Y:S01]  /*5020*/  IMAD R37, R2.reuse, R4, R37 ;  /* 0x0000000402257224 */ /* 0x040fe200078e0225 */
[C---:B------:R-:W-:Y:S01]  /*5030*/  LOP3.LUT R17, R3.reuse, 0x19c, RZ, 0xfc, !PT ;  /* 0x0000019c03117812 */ /* 0x040fe200078efcff */
[C---:B------:R-:W-:Y:S01]  /*5040*/  IMAD R33, R2.reuse, R6, R33 ;  /* 0x0000000602217224 */ /* 0x040fe200078e0221 */
[----:B------:R-:W-:Y:S01]  /*5050*/  LOP3.LUT R6, R3, 0x1a0, RZ, 0xfc, !PT ;  /* 0x000001a003067812 */ /* 0x000fe200078efcff */
[--C-:B------:R-:W-:Y:S01]  /*5060*/  @!P5 IMAD.IADD R115, R115, 0x1, -R2.reuse ;  /* 0x000000017373d824 */ /* 0x100fe200078e0a02 */
[----:B------:R-:W-:Y:S01]  /*5070*/  IABS R123, R17 ;  /* 0x00000011007b7213 */ /* 0x000fe20000000000 */
[----:B------:R-:W-:Y:S01]  /*5080*/  @!P3 IMAD.IADD R15, R15, 0x1, -R2 ;  /* 0x000000010f0fb824 */ /* 0x000fe200078e0a02 */
[----:B------:R-:W-:Y:S01]  /*5090*/  IABS R116, R6 ;  /* 0x0000000600747213 */ /* 0x000fe20000000000 */
[----:B------:R-:W-:Y:S01]  /*50a0*/  @!P2 IMAD.MOV R111, RZ, RZ, -R111 ;  /* 0x000000ffff6fa224 */ /* 0x000fe200078e0a6f */
[C---:B------:R-:W-:Y:S01]  /*50b0*/  ISETP.GT.U32.AND P5, PT, R2.reuse, R115, PT ;  /* 0x000000730200720c */ /* 0x040fe20003fa4070 */
[----:B------:R-:W-:Y:S01]  /*50c0*/  IMAD.HI.U32 R4, R5, R123, RZ ;  /* 0x0000007b05047227 */ /* 0x000fe200078e00ff */
[----:B------:R-:W-:-:S02]  /*50d0*/  ISETP.GT.U32.AND P2, PT, R2, R37, PT ;  /* 0x000000250200720c */ /* 0x000fc40003f44070 */
[----:B------:R-:W-:Y:S01]  /*50e0*/  ISETP.GE.AND P3, PT, R9, RZ, PT ;  /* 0x000000ff0900720c */ /* 0x000fe20003f66270 */
[----:B------:R-:W-:Y:S02]  /*50f0*/  IMAD.MOV R4, RZ, RZ, -R4 ;  /* 0x000000ffff047224 */ /* 0x000fe400078e0a04 */
[--C-:B------:R-:W-:Y:S01]  /*5100*/  @!P6 IMAD.IADD R119, R119, 0x1, -R2.reuse ;  /* 0x000000017777e824 */ /* 0x100fe200078e0a02 */
[----:B------:R-:W-:Y:S01]  /*5110*/  ISETP.GE.AND P6, PT, R21, RZ, PT ;  /* 0x000000ff1500720c */ /* 0x000fe20003fc6270 */
[C---:B------:R-:W-:Y:S01]  /*5120*/  IMAD R123, R2.reuse, R4, R123 ;  /* 0x00000004027b7224 */ /* 0x040fe200078e027b */
[----:B------:R-:W-:Y:S01]  /*5130*/  LOP3.LUT R21, R3, 0x1a4, RZ, 0xfc, !PT ;  /* 0x000001a403157812 */ /* 0x000fe200078efcff */
[----:B------:R-:W-:Y:S01]  /*5140*/  @!P4 IMAD.MOV R15, RZ, RZ, -R15 ;  /* 0x000000ffff0fc224 */ /* 0x000fe200078e0a0f */
[C---:B------:R-:W-:Y:S01]  /*5150*/  ISETP.GT.U32.AND P4, PT, R2.reuse, R33, PT ;  /* 0x000000210200720c */ /* 0x040fe20003f84070 */
[----:B------:R-:W-:Y:S01]  /*5160*/  @!P5 IMAD.IADD R115, R115, 0x1, -R2 ;  /* 0x000000017373d824 */ /* 0x000fe200078e0a02 */
[----:B------:R-:W-:Y:S01]  /*5170*/  ISETP.GT.U32.AND P5, PT, R2, R123, PT ;  /* 0x0000007b0200720c */ /* 0x000fe20003fa4070 */
[----:B------:R-:W-:Y:S01]  /*5180*/  IMAD.HI.U32 R4, R5, R116, RZ ;  /* 0x0000007405047227 */ /* 0x000fe200078e00ff */
[----:B------:R-:W-:-:S03]  /*5190*/  IABS R60, R21 ;  /* 0x00000015003c7213 */ /* 0x000fc60000000000 */
[----:B------:R-:W-:Y:S02]  /*51a0*/  IMAD.MOV R9, RZ, RZ, -R4 ;  /* 0x000000ffff097224 */ /* 0x000fe400078e0a04 */
[----:B------:R-:W-:-:S04]  /*51b0*/  IMAD.HI.U32 R4, R5, R60, RZ ;  /* 0x0000003c05047227 */ /* 0x000fc800078e00ff */
[C---:B------:R-:W-:Y:S02]  /*51c0*/  IMAD R116, R2.reuse, R9, R116 ;  /* 0x0000000902747224 */ /* 0x040fe400078e0274 */
[--C-:B------:R-:W-:Y:S02]  /*51d0*/  @!P5 IMAD.IADD R123, R123, 0x1, -R2.reuse ;  /* 0x000000017b7bd824 */ /* 0x100fe400078e0a02 */
[----:B------:R-:W-:Y:S01]  /*51e0*/  @!P2 IMAD.IADD R37, R37, 0x1, -R2 ;  /* 0x000000012525a824 */ /* 0x000fe200078e0a02 */
[----:B------:R-:W-:Y:S01]  /*51f0*/  ISETP.GE.AND P2, PT, R17, RZ, PT ;  /* 0x000000ff1100720c */ /* 0x000fe20003f46270 */
[----:B------:R-:W-:Y:S01]  /*5200*/  IMAD.MOV R9, RZ, RZ, -R4 ;  /* 0x000000ffff097224 */ /* 0x000fe200078e0a04 */
[C---:B------:R-:W-:Y:S01]  /*5210*/  ISETP.GT.U32.AND P5, PT, R2.reuse, R123, PT ;  /* 0x0000007b0200720c */ /* 0x040fe20003fa4070 */
[----:B------:R-:W-:Y:S01]  /*5220*/  @!P0 IMAD.MOV R7, RZ, RZ, -R7 ;  /* 0x000000ffff078224 */ /* 0x000fe200078e0a07 */
[C---:B------:R-:W-:Y:S01]  /*5230*/  ISETP.GT.U32.AND P0, PT, R2.reuse, R119, PT ;  /* 0x000000770200720c */ /* 0x040fe20003f04070 */
[----:B------:R-:W-:Y:S01]  /*5240*/  @!P4 IMAD.IADD R33, R33, 0x1, -R2 ;  /* 0x000000012121c824 */ /* 0x000fe200078e0a02 */
[C---:B------:R-:W-:Y:S01]  /*5250*/  ISETP.GT.U32.AND P4, PT, R2.reuse, R37, PT ;  /* 0x000000250200720c */ /* 0x040fe20003f84070 */
[----:B------:R-:W-:-:S02]  /*5260*/  IMAD R60, R2, R9, R60 ;  /* 0x00000009023c7224 */ /* 0x000fc400078e023c */
[----:B------:R-:W-:Y:S01]  /*5270*/  @!P1 IMAD.MOV R19, RZ, RZ, -R19 ;  /* 0x000000ffff139224 */ /* 0x000fe200078e0a13 */
[----:B------:R-:W-:Y:S01]  /*5280*/  ISETP.GE.AND P1, PT, R22, RZ, PT ;  /* 0x000000ff1600720c */ /* 0x000fe20003f26270 */
[----:B------:R-:W-:Y:S01]  /*5290*/  @!P6 IMAD.MOV R115, RZ, RZ, -R115 ;  /* 0x000000ffff73e224 */ /* 0x000fe200078e0a73 */
[----:B------:R-:W-:-:S03]  /*52a0*/  LOP3.LUT R22, R3, 0x1a8, RZ, 0xfc, !PT ;  /* 0x000001a803167812 */ /* 0x000fc600078efcff */
[--C-:B------:R-:W-:Y:S01]  /*52b0*/  @!P5 IMAD.IADD R123, R123, 0x1, -R2.reuse ;  /* 0x000000017b7bd824 */ /* 0x100fe200078e0a02 */
[C---:B------:R-:W-:Y:S01]  /*52c0*/  ISETP.GT.U32.AND P5, PT, R2.reuse, R60, PT ;  /* 0x0000003c0200720c */ /* 0x040fe20003fa4070 */
[--C-:B------:R-:W-:Y:S01]  /*52d0*/  @!P0 IMAD.IADD R119, R119, 0x1, -R2.reuse ;  /* 0x0000000177778824 */ /* 0x100fe200078e0a02 */
[----:B------:R-:W-:Y:S01]  /*52e0*/  IABS R38, R22 ;  /* 0x0000001600267213 */ /* 0x000fe20000000000 */
[----:B------:R-:W-:Y:S01]  /*52f0*/  @!P4 IMAD.IADD R37, R37, 0x1, -R2 ;  /* 0x000000012525c824 */ /* 0x000fe200078e0a02 */
[C---:B------:R-:W-:Y:S01]  /*5300*/  ISETP.GT.U32.AND P4, PT, R2.reuse, R116, PT ;  /* 0x000000740200720c */ /* 0x040fe20003f84070 */
[----:B------:R-:W-:Y:S01]  /*5310*/  @!P3 IMAD.MOV R119, RZ, RZ, -R119 ;  /* 0x000000ffff77b224 */ /* 0x000fe200078e0a77 */
[----:B------:R-:W-:Y:S01]  /*5320*/  ISETP.GT.U32.AND P3, PT, R2, R33, PT ;  /* 0x000000210200720c */ /* 0x000fe20003f64070 */
[----:B------:R-:W-:Y:S01]  /*5330*/  IMAD.HI.U32 R4, R5, R38, RZ ;  /* 0x0000002605047227 */ /* 0x000fe200078e00ff */
[----:B------:R-:W-:Y:S02]  /*5340*/  ISETP.GE.AND P0, PT, R23, RZ, PT ;  /* 0x000000ff1700720c */ /* 0x000fe40003f06270 */
[----:B------:R-:W-:Y:S01]  /*5350*/  LOP3.LUT R23, R3, 0x1ac, RZ, 0xfc, !PT ;  /* 0x000001ac03177812 */ /* 0x000fe200078efcff */
[----:B------:R-:W-:-:S02]  /*5360*/  @!P1 IMAD.MOV R37, RZ, RZ, -R37 ;  /* 0x000000ffff259224 */ /* 0x000fc400078e0a25 */
[----:B------:R-:W-:Y:S01]  /*5370*/  @!P5 IMAD.IADD R60, R60, 0x1, -R2 ;  /* 0x000000013c3cd824 */ /* 0x000fe200078e0a02 */
[----:B------:R-:W-:Y:S01]  /*5380*/  IABS R17, R23 ;  /* 0x0000001700117213 */ /* 0x000fe20000000000 */
[----:B------:R-:W-:Y:S02]  /*5390*/  IMAD.MOV R9, RZ, RZ, -R4 ;  /* 0x000000ffff097224 */ /* 0x000fe400078e0a04 */
[----:B------:R-:W-:Y:S01]  /*53a0*/  IMAD.HI.U32 R4, R5, R58, RZ ;  /* 0x0000003a05047227 */ /* 0x000fe200078e00ff */
[----:B------:R-:W-:-:S03]  /*53b0*/  ISETP.GT.U32.AND P1, PT, R2, R60, PT ;  /* 0x0000003c0200720c */ /* 0x000fc60003f24070 */
[----:B------:R-:W-:Y:S02]  /*53c0*/  IMAD R38, R2, R9, R38 ;  /* 0x0000000902267224 */ /* 0x000fe400078e0226 */
[----:B------:R-:W-:Y:S01]  /*53d0*/  @!P4 IMAD.IADD R116, R116, 0x1, -R2 ;  /* 0x000000017474c824 */ /* 0x000fe200078e0a02 */
[----:B------:R-:W-:Y:S01]  /*53e0*/  ISETP.GE.AND P4, PT, R21, RZ, PT ;  /* 0x000000ff1500720c */ /* 0x000fe20003f86270 */
[----:B------:R-:W-:Y:S01]  /*53f0*/  IMAD.MOV R9, RZ, RZ, -R4 ;  /* 0x000000ffff097224 */ /* 0x000fe200078e0a04 */
[----:B------:R-:W-:Y:S01]  /*5400*/  ISETP.GT.U32.AND P6, PT, R2, R38, PT ;  /* 0x000000260200720c */ /* 0x000fe20003fc4070 */
[----:B------:R-:W-:Y:S01]  /*5410*/  @!P3 IMAD.IADD R33, R33, 0x1, -R2 ;  /* 0x000000012121b824 */ /* 0x000fe200078e0a02 */
[----:B------:R-:W-:Y:S01]  /*5420*/  ISETP.GE.AND P3, PT, R6, RZ, PT ;  /* 0x000000ff0600720c */ /* 0x000fe20003f66270 */
[C---:B------:R-:W-:Y:S01]  /*5430*/  IMAD R58, R2.reuse, R9, R58 ;  /* 0x00000009023a7224 */ /* 0x040fe200078e023a */
[----:B------:R-:W-:Y:S01]  /*5440*/  ISETP.GT.U32.AND P5, PT, R2, R116, PT ;  /* 0x000000740200720c */ /* 0x000fe20003fa4070 */
[----:B------:R-:W-:Y:S01]  /*5450*/  IMAD.HI.U32 R6, R5, R17, RZ ;  /* 0x0000001105067227 */ /* 0x000fe200078e00ff */
[----:B------:R-:W-:-:S03]  /*5460*/  LOP3.LUT R21, R3, 0x1b4, RZ, 0xfc, !PT ;  /* 0x000001b403157812 */ /* 0x000fc600078efcff */
[----:B------:R-:W-:Y:S01]  /*5470*/  @!P1 IMAD.IADD R60, R60, 0x1, -R2 ;  /* 0x000000013c3c9824 */ /* 0x000fe200078e0a02 */
[C---:B------:R-:W-:Y:S01]  /*5480*/  ISETP.GT.U32.AND P1, PT, R2.reuse, R58, PT ;  /* 0x0000003a0200720c */ /* 0x040fe20003f24070 */
[----:B------:R-:W-:Y:S01]  /*5490*/  IMAD.MOV R6, RZ, RZ, -R6 ;  /* 0x000000ffff067224 */ /* 0x000fe200078e0a06 */
[----:B------:R-:W-:Y:S01]  /*54a0*/  IABS R54, R21 ;  /* 0x0000001500367213 */ /* 0x000fe20000000000 */
[----:B------:R-:W-:Y:S02]  /*54b0*/  @!P2 IMAD.MOV R123, RZ, RZ, -R123 ;  /* 0x000000ffff7ba224 */ /* 0x000fe400078e0a7b */
[----:B------:R-:W-:Y:S01]  /*54c0*/  IMAD R6, R2, R6, R17 ;  /* 0x0000000602067224 */ /* 0x000fe200078e0211 */
[----:B------:R-:W-:Y:S01]  /*54d0*/  LOP3.LUT R17, R3, 0x1b8, RZ, 0xfc, !PT ;  /* 0x000001b803117812 */ /* 0x000fe200078efcff */
[--C-:B------:R-:W-:Y:S01]  /*54e0*/  @!P5 IMAD.IADD R116, R116, 0x1, -R2.reuse ;  /* 0x000000017474d824 */ /* 0x100fe200078e0a02 */
[----:B------:R-:W-:Y:S01]  /*54f0*/  ISETP.GE.AND P5, PT, R23, RZ, PT ;  /* 0x000000ff1700720c */ /* 0x000fe20003fa6270 */
[----:B------:R-:W-:Y:S01]  /*5500*/  @!P6 IMAD.IADD R38, R38, 0x1, -R2 ;  /* 0x000000012626e824 */ /* 0x000fe200078e0a02 */
[----:B------:R-:W-:Y:S01]  /*5510*/  ISETP.GT.U32.AND P2, PT, R2, R6, PT ;  /* 0x000000060200720c */ /* 0x000fe20003f44070 */
[----:B------:R-:W-:Y:S01]  /*5520*/  @!P3 IMAD.MOV R116, RZ, RZ, -R116 ;  /* 0x000000ffff74b224 */ /* 0x000fe200078e0a74 */
[----:B------:R-:W-:Y:S01]  /*5530*/  IABS R34, R17 ;  /* 0x0000001100227213 */ /* 0x000fe20000000000 */
[----:B------:R-:W-:Y:S01]  /*5540*/  @!P1 IMAD.IADD R58, R58, 0x1, -R2 ;  /* 0x000000013a3a9824 */ /* 0x000fe200078e0a02 */
[----:B------:R-:W-:Y:S01]  /*5550*/  ISETP.GT.U32.AND P3, PT, R2, R38, PT ;  /* 0x000000260200720c */ /* 0x000fe20003f64070 */
[----:B------:R-:W-:Y:S01]  /*5560*/  IMAD.HI.U32 R4, R5, R54, RZ ;  /* 0x0000003605047227 */ /* 0x000fe200078e00ff */
[----:B------:R-:W-:-:S02]  /*5570*/  ISETP.GE.AND P6, PT, R24, RZ, PT ;  /* 0x000000ff1800720c */ /* 0x000fc40003fc6270 */
[----:B------:R-:W-:Y:S01]  /*5580*/  ISETP.GT.U32.AND P1, PT, R2, R58, PT ;  /* 0x0000003a0200720c */ /* 0x000fe20003f24070 */
[----:B------:R-:W-:Y:S01]  /*5590*/  IMAD.MOV R9, RZ, RZ, -R4 ;  /* 0x000000ffff097224 */ /* 0x000fe200078e0a04 */
[----:B------:R-:W-:Y:S01]  /*55a0*/  LOP3.LUT R23, R3, 0x1d0, RZ, 0xfc, !PT ;  /* 0x000001d003177812 */ /* 0x000fe200078efcff */
[----:B------:R-:W-:Y:S01]  /*55b0*/  IMAD.HI.U32 R4, R5, R34, RZ ;  /* 0x0000002205047227 */ /* 0x000fe200078e00ff */
[----:B------:R-:W-:Y:S02]  /*55c0*/  IABS R24, R29 ;  /* 0x0000001d00187213 */ /* 0x000fe40000000000 */
[----:B------:R-:W-:Y:S01]  /*55d0*/  IABS R44, R23 ;  /* 0x00000017002c7213 */ /* 0x000fe20000000000 */
[----:B------:R-:W-:Y:S02]  /*55e0*/  @!P2 IMAD.IADD R6, R6, 0x1, -R2 ;  /* 0x000000010606a824 */ /* 0x000fe400078e0a02 */
[C---:B------:R-:W-:Y:S02]  /*55f0*/  IMAD R54, R2.reuse, R9, R54 ;  /* 0x0000000902367224 */ /* 0x040fe400078e0236 */
[----:B------:R-:W-:Y:S01]  /*5600*/  IMAD.MOV R9, RZ, RZ, -R4 ;  /* 0x000000ffff097224 */ /* 0x000fe200078e0a04 */
[----:B------:R-:W-:Y:S01]  /*5610*/  ISETP.GT.U32.AND P2, PT, R2, R6, PT ;  /* 0x000000060200720c */ /* 0x000fe20003f44070 */
[----:B------:R-:W-:Y:S01]  /*5620*/  @!P0 IMAD.MOV R33, RZ, RZ, -R33 ;  /* 0x000000ffff218224 */ /* 0x000fe200078e0a21 */
[----:B------:R-:W-:Y:S01]  /*5630*/  ISETP.GE.AND P0, PT, R22, RZ, PT ;  /* 0x000000ff1600720c */ /* 0x000fe20003f06270 */
[----:B------:R-:W-:Y:S01]  /*5640*/  @!P3 IMAD.IADD R38, R38, 0x1, -R2 ;  /* 0x000000012626b824 */ /* 0x000fe200078e0a02 */
[----:B------:R-:W-:Y:S01]  /*5650*/  LOP3.LUT R22, R3, 0x1bc, RZ, 0xfc, !PT ;  /* 0x000001bc03167812 */ /* 0x000fe200078efcff */
[C---:B------:R-:W-:Y:S01]  /*5660*/  IMAD R34, R2.reuse, R9, R34 ;  /* 0x0000000902227224 */ /* 0x040fe200078e0222 */
[----:B------:R-:W-:Y:S01]  /*5670*/  ISETP.GT.U32.AND P3, PT, R2, R54, PT ;  /* 0x000000360200720c */ /* 0x000fe20003f64070 */
[----:B------:R-:W-:Y:S01]  /*5680*/  @!P1 IMAD.IADD R58, R58, 0x1, -R2 ;  /* 0x000000013a3a9824 */ /* 0x000fe200078e0a02 */
[----:B------:R-:W-:Y:S01]  /*5690*/  IABS R32, R22 ;  /* 0x0000001600207213 */ /* 0x000fe20000000000 */
[----:B------:R-:W-:Y:S01]  /*56a0*/  @!P4 IMAD.MOV R60, RZ, RZ, -R60 ;  /* 0x000000ffff3cc224 */ /* 0x000fe200078e0a3c */
[----:B------:R-:W-:Y:S01]  /*56b0*/  ISETP.GT.U32.AND P1, PT, R2, R34, PT ;  /* 0x000000220200720c */ /* 0x000fe20003f24070 */
[----:B------:R-:W-:Y:S01]  /*56c0*/  @!P6 IMAD.MOV R58, RZ, RZ, -R58 ;  /* 0x000000ffff3ae224 */ /* 0x000fe200078e0a3a */
[----:B------:R-:W-:Y:S01]  /*56d0*/  ISETP.GE.AND P4, PT, R21, RZ, PT ;  /* 0x000000ff1500720c */ /* 0x000fe20003f86270 */
[----:B------:R-:W-:Y:S01]  /*56e0*/  IMAD.HI.U32 R4, R5, R32, RZ ;  /* 0x0000002005047227 */ /* 0x000fe200078e00ff */
[----:B------:R-:W-:-:S03]  /*56f0*/  LOP3.LUT R21, R3, 0x1c4, RZ, 0xfc, !PT ;  /* 0x000001c403157812 */ /* 0x000fc600078efcff */
[----:B------:R-:W-:Y:S01]  /*5700*/  @!P2 IMAD.IADD R6, R6, 0x1, -R2 ;  /* 0x000000010606a824 */ /* 0x000fe200078e0a02 */
[----:B------:R-:W-:Y:S01]  /*5710*/  ISETP.GE.AND P2, PT, R17, RZ, PT ;  /* 0x000000ff1100720c */ /* 0x000fe20003f46270 */
[----:B------:R-:W-:Y:S01]  /*5720*/  IMAD.MOV R9, RZ, RZ, -R4 ;  /* 0x000000ffff097224 */ /* 0x000fe200078e0a04 */
[----:B------:R-:W-:Y:S01]  /*5730*/  LOP3.LUT R17, R3, 0x1c0, RZ, 0xfc, !PT ;  /* 0x000001c003117812 */ /* 0x000fe200078efcff */
[----:B------:R-:W-:Y:S01]  /*5740*/  @!P3 IMAD.IADD R54, R54, 0x1, -R2 ;  /* 0x000000013636b824 */ /* 0x000fe200078e0a02 */
[----:B------:R-:W-:Y:S01]  /*5750*/  IABS R50, R21 ;  /* 0x0000001500327213 */ /* 0x000fe20000000000 */
[----:B------:R-:W-:Y:S01]  /*5760*/  @!P0 IMAD.MOV R38, RZ, RZ, -R38 ;  /* 0x000000ffff268224 */ /* 0x000fe200078e0a26 */
[----:B------:R-:W-:Y:S01]  /*5770*/  IABS R52, R17 ;  /* 0x0000001100347213 */ /* 0x000fe20000000000 */
[C---:B------:R-:W-:Y:S01]  /*5780*/  IMAD R32, R2.reuse, R9, R32 ;  /* 0x0000000902207224 */ /* 0x040fe200078e0220 */
[----:B------:R-:W-:Y:S01]  /*5790*/  ISETP.GT.U32.AND P0, PT, R2, R54, PT ;  /* 0x000000360200720c */ /* 0x000fe20003f04070 */
[----:B------:R-:W-:Y:S01]  /*57a0*/  @!P1 IMAD.IADD R34, R34, 0x1, -R2 ;  /* 0x0000000122229824 */ /* 0x000fe200078e0a02 */
[----:B------:R-:W-:Y:S01]  /*57b0*/  ISETP.GE.AND P6, PT, R17, RZ, PT ;  /* 0x000000ff1100720c */ /* 0x000fe20003fc6270 */
[----:B------:R-:W-:Y:S01]  /*57c0*/  @!P5 IMAD.MOV R6, RZ, RZ, -R6 ;  /* 0x000000ffff06d224 */ /* 0x000fe200078e0a06 */
[C---:B------:R-:W-:Y:S01]  /*57d0*/  ISETP.GT.U32.AND P5, PT, R2.reuse, R32, PT ;  /* 0x000000200200720c */ /* 0x040fe20003fa4070 */
[----:B------:R-:W-:Y:S01]  /*57e0*/  IMAD.HI.U32 R4, R5, R52, RZ ;  /* 0x0000003405047227 */ /* 0x000fe200078e00ff */
[----:B------:R-:W-:-:S02]  /*57f0*/  ISETP.GT.U32.AND P1, PT, R2, R34, PT ;  /* 0x000000220200720c */ /* 0x000fc40003f24070 */
[----:B------:R-:W-:Y:S01]  /*5800*/  ISETP.GE.AND P3, PT, R22, RZ, PT ;  /* 0x000000ff1600720c */ /* 0x000fe20003f66270 */
[----:B------:R-:W-:Y:S01]  /*5810*/  IMAD.HI.U32 R9, R5, R50, RZ ;  /* 0x0000003205097227 */ /* 0x000fe200078e00ff */
[----:B------:R-:W-:-:S03]  /*5820*/  LOP3.LUT R22, R3, 0x1c8, RZ, 0xfc, !PT ;  /* 0x000001c803167812 */ /* 0x000fc600078efcff */
[----:B------:R-:W-:Y:S02]  /*5830*/  IMAD.MOV R17, RZ, RZ, -R4 ;  /* 0x000000ffff117224 */ /* 0x000fe400078e0a04 */
[----:B------:R-:W-:Y:S02]  /*5840*/  IMAD.MOV R9, RZ, RZ, -R9 ;  /* 0x000000ffff097224 */ /* 0x000fe400078e0a09 */
[----:B------:R-:W-:Y:S01]  /*5850*/  @!P0 IMAD.IADD R54, R54, 0x1, -R2 ;  /* 0x0000000136368824 */ /* 0x000fe200078e0a02 */
[----:B------:R-:W-:Y:S01]  /*5860*/  ISETP.GE.AND P0, PT, R21, RZ, PT ;  /* 0x000000ff1500720c */ /* 0x000fe20003f06270 */
[C---:B------:R-:W-:Y:S01]  /*5870*/  IMAD R52, R2.reuse, R17, R52 ;  /* 0x0000001102347224 */ /* 0x040fe200078e0234 */
[----:B------:R-:W-:Y:S01]  /*5880*/  IABS R21, R22 ;  /* 0x0000001600157213 */ /* 0x000fe20000000000 */
[----:B------:R-:W-:Y:S01]  /*5890*/  IMAD R50, R2, R9, R50 ;  /* 0x0000000902327224 */ /* 0x000fe200078e0232 */
[----:B------:R-:W-:Y:S01]  /*58a0*/  LOP3.LUT R9, R3, 0x1cc, RZ, 0xfc, !PT ;  /* 0x000001cc03097812 */ /* 0x000fe200078efcff */
        /* <DEDUP_REMOVED lines=8> */
[----:B------:R-:W-:Y:S02]  /*5930*/  IMAD.MOV R4, RZ, RZ, -R4 ;  /* 0x000000ffff047224 */ /* 0x000fe400078e0a04 */
[----:B------:R-:W-:-:S04]  /*5940*/  IMAD.HI.U32 R17, R5, R44, RZ ;  /* 0x0000002c05117227 */ /* 0x000fc800078e00ff */
[--C-:B------:R-:W-:Y:S02]  /*5950*/  @!P1 IMAD.IADD R52, R52, 0x1, -R2.reuse ;  /* 0x0000000134349824 */ /* 0x100fe400078e0a02 */
[--C-:B------:R-:W-:Y:S02]  /*5960*/  @!P4 IMAD.IADD R50, R50, 0x1, -R2.reuse ;  /* 0x000000013232c824 */ /* 0x100fe400078e0a02 */
[----:B------:R-:W-:Y:S01]  /*5970*/  @!P5 IMAD.IADD R32, R32, 0x1, -R2 ;  /* 0x000000012020d824 */ /* 0x000fe200078e0a02 */
[C---:B------:R-:W-:Y:S01]  /*5980*/  ISETP.GT.U32.AND P1, PT, R2.reuse, R52, PT ;  /* 0x000000340200720c */ /* 0x040fe20003f24070 */
[C---:B------:R-:W-:Y:S01]  /*5990*/  IMAD R4, R2.reuse, R4, R21 ;  /* 0x0000000402047224 */ /* 0x040fe200078e0215 */
[----:B------:R-:W-:Y:S01]  /*59a0*/  ISETP.GE.AND P5, PT, R9, RZ, PT ;  /* 0x000000ff0900720c */ /* 0x000fe20003fa6270 */
[----:B------:R-:W-:Y:S01]  /*59b0*/  IMAD.HI.U32 R9, R5, R48, RZ ;  /* 0x0000003005097227 */ /* 0x000fe200078e00ff */
[----:B------:R-:W-:-:S03]  /*59c0*/  ISETP.GT.U32.AND P4, PT, R2, R50, PT ;  /* 0x000000320200720c */ /* 0x000fc60003f84070 */
[----:B------:R-:W-:Y:S02]  /*59d0*/  IMAD.MOV R9, RZ, RZ, -R9 ;  /* 0x000000ffff097224 */ /* 0x000fe400078e0a09 */
[----:B------:R-:W-:Y:S02]  /*59e0*/  IMAD.MOV R17, RZ, RZ, -R17 ;  /* 0x000000ffff117224 */ /* 0x000fe400078e0a11 */
[----:B------:R-:W-:Y:S01]  /*59f0*/  IMAD R48, R2, R9, R48 ;  /* 0x0000000902307224 */ /* 0x000fe200078e0230 */
[----:B------:R-:W-:Y:S01]  /*5a00*/  LOP3.LUT R9, R3, 0x1d4, RZ, 0xfc, !PT ;  /* 0x000001d403097812 */ /* 0x000fe200078efcff */
[----:B------:R-:W-:Y:S01]  /*5a10*/  @!P1 IMAD.IADD R52, R52, 0x1, -R2 ;  /* 0x0000000134349824 */ /* 0x000fe200078e0a02 */
[C---:B------:R-:W-:Y:S01]  /*5a20*/  ISETP.GT.U32.AND P1, PT, R2.reuse, R4, PT ;  /* 0x000000040200720c */ /* 0x040fe20003f24070 */
[----:B------:R-:W-:Y:S01]  /*5a30*/  IMAD R44, R2, R17, R44 ;  /* 0x00000011022c7224 */ /* 0x000fe200078e022c */
[----:B------:R-:W-:Y:S01]  /*5a40*/  IABS R56, R9 ;  /* 0x0000000900387213 */ /* 0x000fe20000000000 */
[----:B------:R-:W-:Y:S01]  /*5a50*/  @!P4 IMAD.IADD R50, R50, 0x1, -R2 ;  /* 0x000000013232c824 */ /* 0x000fe200078e0a02 */
[----:B------:R-:W-:Y:S01]  /*5a60*/  ISETP.GT.U32.AND P4, PT, R2, R48, PT ;  /* 0x000000300200720c */ /* 0x000fe20003f84070 */
[----:B------:R-:W-:Y:S01]  /*5a70*/  @!P6 IMAD.MOV R52, RZ, RZ, -R52 ;  /* 0x000000ffff34e224 */ /* 0x000fe200078e0a34 */
[----:B------:R-:W-:Y:S01]  /*5a80*/  ISETP.GE.AND P6, PT, R9, RZ, PT ;  /* 0x000000ff0900720c */ /* 0x000fe20003fc6270 */
[----:B------:R-:W-:Y:S01]  /*5a90*/  IMAD.HI.U32 R9, R5, R56, RZ ;  /* 0x0000003805097227 */ /* 0x000fe200078e00ff */
[----:B------:R-:W-:-:S03]  /*5aa0*/  LOP3.LUT R17, R3, 0x1d8, RZ, 0xfc, !PT ;  /* 0x000001d803117812 */ /* 0x000fc600078efcff */
[----:B------:R-:W-:Y:S01]  /*5ab0*/  IMAD.MOV R21, RZ, RZ, -R9 ;  /* 0x000000ffff157224 */ /* 0x000fe200078e0a09 */
[----:B------:R-:W-:Y:S01]  /*5ac0*/  IABS R46, R17 ;  /* 0x00000011002e7213 */ /* 0x000fe20000000000 */
[----:B------:R-:W-:Y:S02]  /*5ad0*/  @!P1 IMAD.IADD R4, R4, 0x1, -R2 ;  /* 0x0000000104049824 */ /* 0x000fe400078e0a02 */
[----:B------:R-:W-:Y:S02]  /*5ae0*/  IMAD R56, R2, R21, R56 ;  /* 0x0000001502387224 */ /* 0x000fe400078e0238 */
[----:B------:R-:W-:Y:S01]  /*5af0*/  @!P4 IMAD.IADD R48, R48, 0x1, -R2 ;  /* 0x000000013030c824 */ /* 0x000fe200078e0a02 */
[----:B------:R-:W-:Y:S01]  /*5b00*/  ISETP.GT.U32.AND P1, PT, R2, R4, PT ;  /* 0x000000040200720c */ /* 0x000fe20003f24070 */
[----:B------:R-:W-:-:S03]  /*5b10*/  IMAD.HI.U32 R9, R5, R46, RZ ;  /* 0x0000002e05097227 */ /* 0x000fc600078e00ff */
[----:B------:R-:W-:Y:S01]  /*5b20*/  ISETP.GT.U32.AND P4, PT, R2, R48, PT ;  /* 0x000000300200720c */ /* 0x000fe20003f84070 */
[----:B------:R-:W-:Y:S02]  /*5b30*/  IMAD.MOV R9, RZ, RZ, -R9 ;  /* 0x000000ffff097224 */ /* 0x000fe400078e0a09 */
[----:B------:R-:W-:Y:S01]  /*5b40*/  @!P2 IMAD.MOV R34, RZ, RZ, -R34 ;  /* 0x000000ffff22a224 */ /* 0x000fe200078e0a22 */
[----:B------:R-:W-:Y:S01]  /*5b50*/  ISETP.GE.AND P2, PT, R22, RZ, PT ;  /* 0x000000ff1600720c */ /* 0x000fe20003f46270 */
[----:B------:R-:W-:Y:S02]  /*5b60*/  IMAD R46, R2, R9, R46 ;  /* 0x00000009022e7224 */ /* 0x000fe400078e022e */
[----:B------:R-:W-:Y:S01]  /*5b70*/  @!P3 IMAD.MOV R32, RZ, RZ, -R32 ;  /* 0x000000ffff20b224 */ /* 0x000fe200078e0a20 */
[----:B------:R-:W-:Y:S01]  /*5b80*/  ISETP.GE.AND P3, PT, R23, RZ, PT ;  /* 0x000000ff1700720c */ /* 0x000fe20003f66270 */
[----:B------:R-:W-:Y:S01]  /*5b90*/  @!P1 IMAD.IADD R4, R4, 0x1, -R2 ;  /* 0x0000000104049824 */ /* 0x000fe200078e0a02 */
[----:B------:R-:W-:Y:S01]  /*5ba0*/  ISETP.GT.U32.AND P1, PT, R2, R44, PT ;  /* 0x0000002c0200720c */ /* 0x000fe20003f24070 */
[----:B------:R-:W-:Y:S01]  /*5bb0*/  IMAD.HI.U32 R21, R5, R40, RZ ;  /* 0x0000002805157227 */ /* 0x000fe200078e00ff */
[----:B------:R-:W-:-:S03]  /*5bc0*/  LOP3.LUT R23, R3, 0x1dc, RZ, 0xfc, !PT ;  /* 0x000001dc03177812 */ /* 0x000fc600078efcff */
[----:B------:R-:W-:Y:S01]  /*5bd0*/  @!P4 IMAD.IADD R48, R48, 0x1, -R2 ;  /* 0x000000013030c824 */ /* 0x000fe200078e0a02 */
[----:B------:R-:W-:Y:S01]  /*5be0*/  ISETP.GT.U32.AND P4, PT, R2, R56, PT ;  /* 0x000000380200720c */ /* 0x000fe20003f84070 */
[----:B------:R-:W-:Y:S01]  /*5bf0*/  IMAD.HI.U32 R22, R5, R28, RZ ;  /* 0x0000001c05167227 */ /* 0x000fe200078e00ff */
[----:B------:R-:W-:-:S03]  /*5c00*/  IABS R42, R23 ;  /* 0x00000017002a7213 */ /* 0x000fc60000000000 */
[----:B------:R-:W-:Y:S01]  /*5c10*/  @!P5 IMAD.MOV R48, RZ, RZ, -R48 ;  /* 0x000000ffff30d224 */ /* 0x000fe200078e0a30 */
[----:B------:R-:W-:Y:S01]  /*5c20*/  ISETP.GT.U32.AND P5, PT, R2, R46, PT ;  /* 0x0000002e0200720c */ /* 0x000fe20003fa4070 */
[----:B------:R-:W-:Y:S01]  /*5c30*/  @!P1 IMAD.IADD R44, R44, 0x1, -R2 ;  /* 0x000000012c2c9824 */ /* 0x000fe200078e0a02 */
[----:B------:R-:W-:Y:S01]  /*5c40*/  ISETP.GE.AND P1, PT, R23, RZ, PT ;  /* 0x000000ff1700720c */ /* 0x000fe20003f26270 */
[----:B------:R-:W-:Y:S02]  /*5c50*/  IMAD.MOV R21, RZ, RZ, -R21 ;  /* 0x000000ffff157224 */ /* 0x000fe400078e0a15 */
[----:B------:R-:W-:Y:S02]  /*5c60*/  IMAD.MOV R23, RZ, RZ, -R22 ;  /* 0x000000ffff177224 */ /* 0x000fe400078e0a16 */
[----:B------:R-:W-:Y:S01]  /*5c70*/  @!P4 IMAD.IADD R56, R56, 0x1, -R2 ;  /* 0x000000013838c824 */ /* 0x000fe200078e0a02 */
[----:B------:R-:W-:Y:S01]  /*5c80*/  ISETP.GT.U32.AND P4, PT, R2, R44, PT ;  /* 0x0000002c0200720c */ /* 0x000fe20003f84070 */
[----:B------:R-:W-:-:S02]  /*5c90*/  @!P2 IMAD.MOV R4, RZ, RZ, -R4 ;  /* 0x000000ffff04a224 */ /* 0x000fc400078e0a04 */
[----:B------:R-:W-:Y:S01]  /*5ca0*/  @!P0 IMAD.MOV R50, RZ, RZ, -R50 ;  /* 0x000000ffff328224 */ /* 0x000fe200078e0a32 */
[C---:B------:R-:W-:Y:S01]  /*5cb0*/  ISETP.GT.U32.AND P2, PT, R2.reuse, R56, PT ;  /* 0x000000380200720c */ /* 0x040fe20003f44070 */
[C---:B------:R-:W-:Y:S01]  /*5cc0*/  IMAD R40, R2.reuse, R21, R40 ;  /* 0x0000001502287224 */ /* 0x040fe200078e0228 */
[----:B------:R-:W-:Y:S01]  /*5cd0*/  ISETP.GE.AND P0, PT, R17, RZ, PT ;  /* 0x000000ff1100720c */ /* 0x000fe20003f06270 */
[----:B------:R-:W-:Y:S01]  /*5ce0*/  IMAD R28, R2, R23, R28 ;  /* 0x00000017021c7224 */ /* 0x000fe200078e021c */
[----:B------:R-:W-:Y:S01]  /*5cf0*/  LOP3.LUT R21, R3, 0x1e8, RZ, 0xfc, !PT ;  /* 0x000001e803157812 */ /* 0x000fe200078efcff */
[----:B------:R-:W-:Y:S01]  /*5d00*/  IMAD.HI.U32 R17, R5, R42, RZ ;  /* 0x0000002a05117227 */ /* 0x000fe200078e00ff */
[----:B------:R-:W-:Y:S02]  /*5d10*/  LOP3.LUT R23, R3, 0x1ec, RZ, 0xfc, !PT ;  /* 0x000001ec03177812 */ /* 0x000fe400078efcff */
[----:B------:R-:W-:Y:S01]  /*5d20*/  IABS R30, R21 ;  /* 0x00000015001e7213 */ /* 0x000fe20000000000 */
[----:B------:R-:W-:Y:S01]  /*5d30*/  @!P5 IMAD.IADD R46, R46, 0x1, -R2 ;  /* 0x000000012e2ed824 */ /* 0x000fe200078e0a02 */
[----:B------:R-:W-:Y:S01]  /*5d40*/  ISETP.GT.U32.AND P5, PT, R2, R28, PT ;  /* 0x0000001c0200720c */ /* 0x000fe20003fa4070 */
[----:B------:R-:W-:Y:S01]  /*5d50*/  IMAD.MOV R17, RZ, RZ, -R17 ;  /* 0x000000ffff117224 */ /* 0x000fe200078e0a11 */
[----:B------:R-:W-:Y:S01]  /*5d60*/  IABS R26, R23 ;  /* 0x00000017001a7213 */ /* 0x000fe20000000000 */
[----:B------:R-:W-:-:S04]  /*5d70*/  IMAD.HI.U32 R9, R5, R30, RZ ;  /* 0x0000001e05097227 */ /* 0x000fc800078e00ff */
[----:B------:R-:W-:Y:S02]  /*5d80*/  IMAD R42, R2, R17, R42 ;  /* 0x00000011022a7224 */ /* 0x000fe400078e022a */
[--C-:B------:R-:W-:Y:S01]  /*5d90*/  @!P2 IMAD.IADD R56, R56, 0x1, -R2.reuse ;  /* 0x000000013838a824 */ /* 0x100fe200078e0a02 */
[----:B------:R-:W-:Y:S01]  /*5da0*/  ISETP.GT.U32.AND P2, PT, R2, R40, PT ;  /* 0x000000280200720c */ /* 0x000fe20003f44070 */
[----:B------:R-:W-:Y:S02]  /*5db0*/  IMAD.MOV R17, RZ, RZ, -R9 ;  /* 0x000000ffff117224 */ /* 0x000fe400078e0a09 */
[----:B------:R-:W-:Y:S01]  /*5dc0*/  @!P4 IMAD.IADD R44, R44, 0x1, -R2 ;  /* 0x000000012c2cc824 */ /* 0x000fe200078e0a02 */
[----:B------:R-:W-:Y:S01]  /*5dd0*/  ISETP.GT.U32.AND P4, PT, R2, R42, PT ;  /* 0x0000002a0200720c */ /* 0x000fe20003f84070 */
[----:B------:R-:W-:-:S04]  /*5de0*/  IMAD.HI.U32 R9, R5, R26, RZ ;  /* 0x0000001a05097227 */ /* 0x000fc800078e00ff */
[----:B------:R-:W-:Y:S02]  /*5df0*/  IMAD.MOV R9, RZ, RZ, -R9 ;  /* 0x000000ffff097224 */ /* 0x000fe400078e0a09 */
[----:B------:R-:W-:Y:S02]  /*5e00*/  @!P5 IMAD.IADD R28, R28, 0x1, -R2 ;  /* 0x000000011c1cd824 */ /* 0x000fe400078e0a02 */
[C---:B------:R-:W-:Y:S01]  /*5e10*/  IMAD R26, R2.reuse, R9, R26 ;  /* 0x00000009021a7224 */ /* 0x040fe200078e021a */
[----:B------:R-:W-:Y:S01]  /*5e20*/  LOP3.LUT R9, R3, 0x1f8, RZ, 0xfc, !PT ;  /* 0x000001f803097812 */ /* 0x000fe200078efcff */
[----:B------:R-:W-:Y:S01]  /*5e30*/  @!P3 IMAD.MOV R44, RZ, RZ, -R44 ;  /* 0x000000ffff2cb224 */ /* 0x000fe200078e0a2c */
[----:B------:R-:W-:Y:S01]  /*5e40*/  ISETP.GT.U32.AND P3, PT, R2, R28, PT ;  /* 0x0000001c0200720c */ /* 0x000fe20003f64070 */
[----:B------:R-:W-:Y:S01]  /*5e50*/  IMAD.HI.U32 R3, R5, R240, RZ ;  /* 0x000000f005037227 */ /* 0x000fe200078e00ff */
[----:B------:R-:W-:-:S03]  /*5e60*/  IABS R22, R9 ;  /* 0x0000000900167213 */ /* 0x000fc60000000000 */
[--C-:B------:R-:W-:Y:S02]  /*5e70*/  @!P2 IMAD.IADD R40, R40, 0x1, -R2.reuse ;  /* 0x000000012828a824 */ /* 0x100fe400078e0a02 */
[----:B------:R-:W-:Y:S01]  /*5e80*/  @!P4 IMAD.IADD R42, R42, 0x1, -R2 ;  /* 0x000000012a2ac824 */ /* 0x000fe200078e0a02 */
[C---:B------:R-:W-:Y:S01]  /*5e90*/  ISETP.GT.U32.AND P4, PT, R2.reuse, R46, PT ;  /* 0x0000002e0200720c */ /* 0x040fe20003f84070 */
[----:B------:R-:W-:Y:S01]  /*5ea0*/  IMAD.MOV R3, RZ, RZ, -R3 ;  /* 0x000000ffff037224 */ /* 0x000fe200078e0a03 */
[C---:B------:R-:W-:Y:S01]  /*5eb0*/  ISETP.GT.U32.AND P5, PT, R2.reuse, R40, PT ;  /* 0x000000280200720c */ /* 0x040fe20003fa4070 */
[C---:B------:R-:W-:Y:S01]  /*5ec0*/  IMAD R30, R2.reuse, R17, R30 ;  /* 0x00000011021e7224 */ /* 0x040fe200078e021e */
[----:B------:R-:W-:Y:S01]  /*5ed0*/  ISETP.GT.U32.AND P2, PT, R2, R42, PT ;  /* 0x0000002a0200720c */ /* 0x000fe20003f44070 */
[----:B------:R-:W-:-:S04]  /*5ee0*/  IMAD.HI.U32 R17, R5, R24, RZ ;  /* 0x0000001805117227 */ /* 0x000fc800078e00ff */
[----:B------:R-:W-:Y:S02]  /*5ef0*/  IMAD R240, R2, R3, R240 ;  /* 0x0000000302f07224 */ /* 0x000fe400078e02f0 */
[----:B------:R-:W-:Y:S02]  /*5f00*/  IMAD.MOV R17, RZ, RZ, -R17 ;  /* 0x000000ffff117224 */ /* 0x000fe400078e0a11 */
[----:B------:R-:W-:Y:S01]  /*5f10*/  @!P3 IMAD.IADD R28, R28, 0x1, -R2 ;  /* 0x000000011c1cb824 */ /* 0x000fe200078e0a02 */
[----:B------:R-:W-:Y:S01]  /*5f20*/  ISETP.GT.U32.AND P3, PT, R2, R240, PT ;  /* 0x000000f00200720c */ /* 0x000fe20003f64070 */
[----:B------:R-:W-:-:S04]  /*5f30*/  IMAD.HI.U32 R5, R5, R22, RZ ;  /* 0x0000001605057227 */ /* 0x000fc800078e00ff */
[----:B------:R-:W-:Y:S02]  /*5f40*/  IMAD R24, R2, R17, R24 ;  /* 0x0000001102187224 */ /* 0x000fe400078e0218 */
[--C-:B------:R-:W-:Y:S01]  /*5f50*/  @!P4 IMAD.IADD R46, R46, 0x1, -R2.reuse ;  /* 0x000000012e2ec824 */ /* 0x100fe200078e0a02 */
[----:B------:R-:W-:Y:S01]  /*5f60*/  ISETP.GT.U32.AND P4, PT, R2, R30, PT ;  /* 0x0000001e0200720c */ /* 0x000fe20003f84070 */
[----:B------:R-:W-:Y:S02]  /*5f70*/  IMAD.MOV R5, RZ, RZ, -R5 ;  /* 0x000000ffff057224 */ /* 0x000fe400078e0a05 */
[--C-:B------:R-:W-:Y:S01]  /*5f80*/  @!P5 IMAD.IADD R40, R40, 0x1, -R2.reuse ;  /* 0x000000012828d824 */ /* 0x100fe200078e0a02 */
[----:B------:R-:W-:Y:S01]  /*5f90*/  ISETP.GT.U32.AND P5, PT, R2, R24, PT ;  /* 0x000000180200720c */ /* 0x000fe20003fa4070 */
[----:B------:R-:W-:Y:S01]  /*5fa0*/  @!P2 IMAD.IADD R42, R42, 0x1, -R2 ;  /* 0x000000012a2aa824 */ /* 0x000fe200078e0a02 */
[C---:B------:R-:W-:Y:S01]  /*5fb0*/  ISETP.GT.U32.AND P2, PT, R2.reuse, R26, PT ;  /* 0x0000001a0200720c */ /* 0x040fe20003f44070 */
[----:B------:R-:W-:-:S02]  /*5fc0*/  IMAD R22, R2, R5, R22 ;  /* 0x0000000502167224 */ /* 0x000fc400078e0216 */
[--C-:B------:R-:W-:Y:S02]  /*5fd0*/  @!P3 IMAD.IADD R240, R240, 0x1, -R2.reuse ;  /* 0x00000001f0f0b824 */ /* 0x100fe400078e0a02 */
[----:B------:R-:W-:Y:S01]  /*5fe0*/  IMAD.U32 R3, RZ, RZ, UR5 ;  /* 0x00000005ff037e24 */ /* 0x000fe2000f8e00ff */
[----:B------:R-:W-:Y:S01]  /*5ff0*/  ISETP.GT.U32.AND P3, PT, R2, R22, PT ;  /* 0x000000160200720c */ /* 0x000fe20003f64070 */
[----:B------:R-:W-:Y:S01]  /*6000*/  @!P4 IMAD.IADD R30, R30, 0x1, -R2 ;  /* 0x000000011e1ec824 */ /* 0x000fe200078e0a02 */
[----:B------:R-:W-:Y:S01]  /*6010*/  ISETP.GE.AND P4, PT, R25, RZ, PT ;  /* 0x000000ff1900720c */ /* 0x000fe20003f86270 */
[----:B------:R-:W-:Y:S01]  /*6020*/  @!P6 IMAD.MOV R56, RZ, RZ, -R56 ;  /* 0x000000ffff38e224 */ /* 0x000fe200078e0a38 */
[----:B------:R-:W-:Y:S01]  /*6030*/  ULDC UR5, c[0x0][0x240] ;  /* 0x0000900000057ab9 */ /* 0x000fe20000000800 */
[--C-:B------:R-:W-:Y:S01]  /*6040*/  @!P5 IMAD.IADD R24, R24, 0x1, -R2.reuse ;  /* 0x000000011818d824 */ /* 0x100fe200078e0a02 */
[----:B------:R-:W-:Y:S01]  /*6050*/  ISETP.GE.AND P5, PT, R237, UR8, PT ;  /* 0x00000008ed007c0c */ /* 0x000fe2000bfa6270 */
[----:B------:R-:W-:Y:S01]  /*6060*/  @!P2 IMAD.IADD R26, R26, 0x1, -R2 ;  /* 0x000000011a1aa824 */ /* 0x000fe200078e0a02 */
[----:B------:R-:W-:Y:S01]  /*6070*/  ISETP.GE.AND P2, PT, R27, RZ, PT ;  /* 0x000000ff1b00720c */ /* 0x000fe20003f46270 */
[----:B------:R-:W-:Y:S01]  /*6080*/  @!P1 IMAD.MOV R42, RZ, RZ, -R42 ;  /* 0x000000ffff2a9224 */ /* 0x000fe200078e0a2a */
[----:B------:R-:W-:Y:S01]  /*6090*/  SEL R3, R3, RZ, !P5 ;  /* 0x000000ff03037207 */ /* 0x000fe20006800000 */
[----:B------:R-:W-:Y:S01]  /*60a0*/  @!P0 IMAD.MOV R46, RZ, RZ, -R46 ;  /* 0x000000ffff2e8224 */ /* 0x000fe200078e0a2e */
[----:B------:R-:W-:Y:S01]  /*60b0*/  ISETP.GT.U32.AND P5, PT, R2, R30, PT ;  /* 0x0000001e0200720c */ /* 0x000fe20003fa4070 */
[----:B------:R-:W-:Y:S01]  /*60c0*/  @!P3 IMAD.IADD R22, R22, 0x1, -R2 ;  /* 0x000000011616b824 */ /* 0x000fe200078e0a02 */
[C---:B------:R-:W-:Y:S01]  /*60d0*/  ISETP.GT.U32.AND P6, PT, R2.reuse, R26, PT ;  /* 0x0000001a0200720c */ /* 0x040fe20003fc4070 */
[----:B------:R-:W-:Y:S01]  /*60e0*/  @!P4 IMAD.MOV R40, RZ, RZ, -R40 ;  /* 0x000000ffff28c224 */ /* 0x000fe200078e0a28 */
[----:B------:R-:W-:-:S02]  /*60f0*/  ISETP.GT.U32.AND P1, PT, R2, R24, PT ;  /* 0x000000180200720c */ /* 0x000fc40003f24070 */
[C---:B------:R-:W-:Y:S02]  /*6100*/  ISETP.GT.U32.AND P3, PT, R2.reuse, R240, PT ;  /* 0x000000f00200720c */ /* 0x040fe40003f64070 */
[----:B------:R-:W-:Y:S01]  /*6110*/  ISETP.GT.U32.AND P4, PT, R2, R22, PT ;  /* 0x000000160200720c */ /* 0x000fe20003f84070 */
[----:B------:R-:W-:Y:S01]  /*6120*/  @!P2 IMAD.MOV R28, RZ, RZ, -R28 ;  /* 0x000000ffff1ca224 */ /* 0x000fe200078e0a1c */
[----:B------:R-:W-:Y:S02]  /*6130*/  ISETP.GE.AND P2, PT, R21, RZ, PT ;  /* 0x000000ff1500720c */ /* 0x000fe40003f46270 */
[----:B------:R-:W-:Y:S01]  /*6140*/  ISETP.NE.U32.AND P0, PT, R3, RZ, PT ;  /* 0x000000ff0300720c */ /* 0x000fe20003f05070 */
[--C-:B------:R-:W-:Y:S01]  /*6150*/  @!P5 IMAD.IADD R30, R30, 0x1, -R2.reuse ;  /* 0x000000011e1ed824 */ /* 0x100fe200078e0a02 */
[----:B------:R-:W-:Y:S01]  /*6160*/  ISETP.GE.AND P5, PT, R23, RZ, PT ;  /* 0x000000ff1700720c */ /* 0x000fe20003fa6270 */
[--C-:B------:R-:W-:Y:S01]  /*6170*/  @!P6 IMAD.IADD R26, R26, 0x1, -R2.reuse ;  /* 0x000000011a1ae824 */ /* 0x100fe200078e0a02 */
[----:B------:R-:W-:Y:S01]  /*6180*/  ISETP.GE.AND P6, PT, R29, RZ, PT ;  /* 0x000000ff1d00720c */ /* 0x000fe20003fc6270 */
[--C-:B------:R-:W-:Y:S01]  /*6190*/  @!P1 IMAD.IADD R24, R24, 0x1, -R2.reuse ;  /* 0x0000000118189824 */ /* 0x100fe200078e0a02 */
[----:B------:R-:W-:Y:S01]  /*61a0*/  ISETP.GE.AND P1, PT, R31, RZ, PT ;  /* 0x000000ff1f00720c */ /* 0x000fe20003f26270 */
[--C-:B------:R-:W-:Y:S01]  /*61b0*/  @!P3 IMAD.IADD R240, R240, 0x1, -R2.reuse ;  /* 0x00000001f0f0b824 */ /* 0x100fe200078e0a02 */
[----:B------:R-:W-:Y:S01]  /*61c0*/  ISETP.GE.AND P3, PT, R9, RZ, PT ;  /* 0x000000ff0900720c */ /* 0x000fe20003f66270 */
[----:B------:R-:W-:Y:S01]  /*61d0*/  @!P4 IMAD.IADD R22, R22, 0x1, -R2 ;  /* 0x000000011616c824 */ /* 0x000fe200078e0a02 */
[----:B------:R-:W-:Y:S01]  /*61e0*/  ISETP.NE.AND P4, PT, R35, RZ, PT ;  /* 0x000000ff2300720c */ /* 0x000fe20003f85270 */
[----:B------:R-:W2:Y:S01]  /*61f0*/  LDC.64 R2, c[0x0][0x238] ;  /* 0x00008e00ff027b82 */ /* 0x000ea20000000a00 */
[----:B------:R-:W-:Y:S01]  /*6200*/  @!P2 IMAD.MOV R30, RZ, RZ, -R30 ;  /* 0x000000ffff1ea224 */ /* 0x000fe200078e0a1e */
[----:B------:R-:W-:-:S02]  /*6210*/  ISETP.GE.AND P2, PT, R11, RZ, PT ;  /* 0x000000ff0b00720c */ /* 0x000fc40003f46270 */
[----:B------:R-:W-:Y:S01]  /*6220*/  @!P5 IMAD.MOV R26, RZ, RZ, -R26 ;  /* 0x000000ffff1ad224 */ /* 0x000fe200078e0a1a */
[C---:B------:R-:W-:Y:S01]  /*6230*/  SEL R231, R141.reuse, R18, !P4 ;  /* 0x000000128de77207 */ /* 0x040fe20006000000 */
[----:B------:R-:W-:Y:S01]  /*6240*/  @!P6 IMAD.MOV R24, RZ, RZ, -R24 ;  /* 0x000000ffff18e224 */ /* 0x000fe200078e0a18 */
[C---:B------:R-:W-:Y:S01]  /*6250*/  SEL R229, R141.reuse, R36, !P4 ;  /* 0x000000248de57207 */ /* 0x040fe20006000000 */
[----:B------:R-:W-:Y:S01]  /*6260*/  @!P1 IMAD.MOV R240, RZ, RZ, -R240 ;  /* 0x000000fffff09224 */ /* 0x000fe200078e0af0 */
[C---:B------:R-:W-:Y:S01]  /*6270*/  SEL R73, R141.reuse, R122, !P4 ;  /* 0x0000007a8d497207 */ /* 0x040fe20006000000 */
[----:B------:R-:W-:Y:S01]  /*6280*/  @!P3 IMAD.MOV R22, RZ, RZ, -R22 ;  /* 0x000000ffff16b224 */ /* 0x000fe200078e0a16 */
[----:B------:R-:W-:Y:S01]  /*6290*/  SEL R167, R141, R124, !P4 ;  /* 0x0000007c8da77207 */ /* 0x000fe20006000000 */
[----:B------:R-:W-:Y:S01]  /*62a0*/  IMAD R231, R231, UR5, RZ ;  /* 0x00000005e7e77c24 */ /* 0x000fe2000f8e02ff */
[----:B------:R-:W-:Y:S01]  /*62b0*/  SEL R157, R141, R114, !P4 ;  /* 0x000000728d9d7207 */ /* 0x000fe20006000000 */
[----:B------:R-:W-:Y:S01]  /*62c0*/  IMAD R229, R229, UR5, RZ ;  /* 0x00000005e5e57c24 */ /* 0x000fe2000f8e02ff */
[C---:B------:R-:W-:Y:S01]  /*62d0*/  SEL R36, R141.reuse, R7, !P4 ;  /* 0x000000078d247207 */ /* 0x040fe20006000000 */
[----:B------:R-:W-:Y:S01]  /*62e0*/  @!P2 IMAD.MOV R20, RZ, RZ, -R20 ;  /* 0x000000ffff14a224 */ /* 0x000fe200078e0a14 */
[----:B------:R-:W-:Y:S01]  /*62f0*/  SEL R124, R141, R19, !P4 ;  /* 0x000000138d7c7207 */ /* 0x000fe20006000000 */
[----:B------:R-:W-:Y:S01]  /*6300*/  IMAD R157, R157, UR5, RZ ;  /* 0x000000059d9d7c24 */ /* 0x000fe2000f8e02ff */
[----:B------:R-:W-:Y:S01]  /*6310*/  SEL R122, R141, R15, !P4 ;  /* 0x0000000f8d7a7207 */ /* 0x000fe20006000000 */
[----:B------:R-:W-:Y:S01]  /*6320*/  IMAD R73, R73, UR5, RZ ;  /* 0x0000000549497c24 */ /* 0x000fe2000f8e02ff */
[----:B------:R-:W-:Y:S01]  /*6330*/  SEL R18, R141, R33, !P4 ;  /* 0x000000218d127207 */ /* 0x000fe20006000000 */
[----:B------:R-:W-:Y:S01]  /*6340*/  IMAD R167, R167, UR5, RZ ;  /* 0x00000005a7a77c24 */ /* 0x000fe2000f8e02ff */
[C---:B------:R-:W-:Y:S01]  /*6350*/  SEL R233, R141.reuse, R62, !P4 ;  /* 0x0000003e8de97207 */ /* 0x040fe20006000000 */
[----:B------:R-:W-:Y:S01]  /*6360*/  IMAD R36, R36, UR5, RZ ;  /* 0x0000000524247c24 */ /* 0x000fe2000f8e02ff */
[C---:B------:R-:W-:Y:S01]  /*6370*/  SEL R227, R141.reuse, R64, !P4 ;  /* 0x000000408de37207 */ /* 0x040fe20006000000 */
[----:B------:R-:W-:Y:S01]  /*6380*/  IMAD R124, R124, UR5, RZ ;  /* 0x000000057c7c7c24 */ /* 0x000fe2000f8e02ff */
[----:B------:R-:W-:Y:S01]  /*6390*/  SEL R225, R141, R66, !P4 ;  /* 0x000000428de17207 */ /* 0x000fe20006000000 */
        /* <DEDUP_REMOVED lines=230> */
[----:B------:R-:W3:Y:S01]  /*7200*/  S2UR UR8, SR_CgaCtaId ;  /* 0x00000000000879c3 */ /* 0x000ee20000008800 */
[----:B------:R-:W-:Y:S01]  /*7210*/  SEL R141, R141, R22, !P4 ;  /* 0x000000168d8d7207 */ /* 0x000fe20006000000 */
[----:B--2---:R-:W-:Y:S01]  /*7220*/  IMAD R22, R237, R3, RZ ;  /* 0x00000003ed167224 */ /* 0x004fe200078e02ff */
[----:B------:R-:W-:Y:S01]  /*7230*/  ISETP.GE.AND P3, PT, R12, RZ, PT ;  /* 0x000000ff0c00720c */ /* 0x000fe20003f66270 */
[----:B------:R-:W-:Y:S01]  /*7240*/  IMAD R235, R235, UR5, RZ ;  /* 0x00000005ebeb7c24 */ /* 0x000fe2000f8e02ff */
[----:B------:R-:W-:Y:S01]  /*7250*/  ISETP.GE.AND P4, PT, R13, RZ, PT ;  /* 0x000000ff0d00720c */ /* 0x000fe20003f86270 */
[----:B------:R-:W-:Y:S01]  /*7260*/  IMAD R153, R153, UR5, RZ ;  /* 0x0000000599997c24 */ /* 0x000fe2000f8e02ff */
[----:B------:R-:W-:Y:S01]  /*7270*/  ISETP.GE.AND P5, PT, R14, RZ, PT ;  /* 0x000000ff0e00720c */ /* 0x000fe20003fa6270 */
[----:B------:R-:W-:Y:S01]  /*7280*/  IMAD R241, R241, UR5, RZ ;  /* 0x00000005f1f17c24 */ /* 0x000fe2000f8e02ff */
[----:B------:R-:W-:Y:S01]  /*7290*/  ISETP.NE.AND P1, PT, R239, RZ, PT ;  /* 0x000000ffef00720c */ /* 0x000fe20003f25270 */
[----:B------:R-:W-:Y:S01]  /*72a0*/  IMAD R155, R155, UR5, RZ ;  /* 0x000000059b9b7c24 */ /* 0x000fe2000f8e02ff */
[----:B------:R-:W-:Y:S01]  /*72b0*/  LEA R140, P2, R22, UR16, 0x2 ;  /* 0x00000010168c7c11 */ /* 0x000fe2000f8410ff */
[----:B------:R-:W-:Y:S01]  /*72c0*/  IMAD R240, R240, UR5, RZ ;  /* 0x00000005f0f07c24 */ /* 0x000fe2000f8e02ff */
[----:B------:R-:W-:Y:S01]  /*72d0*/  SEL R239, R243, R20, !P1 ;  /* 0x00000014f3ef7207 */ /* 0x000fe20004800000 */
[----:B------:R-:W-:Y:S01]  /*72e0*/  IMAD R141, R141, UR5, RZ ;  /* 0x000000058d8d7c24 */ /* 0x000fe2000f8e02ff */
[-C--:B------:R-:W-:Y:S01]  /*72f0*/  LEA R244, P6, R219, R140.reuse, 0x2 ;  /* 0x0000008cdbf47211 */ /* 0x080fe200078c10ff */
[----:B------:R-:W-:Y:S01]  /*7300*/  @!P3 IMAD.MOV R16, RZ, RZ, -R16 ;  /* 0x000000ffff10b224 */ /* 0x000fe200078e0a10 */
[-C--:B-1----:R-:W-:Y:S01]  /*7310*/  LEA R12, P3, R225, R140.reuse, 0x2 ;  /* 0x0000008ce10c7211 */ /* 0x082fe200078610ff */
[----:B------:R-:W-:Y:S01]  /*7320*/  @!P4 IMAD.MOV R8, RZ, RZ, -R8 ;  /* 0x000000ffff08c224 */ /* 0x000fe200078e0a08 */
[----:B------:R-:W-:Y:S01]  /*7330*/  LEA R246, P4, R223, R140, 0x2 ;  /* 0x0000008cdff67211 */ /* 0x000fe200078810ff */
[----:B------:R-:W-:Y:S01]  /*7340*/  @!P5 IMAD.MOV R0, RZ, RZ, -R0 ;  /* 0x000000ffff00d224 */ /* 0x000fe200078e0a00 */
[C---:B------:R-:W-:Y:S01]  /*7350*/  SEL R238, R243.reuse, R16, !P1 ;  /* 0x00000010f3ee7207 */ /* 0x040fe20004800000 */
[----:B------:R-:W-:Y:S01]  /*7360*/  UISETP.GE.U32.AND UP0, UPT, UR9, 0x7fffffe0, UPT ;  /* 0x7fffffe00900788c */ /* 0x000fe2000bf06070 */
[C---:B------:R-:W-:Y:S01]  /*7370*/  SEL R237, R243.reuse, R8, !P1 ;  /* 0x00000008f3ed7207 */ /* 0x040fe20004800000 */
[----:B---3--:R-:W-:Y:S01]  /*7380*/  ULEA UR45, UR8, UR45, 0x18 ;  /* 0x0000002d082d7291 */ /* 0x008fe2000f8ec03f */
[----:B------:R-:W-:Y:S01]  /*7390*/  SEL R236, R243, R0, !P1 ;  /* 0x00000000f3ec7207 */ /* 0x000fe20004800000 */
[----:B------:R-:W-:Y:S01]  /*73a0*/  UISETP.GE.U32.AND UP1, UPT, UR10, 0x7fffffdf, UPT ;  /* 0x7fffffdf0a00788c */ /* 0x000fe2000bf26070 */
[----:B------:R-:W-:Y:S01]  /*73b0*/  LEA.HI.X.SX32 R0, R22, UR17, 0x2, P2 ;  /* 0x0000001116007c11 */ /* 0x000fe200090f16ff */
[----:B------:R-:W-:Y:S01]  /*73c0*/  UIADD3 UR16, UR6, -0x8, URZ ;  /* 0xfffffff806107890 */ /* 0x000fe2000fffe03f */
[-C--:B------:R-:W-:Y:S01]  /*73d0*/  LEA R10, P1, R233, R140.reuse, 0x2 ;  /* 0x0000008ce90a7211 */ /* 0x080fe200078210ff */
[----:B------:R-:W-:Y:S01]  /*73e0*/  UIADD3 UR17, UR6, -0x9, URZ ;  /* 0xfffffff706117890 */ /* 0x000fe2000fffe03f */
[----:B------:R-:W-:Y:S01]  /*73f0*/  LEA R230, P5, R231, R140, 0x2 ;  /* 0x0000008ce7e67211 */ /* 0x000fe200078a10ff */
[----:B------:R-:W-:Y:S01]  /*7400*/  UIADD3 UR18, UR6, -0xa, URZ ;  /* 0xfffffff606127890 */ /* 0x000fe2000fffe03f */
[----:B------:R-:W-:Y:S01]  /*7410*/  LEA.HI.X.SX32 R11, R233, R0, 0x2, P1 ;  /* 0x00000000e90b7211 */ /* 0x000fe200008f16ff */
[----:B------:R-:W-:Y:S01]  /*7420*/  UIADD3 UR19, UR6, -0xb, URZ ;  /* 0xfffffff506137890 */ /* 0x000fe2000fffe03f */
[----:B------:R-:W-:Y:S01]  /*7430*/  LEA R250, P1, R229, R140, 0x2 ;  /* 0x0000008ce5fa7211 */ /* 0x000fe200078210ff */
[----:B------:R-:W-:Y:S01]  /*7440*/  UIADD3 UR20, UR6, -0xc, URZ ;  /* 0xfffffff406147890 */ /* 0x000fe2000fffe03f */
[-C--:B------:R-:W-:Y:S01]  /*7450*/  LEA.HI.X.SX32 R231, R231, R0.reuse, 0x2, P5 ;  /* 0x00000000e7e77211 */ /* 0x080fe200028f16ff */
[----:B------:R1:W-:Y:S01]  /*7460*/  STL.64 [R1+0x78], R10 ;  /* 0x0000780a01007387 */ /* 0x0003e20000100a00 */
[-C--:B------:R-:W-:Y:S01]  /*7470*/  LEA.HI.X.SX32 R251, R229, R0.reuse, 0x2, P1 ;  /* 0x00000000e5fb7211 */ /* 0x080fe200008f16ff */
[----:B------:R-:W2:Y:S01]  /*7480*/  LDC R242, c[0x0][0x230] ;  /* 0x00008c00fff27b82 */ /* 0x000ea20000000800 */
[----:B------:R-:W-:Y:S01]  /*7490*/  LEA.HI.X.SX32 R13, R225, R0, 0x2, P3 ;  /* 0x00000000e10d7211 */ /* 0x000fe200018f16ff */
[----:B------:R3:W-:Y:S01]  /*74a0*/  STL.64 [R1+0x2920], R230 ;  /* 0x002920e601007387 */ /* 0x0007e20000100a00 */
[----:B------:R-:W-:-:S02]  /*74b0*/  LEA R248, P2, R227, R140, 0x2 ;  /* 0x0000008ce3f87211 */ /* 0x000fc400078410ff */
[-C--:B------:R-:W-:Y:S01]  /*74c0*/  LEA.HI.X.SX32 R247, R223, R0.reuse, 0x2, P4 ;  /* 0x00000000dff77211 */ /* 0x080fe200020f16ff */
[----:B------:R-:W-:Y:S01]  /*74d0*/  STL.64 [R1+0x70], R250 ;  /* 0x000070fa01007387 */ /* 0x000fe20000100a00 */
[----:B------:R-:W-:Y:S01]  /*74e0*/  LEA.HI.X.SX32 R249, R227, R0, 0x2, P2 ;  /* 0x00000000e3f97211 */ /* 0x000fe200010f16ff */
[----:B------:R-:W4:Y:S01]  /*74f0*/  LDC R252, c[0x0][0x230] ;  /* 0x00008c00fffc7b82 */ /* 0x000f220000000800 */
[-C--:B------:R-:W-:Y:S01]  /*7500*/  LEA R228, P2, R215, R140.reuse, 0x2 ;  /* 0x0000008cd7e47211 */ /* 0x080fe200078410ff */
[----:B------:R3:W-:Y:S01]  /*7510*/  STL.64 [R1+0x60], R12 ;  /* 0x0000600c01007387 */ /* 0x0007e20000100a00 */
[----:B-1----:R-:W-:Y:S02]  /*7520*/  LEA R10, P5, R221, R140, 0x2 ;  /* 0x0000008cdd0a7211 */ /* 0x002fe400078a10ff */
[----:B------:R-:W-:Y:S01]  /*7530*/  LEA.HI.X.SX32 R245, R219, R0, 0x2, P6 ;  /* 0x00000000dbf57211 */ /* 0x000fe200030f16ff */
[----:B------:R-:W-:Y:S01]  /*7540*/  STL.64 [R1+0x68], R248 ;  /* 0x000068f801007387 */ /* 0x000fe20000100a00 */
[----:B---3--:R-:W-:-:S02]  /*7550*/  LEA R230, P1, R217, R140, 0x2 ;  /* 0x0000008cd9e67211 */ /* 0x008fc400078210ff */
[-C--:B------:R-:W-:Y:S01]  /*7560*/  LEA.HI.X.SX32 R11, R221, R0.reuse, 0x2, P5 ;  /* 0x00000000dd0b7211 */ /* 0x080fe200028f16ff */
[----:B------:R-:W-:Y:S01]  /*7570*/  UIADD3 UR5, UR6, -0xd, URZ ;  /* 0xfffffff306057890 */ /* 0x000fe2000fffe03f */
[-C--:B------:R-:W-:Y:S01]  /*7580*/  LEA.HI.X.SX32 R231, R217, R0.reuse, 0x2, P1 ;  /* 0x00000000d9e77211 */ /* 0x080fe200008f16ff */
[----:B------:R-:W-:Y:S01]  /*7590*/  IMAD.SHL.U32 R243, R2, 0x4, RZ ;  /* 0x0000000402f37824 */ /* 0x000fe200078e00ff */
[----:B------:R-:W-:Y:S01]  /*75a0*/  LEA.HI.X.SX32 R229, R215, R0, 0x2, P2 ;  /* 0x00000000d7e57211 */ /* 0x000fe200010f16ff */
[----:B------:R1:W-:Y:S01]  /*75b0*/  STL.64 [R1+0x50], R10 ;  /* 0x0000500a01007387 */ /* 0x0003e20000100a00 */
[-C--:B------:R-:W-:Y:S01]  /*75c0*/  LEA R12, P3, R213, R140.reuse, 0x2 ;  /* 0x0000008cd50c7211 */ /* 0x080fe200078610ff */
[----:B--2---:R-:W-:Y:S01]  /*75d0*/  VIADD R242, R242, 0xfffffff2 ;  /* 0xfffffff2f2f27836 */ /* 0x004fe20000000000 */
[----:B------:R-:W-:Y:S01]  /*75e0*/  LEA R216, P2, R203, R140, 0x2 ;  /* 0x0000008ccbd87211 */ /* 0x000fe200078410ff */
[----:B------:R2:W-:Y:S01]  /*75f0*/  STL.64 [R1+0x58], R246 ;  /* 0x000058f601007387 */ /* 0x0005e20000100a00 */
[----:B------:R-:W-:Y:S01]  /*7600*/  LEA.HI.X.SX32 R13, R213, R0, 0x2, P3 ;  /* 0x00000000d50d7211 */ /* 0x000fe200018f16ff */
[----:B------:R-:W3:Y:S01]  /*7610*/  LDC R251, c[0x0][0x230] ;  /* 0x00008c00fffb7b82 */ /* 0x000ee20000000800 */
[-C--:B------:R-:W-:Y:S01]  /*7620*/  LEA R224, P4, R211, R140.reuse, 0x2 ;  /* 0x0000008cd3e07211 */ /* 0x080fe200078810ff */
[----:B------:R-:W-:Y:S01]  /*7630*/  STL.64 [R1+0x48], R244 ;  /* 0x000048f401007387 */ /* 0x000fe20000100a00 */
[----:B------:R-:W-:-:S02]  /*7640*/  LEA R220, P6, R207, R140, 0x2 ;  /* 0x0000008ccfdc7211 */ /* 0x000fc400078c10ff */
[-C--:B------:R-:W-:Y:S01]  /*7650*/  LEA R218, P1, R205, R140.reuse, 0x2 ;  /* 0x0000008ccdda7211 */ /* 0x080fe200078210ff */
[----:B------:R-:W-:Y:S01]  /*7660*/  STL.64 [R1+0x40], R230 ;  /* 0x000040e601007387 */ /* 0x000fe20000100a00 */
[----:B-1----:R-:W-:-:S03]  /*7670*/  LEA R10, P5, R209, R140, 0x2 ;  /* 0x0000008cd10a7211 */ /* 0x002fc600078a10ff */
[----:B------:R1:W-:Y:S01]  /*7680*/  STL.64 [R1+0x2928], R12 ;  /* 0x0029280c01007387 */ /* 0x0003e20000100a00 */
[----:B--2---:R-:W2:Y:S03]  /*7690*/  LDC R247, c[0x0][0x230] ;  /* 0x00008c00fff77b82 */ /* 0x004ea60000000800 */
[----:B------:R-:W-:Y:S04]  /*76a0*/  STL.64 [R1+0x38], R228 ;  /* 0x000038e401007387 */ /* 0x000fe80000100a00 */
[----:B------:R-:W-:Y:S04]  /*76b0*/  STL [R1+0x8], R216 ;  /* 0x000008d801007387 */ /* 0x000fe80000100800 */
[----:B-1----:R-:W4:Y:S01]  /*76c0*/  LDL.64 R12, [R1+0x8] ;  /* 0x00000800010c7983 */ /* 0x002f220000100a00 */
[-C--:B------:R-:W-:Y:S01]  /*76d0*/  LEA.HI.X.SX32 R225, R211, R0.reuse, 0x2, P4 ;  /* 0x00000000d3e17211 */ /* 0x080fe200020f16ff */
[C---:B------:R-:W-:Y:S01]  /*76e0*/  IMAD R244, R2.reuse, 0x5, RZ ;  /* 0x0000000502f47824 */ /* 0x040fe200078e02ff */
[----:B------:R-:W-:Y:S01]  /*76f0*/  LEA.HI.X.SX32 R11, R209, R0, 0x2, P5 ;  /* 0x00000000d10b7211 */ /* 0x000fe200028f16ff */
[C---:B------:R-:W-:Y:S01]  /*7700*/  IMAD R245, R2.reuse, 0x6, RZ ;  /* 0x0000000602f57824 */ /* 0x040fe200078e02ff */
[-C--:B------:R-:W-:Y:S01]  /*7710*/  LEA R230, P3, R201, R140.reuse, 0x2 ;  /* 0x0000008cc9e67211 */ /* 0x080fe200078610ff */
[----:B------:R-:W-:Y:S01]  /*7720*/  IMAD R246, R2, 0x7, RZ ;  /* 0x0000000702f67824 */ /* 0x000fe200078e02ff */
[-C--:B------:R-:W-:Y:S01]  /*7730*/  LEA R20, P4, R21, R140.reuse, 0x2 ;  /* 0x0000008c15147211 */ /* 0x080fe200078810ff */
[----:B------:R1:W-:Y:S01]  /*7740*/  STL.64 [R1+0x2930], R10 ;  /* 0x0029300a01007387 */ /* 0x0003e20000100a00 */
[----:B------:R-:W-:-:S02]  /*7750*/  LEA R22, P5, R23, R140, 0x2 ;  /* 0x0000008c17167211 */ /* 0x000fc400078a10ff */
[----:B------:R-:W-:Y:S01]  /*7760*/  LEA.HI.X.SX32 R221, R207, R0, 0x2, P6 ;  /* 0x00000000cfdd7211 */ /* 0x000fe200030f16ff */
[----:B------:R3:W-:Y:S01]  /*7770*/  STL.64 [R1+0x28], R224 ;  /* 0x000028e001007387 */ /* 0x0007e20000100a00 */
[----:B------:R-:W-:Y:S02]  /*7780*/  LEA R136, P6, R137, R140, 0x2 ;  /* 0x0000008c89887211 */ /* 0x000fe400078c10ff */
[----:B------:R-:W-:Y:S01]  /*7790*/  LEA.HI.X.SX32 R219, R205, R0, 0x2, P1 ;  /* 0x00000000cddb7211 */ /* 0x000fe200008f16ff */
[----:B------:R-:W-:Y:S01]  /*77a0*/  STL.64 [R1+0x18], R220 ;  /* 0x000018dc01007387 */ /* 0x000fe20000100a00 */
[----:B------:R-:W-:Y:S02]  /*77b0*/  LEA R162, P1, R163, R140, 0x2 ;  /* 0x0000008ca3a27211 */ /* 0x000fe400078210ff */
[-C--:B------:R-:W-:Y:S01]  /*77c0*/  LEA.HI.X.SX32 R231, R201, R0.reuse, 0x2, P3 ;  /* 0x00000000c9e77211 */ /* 0x080fe200018f16ff */
[----:B-1----:R-:W1:Y:S01]  /*77d0*/  S2R R11, SR_TID.X ;  /* 0x00000000000b7919 */ /* 0x002e620000002100 */
[----:B------:R-:W-:-:S02]  /*77e0*/  LEA.HI.X.SX32 R21, R21, R0, 0x2, P4 ;  /* 0x0000000015157211 */ /* 0x000fc400020f16ff */
[----:B------:R-:W-:Y:S01]  /*77f0*/  LEA.HI.X.SX32 R23, R23, R0, 0x2, P5 ;  /* 0x0000000017177211 */ /* 0x000fe200028f16ff */
[----:B------:R-:W-:Y:S01]  /*7800*/  STL.64 [R1+0x10], R218 ;  /* 0x000010da01007387 */ /* 0x000fe20000100a00 */
[-C--:B------:R-:W-:Y:S02]  /*7810*/  LEA R148, P3, R149, R140.reuse, 0x2 ;  /* 0x0000008c95947211 */ /* 0x080fe400078610ff */
[-C--:B------:R-:W-:Y:S02]  /*7820*/  LEA R44, P4, R45, R140.reuse, 0x2 ;  /* 0x0000008c2d2c7211 */ /* 0x080fe400078810ff */
[----:B------:R-:W-:Y:S02]  /*7830*/  LEA R168, P5, R169, R140, 0x2 ;  /* 0x0000008ca9a87211 */ /* 0x000fe400078a10ff */
[----:B------:R-:W-:Y:S02]  /*7840*/  LEA.HI.X.SX32 R137, R137, R0, 0x2, P6 ;  /* 0x0000000089897211 */ /* 0x000fe400030f16ff */
[----:B------:R-:W-:-:S02]  /*7850*/  LEA R46, P6, R47, R140, 0x2 ;  /* 0x0000008c2f2e7211 */ /* 0x000fc400078c10ff */
[----:B------:R-:W-:Y:S02]  /*7860*/  LEA.HI.X.SX32 R163, R163, R0, 0x2, P1 ;  /* 0x00000000a3a37211 */ /* 0x000fe400008f16ff */
[----:B------:R-:W-:Y:S02]  /*7870*/  LEA R160, P1, R161, R140, 0x2 ;  /* 0x0000008ca1a07211 */ /* 0x000fe400078210ff */
[-C--:B------:R-:W-:Y:S02]  /*7880*/  LEA.HI.X.SX32 R149, R149, R0.reuse, 0x2, P3 ;  /* 0x0000000095957211 */ /* 0x080fe400018f16ff */
[-C--:B------:R-:W-:Y:S02]  /*7890*/  LEA.HI.X.SX32 R45, R45, R0.reuse, 0x2, P4 ;  /* 0x000000002d2d7211 */ /* 0x080fe400020f16ff */
[----:B------:R-:W-:Y:S02]  /*78a0*/  LEA.HI.X.SX32 R169, R169, R0, 0x2, P5 ;  /* 0x00000000a9a97211 */ /* 0x000fe400028f16ff */
[----:B------:R-:W-:-:S02]  /*78b0*/  LEA R170, P3, R171, R140, 0x2 ;  /* 0x0000008cabaa7211 */ /* 0x000fc400078610ff */
[-C--:B------:R-:W-:Y:S02]  /*78c0*/  LEA R48, P4, R49, R140.reuse, 0x2 ;  /* 0x0000008c31307211 */ /* 0x080fe400078810ff */
[----:B------:R-:W-:Y:S02]  /*78d0*/  LEA R156, P5, R157, R140, 0x2 ;  /* 0x0000008c9d9c7211 */ /* 0x000fe400078a10ff */
[----:B------:R-:W-:Y:S01]  /*78e0*/  LEA.HI.X.SX32 R47, R47, R0, 0x2, P6 ;  /* 0x000000002f2f7211 */ /* 0x000fe200030f16ff */
[----:B-1----:R-:W-:Y:S01]  /*78f0*/  IMAD.SHL.U32 R10, R11, 0x10, RZ ;  /* 0x000000100b0a7824 */ /* 0x002fe200078e00ff */
[----:B------:R-:W-:Y:S02]  /*7900*/  LEA R72, P6, R73, R140, 0x2 ;  /* 0x0000008c49487211 */ /* 0x000fe400078c10ff */
[----:B------:R-:W-:Y:S02]  /*7910*/  LEA.HI.X.SX32 R161, R161, R0, 0x2, P1 ;  /* 0x00000000a1a17211 */ /* 0x000fe400008f16ff */
[----:B------:R-:W-:-:S02]  /*7920*/  LEA R176, P1, R177, R140, 0x2 ;  /* 0x0000008cb1b07211 */ /* 0x000fc400078210ff */
[-C--:B------:R-:W-:Y:S02]  /*7930*/  LEA.HI.X.SX32 R171, R171, R0.reuse, 0x2, P3 ;  /* 0x00000000abab7211 */ /* 0x080fe400018f16ff */
[-C--:B------:R-:W-:Y:S02]  /*7940*/  LEA.HI.X.SX32 R49, R49, R0.reuse, 0x2, P4 ;  /* 0x0000000031317211 */ /* 0x080fe400020f16ff */
[----:B------:R-:W-:Y:S02]  /*7950*/  LEA.HI.X.SX32 R157, R157, R0, 0x2, P5 ;  /* 0x000000009d9d7211 */ /* 0x000fe400028f16ff */
[-C--:B------:R-:W-:Y:S02]  /*7960*/  LEA R166, P3, R167, R140.reuse, 0x2 ;  /* 0x0000008ca7a67211 */ /* 0x080fe400078610ff */
[-C--:B------:R-:W-:Y:S02]  /*7970*/  LEA R52, P4, R53, R140.reuse, 0x2 ;  /* 0x0000008c35347211 */ /* 0x080fe400078810ff */
[----:B------:R-:W-:-:S02]  /*7980*/  LEA R178, P5, R179, R140, 0x2 ;  /* 0x0000008cb3b27211 */ /* 0x000fc400078a10ff */
[----:B------:R-:W-:Y:S02]  /*7990*/  LEA.HI.X.SX32 R73, R73, R0, 0x2, P6 ;  /* 0x0000000049497211 */ /* 0x000fe400030f16ff */
[----:B------:R-:W-:Y:S02]  /*79a0*/  LEA R54, P6, R55, R140, 0x2 ;  /* 0x0000008c37367211 */ /* 0x000fe400078c10ff */
[----:B------:R-:W-:Y:S02]  /*79b0*/  LEA.HI.X.SX32 R177, R177, R0, 0x2, P1 ;  /* 0x00000000b1b17211 */ /* 0x000fe400008f16ff */
[----:B------:R-:W-:Y:S02]  /*79c0*/  LEA R158, P1, R159, R140, 0x2 ;  /* 0x0000008c9f9e7211 */ /* 0x000fe400078210ff */
[-C--:B------:R-:W-:Y:S02]  /*79d0*/  LEA.HI.X.SX32 R167, R167, R0.reuse, 0x2, P3 ;  /* 0x00000000a7a77211 */ /* 0x080fe400018f16ff */
[----:B------:R-:W-:-:S02]  /*79e0*/  LEA.HI.X.SX32 R53, R53, R0, 0x2, P4 ;  /* 0x0000000035357211 */ /* 0x000fc400020f16ff */
[----:B------:R-:W-:Y:S02]  /*79f0*/  LEA.HI.X.SX32 R179, R179, R0, 0x2, P5 ;  /* 0x00000000b3b37211 */ /* 0x000fe400028f16ff */
        /* <DEDUP_REMOVED lines=13> */
[----:B------:R-:W-:Y:S02]  /*7ad0*/  LEA.HI.X.SX32 R9, R9, R0, 0x2, P6 ;  /* 0x0000000009097211 */ /* 0x000fe400030f16ff */
        /* <DEDUP_REMOVED lines=34> */
[----:B------:R-:W-:Y:S02]  /*7d00*/  LEA.HI.X.SX32 R181, R181, R0, 0x2, P5 ;  /* 0x00000000b5b57211 */ /* 0x000fe400028f16ff */
[-C--:B------:R-:W-:Y:S02]  /*7d10*/  LEA R86, P4, R87, R140.reuse, 0x2 ;  /* 0x0000008c57567211 */ /* 0x080fe400078810ff */
[----:B------:R-:W-:Y:S02]  /*7d20*/  LEA R188, P5, R151, R140, 0x2 ;  /* 0x0000008c97bc7211 */ /* 0x000fe400078a10ff */
[----:B------:R-:W-:Y:S02]  /*7d30*/  LEA.HI.X.SX32 R83, R83, R0, 0x2, P6 ;  /* 0x0000000053537211 */ /* 0x000fe400030f16ff */
[----:B------:R-:W-:-:S02]  /*7d40*/  LEA R112, P6, R113, R140, 0x2 ;  /* 0x0000008c71707211 */ /* 0x000fc400078c10ff */
[----:B------:R-:W-:Y:S02]  /*7d50*/  LEA.HI.X.SX32 R209, R189, R0, 0x2, P1 ;  /* 0x00000000bdd17211 */ /* 0x000fe400008f16ff */
[----:B------:R-:W-:Y:S02]  /*7d60*/  LEA R198, P1, R147, R140, 0x2 ;  /* 0x0000008c93c67211 */ /* 0x000fe400078210ff */
[-C--:B------:R-:W-:Y:S02]  /*7d70*/  LEA.HI.X.SX32 R87, R87, R0.reuse, 0x2, P4 ;  /* 0x0000000057577211 */ /* 0x080fe400020f16ff */
[----:B------:R-:W-:Y:S02]  /*7d80*/  LEA.HI.X.SX32 R189, R151, R0, 0x2, P5 ;  /* 0x0000000097bd7211 */ /* 0x000fe400028f16ff */
        /* <DEDUP_REMOVED lines=8> */
[-C--:B------:R-:W-:Y:S02]  /*7e10*/  LEA R120, P4, R121, R140.reuse, 0x2 ;  /* 0x0000008c79787211 */ /* 0x080fe400078810ff */
[----:B------:R-:W-:Y:S02]  /*7e20*/  LEA R200, P5, R133, R140, 0x2 ;  /* 0x0000008c85c87211 */ /* 0x000fe400078a10ff */
[----:B------:R-:W-:Y:S02]  /*7e30*/  LEA.HI.X.SX32 R93, R93, R0, 0x2, P6 ;  /* 0x000000005d5d7211 */ /* 0x000fe400030f16ff */
[----:B------:R-:W-:Y:S02]  /*7e40*/  LEA R98, P6, R99, R140, 0x2 ;  /* 0x0000008c63627211 */ /* 0x000fe400078c10ff */
[-C--:B------:R-:W-:Y:S02]  /*7e50*/  LEA.HI.X.SX32 R211, R143, R0.reuse, 0x2, P1 ;  /* 0x000000008fd37211 */ /* 0x080fe400008f16ff */
[----:B------:R-:W-:-:S02]  /*7e60*/  LEA.HI.X.SX32 R121, R121, R0, 0x2, P4 ;  /* 0x0000000079797211 */ /* 0x000fc400020f16ff */
[----:B------:R-:W-:Y:S02]  /*7e70*/  LEA.HI.X.SX32 R201, R133, R0, 0x2, P5 ;  /* 0x0000000085c97211 */ /* 0x000fe400028f16ff */
[-C--:B------:R-:W-:Y:S02]  /*7e80*/  LEA R102, P4, R103, R140.reuse, 0x2 ;  /* 0x0000008c67667211 */ /* 0x080fe400078810ff */
[----:B------:R-:W-:Y:S02]  /*7e90*/  LEA R42, P5, R43, R140, 0x2 ;  /* 0x0000008c2b2a7211 */ /* 0x000fe400078a10ff */
[----:B------:R-:W-:Y:S02]  /*7ea0*/  LEA.HI.X.SX32 R99, R99, R0, 0x2, P6 ;  /* 0x0000000063637211 */ /* 0x000fe400030f16ff */
[----:B------:R-:W-:Y:S02]  /*7eb0*/  LEA R128, P6, R127, R140, 0x2 ;  /* 0x0000008c7f807211 */ /* 0x000fe400078c10ff */
[----:B------:R-:W-:-:S02]  /*7ec0*/  LEA.HI.X.SX32 R103, R103, R0, 0x2, P4 ;  /* 0x0000000067677211 */ /* 0x000fc400020f16ff */
[----:B------:R-:W-:Y:S02]  /*7ed0*/  LEA.HI.X.SX32 R43, R43, R0, 0x2, P5 ;  /* 0x000000002b2b7211 */ /* 0x000fe400028f16ff */
[CC--:B------:R-:W-:Y:S02]  /*7ee0*/  LEA R108, P4, R109.reuse, R140.reuse, 0x2 ;  /* 0x0000008c6d6c7211 */ /* 0x0c0fe400078810ff */
[C---:B------:R-:W-:Y:S02]  /*7ef0*/  LEA R226, P5, R36.reuse, R140, 0x2 ;  /* 0x0000008c24e27211 */ /* 0x040fe400078a10ff */
[-C--:B------:R-:W-:Y:S02]  /*7f00*/  LEA.HI.X.SX32 R109, R109, R0.reuse, 0x2, P4 ;  /* 0x000000006d6d7211 */ /* 0x080fe400020f16ff */
[----:B------:R-:W-:Y:S02]  /*7f10*/  LEA.HI.X.SX32 R227, R36, R0, 0x2, P5 ;  /* 0x0000000024e37211 */ /* 0x000fe400028f16ff */
[----:B------:R-:W-:-:S04]  /*7f20*/  LEA R36, P5, R37, R140, 0x2 ;  /* 0x0000008c25247211 */ /* 0x000fc800078a10ff */
[----:B------:R-:W-:Y:S02]  /*7f30*/  LEA.HI.X.SX32 R37, R37, R0, 0x2, P5 ;  /* 0x0000000025257211 */ /* 0x000fe400028f16ff */
[----:B---3--:R-:W-:-:S04]  /*7f40*/  LEA R224, P5, R6, R140, 0x2 ;  /* 0x0000008c06e07211 */ /* 0x008fc800078a10ff */
[----:B------:R-:W-:Y:S02]  /*7f50*/  LEA.HI.X.SX32 R225, R6, R0, 0x2, P5 ;  /* 0x0000000006e17211 */ /* 0x000fe400028f16ff */
[----:B------:R-:W-:-:S04]  /*7f60*/  LEA R6, P5, R7, R140, 0x2 ;  /* 0x0000008c07067211 */ /* 0x000fc800078a10ff */
[-C--:B------:R-:W-:Y:S02]  /*7f70*/  LEA.HI.X.SX32 R7, R7, R0.reuse, 0x2, P5 ;  /* 0x0000000007077211 */ /* 0x080fe400028f16ff */
[----:B----4-:R-:W-:Y:S01]  /*7f80*/  LEA.HI.X.SX32 R13, R203, R0, 0x2, P2 ;  /* 0x00000000cb0d7211 */ /* 0x010fe200010f16ff */
[----:B------:R-:W-:Y:S01]  /*7f90*/  IMAD.MOV.U32 R12, RZ, RZ, R216 ;  /* 0x000000ffff0c7224 */ /* 0x000fe200078e00d8 */
[----:B------:R-:W-:Y:S02]  /*7fa0*/  LEA R64, P2, R65, R140, 0x2 ;  /* 0x0000008c41407211 */ /* 0x000fe400078410ff */
[-C--:B------:R-:W-:Y:S01]  /*7fb0*/  LEA.HI.X.SX32 R203, R197, R0.reuse, 0x2, P3 ;  /* 0x00000000c5cb7211 */ /* 0x080fe200018f16ff */
[----:B------:R-:W-:Y:S01]  /*7fc0*/  STL [R1+0xc], R13 ;  /* 0x00000c0d01007387 */ /* 0x000fe20000100800 */
[----:B------:R-:W-:Y:S02]  /*7fd0*/  LEA.HI.X.SX32 R65, R65, R0, 0x2, P2 ;  /* 0x0000000041417211 */ /* 0x000fe400010f16ff */
[-C--:B------:R-:W-:Y:S01]  /*7fe0*/  LEA R130, P2, R131, R140.reuse, 0x2 ;  /* 0x0000008c83827211 */ /* 0x080fe200078410ff */
[----:B------:R-:W-:Y:S01]  /*7ff0*/  STL.64 [R1+0x2938], R12 ;  /* 0x0029380c01007387 */ /* 0x000fe20000100a00 */
[----:B------:R-:W-:-:S02]  /*8000*/  LEA R40, P3, R41, R140, 0x2 ;  /* 0x0000008c29287211 */ /* 0x000fc400078610ff */
[----:B------:R-:W-:Y:S01]  /*8010*/  LEA.HI.X.SX32 R131, R131, R0, 0x2, P2 ;  /* 0x0000000083837211 */ /* 0x000fe200010f16ff */
[----:B------:R1:W-:Y:S01]  /*8020*/  STL.64 [R1+0x2940], R20 ;  /* 0x0029401401007387 */ /* 0x0003e20000100a00 */
[----:B------:R-:W-:Y:S02]  /*8030*/  LEA R50, P2, R51, R140, 0x2 ;  /* 0x0000008c33327211 */ /* 0x000fe400078410ff */
[-C--:B------:R-:W-:Y:S01]  /*8040*/  LEA.HI.X.SX32 R41, R41, R0.reuse, 0x2, P3 ;  /* 0x0000000029297211 */ /* 0x080fe200018f16ff */
[----:B------:R-:W-:Y:S01]  /*8050*/  STL.64 [R1], R230 ;  /* 0x000000e601007387 */ /* 0x000fe20000100a00 */
[----:B------:R-:W-:Y:S02]  /*8060*/  LEA.HI.X.SX32 R51, R51, R0, 0x2, P2 ;  /* 0x0000000033337211 */ /* 0x000fe400010f16ff */
[-C--:B------:R-:W-:Y:S01]  /*8070*/  LEA R80, P2, R81, R140.reuse, 0x2 ;  /* 0x0000008c51507211 */ /* 0x080fe200078410ff */
[----:B------:R-:W-:Y:S01]  /*8080*/  STL.64 [R1+0x2948], R230 ;  /* 0x002948e601007387 */ /* 0x000fe20000100a00 */
[----:B------:R-:W-:-:S02]  /*8090*/  LEA R232, P3, R145, R140, 0x2 ;  /* 0x0000008c91e87211 */ /* 0x000fc400078610ff */
[----:B------:R-:W-:Y:S01]  /*80a0*/  LEA.HI.X.SX32 R81, R81, R0, 0x2, P2 ;  /* 0x0000000051517211 */ /* 0x000fe200010f16ff */
[----:B------:R-:W-:Y:S01]  /*80b0*/  STL.64 [R1+0x2950], R22 ;  /* 0x0029501601007387 */ /* 0x000fe20000100a00 */
[----:B------:R-:W-:Y:S01]  /*80c0*/  LEA R60, P2, R61, R140, 0x2 ;  /* 0x0000008c3d3c7211 */ /* 0x000fe200078410ff */
[----:B-1----:R-:W1:Y:S01]  /*80d0*/  LDC R20, c[0x0][0x230] ;  /* 0x00008c00ff147b82 */ /* 0x002e620000000800 */
[-C--:B------:R-:W-:Y:S01]  /*80e0*/  LEA.HI.X.SX32 R233, R145, R0.reuse, 0x2, P3 ;  /* 0x0000000091e97211 */ /* 0x080fe200018f16ff */
[----:B------:R-:W-:Y:S01]  /*80f0*/  STL.64 [R1+0x2958], R136 ;  /* 0x0029588801007387 */ /* 0x000fe20000100a00 */
[----:B------:R-:W-:Y:S02]  /*8100*/  LEA.HI.X.SX32 R61, R61, R0, 0x2, P2 ;  /* 0x000000003d3d7211 */ /* 0x000fe400010f16ff */
[-C--:B------:R-:W-:Y:S01]  /*8110*/  LEA R66, P2, R67, R140.reuse, 0x2 ;  /* 0x0000008c43427211 */ /* 0x080fe200078410ff */
[----:B------:R3:W-:Y:S01]  /*8120*/  STL.64 [R1+0x2960], R162 ;  /* 0x002960a201007387 */ /* 0x0007e20000100a00 */
[----:B------:R-:W-:Y:S01]  /*8130*/  LEA R196, P3, R139, R140, 0x2 ;  /* 0x0000008c8bc47211 */ /* 0x000fe200078610ff */
[----:B------:R-:W4:Y:S01]  /*8140*/  LDC R21, c[0x0][0x230] ;  /* 0x00008c00ff157b82 */ /* 0x000f220000000800 */
[----:B------:R-:W-:Y:S01]  /*8150*/  LEA.HI.X.SX32 R67, R67, R0, 0x2, P2 ;  /* 0x0000000043437211 */ /* 0x000fe200010f16ff */
[----:B------:R2:W-:Y:S01]  /*8160*/  STL.64 [R1+0x2968], R64 ;  /* 0x0029684001007387 */ /* 0x0005e20000100a00 */
[----:B------:R-:W-:-:S02]  /*8170*/  LEA R96, P2, R97, R140, 0x2 ;  /* 0x0000008c61607211 */ /* 0x000fc400078410ff */
[----:B------:R-:W-:Y:S01]  /*8180*/  LEA R216, P1, R129, R140, 0x2 ;  /* 0x0000008c81d87211 */ /* 0x000fe200078210ff */
[----:B------:R-:W-:Y:S01]  /*8190*/  STL.64 [R1+0x2970], R148 ;  /* 0x0029709401007387 */ /* 0x000fe20000100a00 */
[----:B------:R-:W-:Y:S02]  /*81a0*/  LEA.HI.X.SX32 R97, R97, R0, 0x2, P2 ;  /* 0x0000000061617211 */ /* 0x000fe400010f16ff */
[----:B------:R-:W-:Y:S02]  /*81b0*/  LEA R78, P2, R79, R140, 0x2 ;  /* 0x0000008c4f4e7211 */ /* 0x000fe400078410ff */
[-C--:B------:R-:W-:Y:S02]  /*81c0*/  LEA.HI.X.SX32 R197, R139, R0.reuse, 0x2, P3 ;  /* 0x000000008bc57211 */ /* 0x080fe400018f16ff */
[----:B------:R-:W-:Y:S02]  /*81d0*/  LEA.HI.X.SX32 R79, R79, R0, 0x2, P2 ;  /* 0x000000004f4f7211 */ /* 0x000fe400010f16ff */
[----:B------:R-:W-:-:S02]  /*81e0*/  LEA R84, P2, R85, R140, 0x2 ;  /* 0x0000008c55547211 */ /* 0x000fc400078410ff */
[----:B------:R-:W-:Y:S02]  /*81f0*/  LEA R30, P3, R31, R140, 0x2 ;  /* 0x0000008c1f1e7211 */ /* 0x000fe400078610ff */
        /* <DEDUP_REMOVED lines=14> */
[----:B------:R-:W-:Y:S02]  /*82e0*/  LEA.HI.X.SX32 R205, R125, R0, 0x2, P1 ;  /* 0x000000007dcd7211 */ /* 0x000fe400008f16ff */
[----:B------:R-:W-:Y:S02]  /*82f0*/  LEA R214, P1, R124, R140, 0x2 ;  /* 0x0000008c7cd67211 */ /* 0x000fe400078210ff */
        /* <DEDUP_REMOVED lines=17> */
[-C--:B------:R-:W-:Y:S02]  /*8410*/  LEA.HI.X.SX32 R223, R123, R0.reuse, 0x2, P1 ;  /* 0x000000007bdf7211 */ /* 0x080fe400008f16ff */
[----:B------:R-:W-:-:S02]  /*8420*/  LEA.HI.X.SX32 R139, R116, R0, 0x2, P2 ;  /* 0x00000000748b7211 */ /* 0x000fc400010f16ff */
[-C--:B------:R-:W-:Y:S02]  /*8430*/  LEA.HI.X.SX32 R125, R39, R0.reuse, 0x2, P3 ;  /* 0x00000000277d7211 */ /* 0x080fe400018f16ff */
[----:B------:R-:W-:Y:S02]  /*8440*/  LEA.HI.X.SX32 R123, R38, R0, 0x2, P4 ;  /* 0x00000000267b7211 */ /* 0x000fe400020f16ff */
[-C--:B------:R-:W-:Y:S02]  /*8450*/  LEA R212, P1, R35, R140.reuse, 0x2 ;  /* 0x0000008c23d47211 */ /* 0x080fe400078210ff */
[-C--:B------:R-:W-:Y:S02]  /*8460*/  LEA R144, P2, R34, R140.reuse, 0x2 ;  /* 0x0000008c22907211 */ /* 0x080fe400078410ff */
[-C--:B------:R-:W-:Y:S02]  /*8470*/  LEA R228, P3, R32, R140.reuse, 0x2 ;  /* 0x0000008c20e47211 */ /* 0x080fe400078610ff */
[----:B------:R-:W-:-:S02]  /*8480*/  LEA R126, P4, R33, R140, 0x2 ;  /* 0x0000008c217e7211 */ /* 0x000fc400078810ff */
[----:B------:R-:W-:Y:S02]  /*8490*/  LEA.HI.X.SX32 R19, R19, R0, 0x2, P6 ;  /* 0x0000000013137211 */ /* 0x000fe400030f16ff */
[----:B------:R-:W-:Y:S02]  /*84a0*/  LEA R150, P6, R4, R140, 0x2 ;  /* 0x0000008c04967211 */ /* 0x000fe400078c10ff */
[-C--:B------:R-:W-:Y:S02]  /*84b0*/  LEA.HI.X.SX32 R213, R35, R0.reuse, 0x2, P1 ;  /* 0x0000000023d57211 */ /* 0x080fe400008f16ff */
[-C--:B------:R-:W-:Y:S02]  /*84c0*/  LEA.HI.X.SX32 R145, R34, R0.reuse, 0x2, P2 ;  /* 0x0000000022917211 */ /* 0x080fe400010f16ff */
[-C--:B------:R-:W-:Y:S02]  /*84d0*/  LEA.HI.X.SX32 R229, R32, R0.reuse, 0x2, P3 ;  /* 0x0000000020e57211 */ /* 0x080fe400018f16ff */
[----:B------:R-:W-:-:S02]  /*84e0*/  LEA.HI.X.SX32 R127, R33, R0, 0x2, P4 ;  /* 0x00000000217f7211 */ /* 0x000fc400020f16ff */
[-C--:B------:R-:W-:Y:S02]  /*84f0*/  LEA R38, P1, R5, R140.reuse, 0x2 ;  /* 0x0000008c05267211 */ /* 0x080fe400078210ff */
[-C--:B------:R-:W-:Y:S02]  /*8500*/  LEA R142, P2, R15, R140.reuse, 0x2 ;  /* 0x0000008c0f8e7211 */ /* 0x080fe400078410ff */
[-C--:B------:R-:W-:Y:S02]  /*8510*/  LEA R32, P3, R56, R140.reuse, 0x2 ;  /* 0x0000008c38207211 */ /* 0x080fe400078610ff */
[-C--:B------:R-:W-:Y:S02]  /*8520*/  LEA R146, P4, R57, R140.reuse, 0x2 ;  /* 0x0000008c39927211 */ /* 0x080fe400078810ff */
[----:B------:R-:W-:Y:S02]  /*8530*/  LEA R116, P5, R117, R140, 0x2 ;  /* 0x0000008c75747211 */ /* 0x000fe400078a10ff */
[----:B------:R-:W-:-:S02]  /*8540*/  LEA.HI.X.SX32 R151, R4, R0, 0x2, P6 ;  /* 0x0000000004977211 */ /* 0x000fc400030f16ff */
[----:B------:R-:W-:Y:S02]  /*8550*/  LEA R134, P6, R135, R140, 0x2 ;  /* 0x0000008c87867211 */ /* 0x000fe400078c10ff */
[-C--:B------:R-:W-:Y:S01]  /*8560*/  LEA.HI.X.SX32 R39, R5, R0.reuse, 0x2, P1 ;  /* 0x0000000005277211 */ /* 0x080fe200008f16ff */
[----:B------:R-:W-:Y:S01]  /*8570*/  IMAD R5, R239, UR7, RZ ;  /* 0x00000007ef057c24 */ /* 0x000fe2000f8e02ff */
[-C--:B------:R-:W-:Y:S01]  /*8580*/  LEA.HI.X.SX32 R143, R15, R0.reuse, 0x2, P2 ;  /* 0x000000000f8f7211 */ /* 0x080fe200010f16ff */
[----:B------:R-:W-:Y:S01]  /*8590*/  IMAD R239, R238, UR7, RZ ;  /* 0x00000007eeef7c24 */ /* 0x000fe2000f8e02ff */
[-C--:B------:R-:W-:Y:S01]  /*85a0*/  LEA.HI.X.SX32 R33, R56, R0.reuse, 0x2, P3 ;  /* 0x0000000038217211 */ /* 0x080fe200018f16ff */
[----:B------:R-:W-:Y:S01]  /*85b0*/  IMAD R15, R237, UR7, RZ ;  /* 0x00000007ed0f7c24 */ /* 0x000fe2000f8e02ff */
        /* <DEDUP_REMOVED lines=9> */
[-C--:B------:R-:W-:Y:S02]  /*8650*/  LEA.HI.X.SX32 R235, R235, R0.reuse, 0x2, P1 ;  /* 0x00000000ebeb7211 */ /* 0x080fe400008f16ff */
[-C--:B------:R-:W-:Y:S02]  /*8660*/  LEA.HI.X.SX32 R153, R153, R0.reuse, 0x2, P2 ;  /* 0x0000000099997211 */ /* 0x080fe400010f16ff */
[-C--:B------:R-:W-:Y:S02]  /*8670*/  LEA.HI.X.SX32 R57, R241, R0.reuse, 0x2, P3 ;  /* 0x00000000f1397211 */ /* 0x080fe400018f16ff */
[-C--:B------:R-:W-:Y:S02]  /*8680*/  LEA.HI.X.SX32 R155, R155, R0.reuse, 0x2, P4 ;  /* 0x000000009b9b7211 */ /* 0x080fe400020f16ff */
[----:B------:R-:W-:-:S02]  /*8690*/  LEA.HI.X.SX32 R35, R240, R0, 0x2, P5 ;  /* 0x00000000f0237211 */ /* 0x000fc400028f16ff */
[----:B------:R-:W-:Y:S01]  /*86a0*/  LEA.HI.X.SX32 R141, R141, R0, 0x2, P6 ;  /* 0x000000008d8d7211 */ /* 0x000fe200030f16ff */
[----:B------:R-:W-:Y:S01]  /*86b0*/  IMAD R0, R236, UR7, RZ ;  /* 0x00000007ec007c24 */ /* 0x000fe2000f8e02ff */
[----:B------:R-:W-:Y:S01]  /*86c0*/  LEA R236, P2, R239, UR22, 0x2 ;  /* 0x00000016efec7c11 */ /* 0x000fe2000f8410ff */
[----:B------:R-:W-:Y:S01]  /*86d0*/  ULDC.64 UR6, c[0x0][0x208] ;  /* 0x0000820000067ab9 */ /* 0x000fe20000000a00 */
[----:B------:R-:W-:Y:S02]  /*86e0*/  LEA R238, P4, R15, UR22, 0x2 ;  /* 0x000000160fee7c11 */ /* 0x000fe4000f8810ff */
[----:B------:R-:W-:Y:S02]  /*86f0*/  LEA R4, P1, R5, UR22, 0x2 ;  /* 0x0000001605047c11 */ /* 0x000fe4000f8210ff */
[----:B------:R-:W-:Y:S02]  /*8700*/  LEA.HI.X.SX32 R237, R239, UR23, 0x2, P2 ;  /* 0x00000017efed7c11 */ /* 0x000fe400090f16ff */
[----:B------:R-:W-:-:S02]  /*8710*/  LEA.HI.X.SX32 R239, R15, UR23, 0x2, P4 ;  /* 0x000000170fef7c11 */ /* 0x000fc4000a0f16ff */
[----:B------:R-:W-:Y:S01]  /*8720*/  LEA.HI.X.SX32 R5, R5, UR23, 0x2, P1 ;  /* 0x0000001705057c11 */ /* 0x000fe200088f16ff */
[----:B------:R-:W-:Y:S01]  /*8730*/  IMAD.WIDE R12, R2, 0x4, R236 ;  /* 0x00000004020c7825 */ /* 0x000fe200078e02ec */
[----:B------:R-:W-:Y:S02]  /*8740*/  LOP3.LUT R15, R10, 0x70, RZ, 0xc0, !PT ;  /* 0x000000700a0f7812 */ /* 0x000fe400078ec0ff */
[----:B---3--:R-:W-:Y:S01]  /*8750*/  LOP3.LUT R163, R11, 0x7f, RZ, 0xc0, !PT ;  /* 0x0000007f0ba37812 */ /* 0x008fe200078ec0ff */
[----:B------:R-:W-:Y:S01]  /*8760*/  IMAD.WIDE R22, R2, 0x4, R4 ;  /* 0x0000000402167825 */ /* 0x000fe200078e0204 */
[----:B------:R-:W-:Y:S01]  /*8770*/  PLOP3.LUT P1, PT, PT, PT, UP0, 0x80, 0x0 ;  /* 0x000000000000781c */ /* 0x000fe20003f2f008 */
[----:B------:R-:W3:Y:S01]  /*8780*/  LDC R10, c[0x0][0x230] ;  /* 0x00008c00ff0a7b82 */ /* 0x000ee20000000800 */
[----:B------:R-:W-:Y:S01]  /*8790*/  PLOP3.LUT P6, PT, PT, PT, UP0, 0x80, 0x0 ;  /* 0x000000000000781c */ /* 0x000fe20003fcf008 */
[----:B------:R-:W-:Y:S01]  /*87a0*/  IMAD R15, R163, 0x80, R15 ;  /* 0x00000080a30f7824 */ /* 0x000fe200078e020f */
[----:B------:R-:W-:Y:S01]  /*87b0*/  PLOP3.LUT P2, PT, PT, PT, UP0, 0x80, 0x0 ;  /* 0x000000000000781c */ /* 0x000fe20003f4f008 */
[----:B------:R1:W-:Y:S01]  /*87c0*/  STL.64 [R1+0x3b8], R22 ;  /* 0x0003b81601007387 */ /* 0x0003e20000100a00 */
[C---:B------:R-:W-:Y:S01]  /*87d0*/  LEA R240, P5, R0.reuse, UR22, 0x2 ;  /* 0x0000001600f07c11 */ /* 0x040fe2000f8a10ff */
[----:B------:R-:W-:Y:S01]  /*87e0*/  VIADD R250, R15, UR45 ;  /* 0x0000002d0ffa7c36 */ /* 0x000fe20008000000 */
[----:B------:R-:W-:Y:S01]  /*87f0*/  PLOP3.LUT P4, PT, PT, PT, UP1, 0x80, 0x0 ;  /* 0x000000000000781c */ /* 0x000fe20003f8f018 */
[----:B------:R4:W-:Y:S01]  /*8800*/  STL.64 [R1+0x3b0], R12 ;  /* 0x0003b00c01007387 */ /* 0x0009e20000100a00 */
[----:B------:R-:W-:Y:S01]  /*8810*/  LEA.HI.X.SX32 R241, R0, UR23, 0x2, P5 ;  /* 0x0000001700f17c11 */ /* 0x000fe2000a8f16ff */
[C---:B------:R-:W-:Y:S01]  /*8820*/  IMAD.SHL.U32 R0, R2.reuse, 0x2, RZ ;  /* 0x0000000202007824 */ /* 0x040fe200078e00ff */
[----:B------:R-:W-:Y:S01]  /*8830*/  PLOP3.LUT P5, PT, PT, PT, UP0, 0x80, 0x0 ;  /* 0x000000000000781c */ /* 0x000fe20003faf008 */
[----:B------:R-:W-:Y:S01]  /*8840*/  @!PT LDS RZ, [RZ] ;  /* 0x00000000fffff984 */ /* 0x000fe20000000800 */
[----:B------:R-:W-:Y:S01]  /*8850*/  @!PT LDS RZ, [RZ] ;  /* 0x00000000fffff984 */ /* 0x000fe20000000800 */
[----:B------:R-:W-:Y:S01]  /*8860*/  @!PT LDS RZ, [RZ] ;  /* 0x00000000fffff984 */ /* 0x000fe20000000800 */
[----:B------:R-:W-:Y:S01]  /*8870*/  LDGSTS.E [R250], desc[UR6][R4.64], !P1 ;  /* 0x0000000004fa7fae */ /* 0x000fe2000c921846 */
[----:B------:R-:W-:Y:S01]  /*8880*/  PLOP3.LUT P1, PT, PT, PT, UP1, 0x80, 0x0 ;  /* 0x000000000000781c */ /* 0x000fe20003f2f018 */
[----:B------:R-:W-:Y:S01]  /*8890*/  UISETP.GE.U32.AND UP0, UPT, UR11, 0x7fffffde, UPT ;  /* 0x7fffffde0b00788c */ /* 0x000fe2000bf06070 */
[----:B--2---:R-:W-:Y:S01]  /*88a0*/  IMAD.WIDE R64, R2, 0x4, R240 ;  /* 0x0000000402407825 */ /* 0x004fe200078e02f0 */
[----:B------:R-:W-:Y:S01]  /*88b0*/  LDGSTS.E [R250+0x4000], desc[UR6][R236.64], !P6 ;  /* 0x04000000ecfa7fae */ /* 0x000fe2000f121846 */
[----:B------:R-:W-:-:S02]  /*88c0*/  ISETP.GE.U32.AND P3, PT, R242, 0x7fffffd3, PT ;  /* 0x7fffffd3f200780c */ /* 0x000fc40003f66070 */
[----:B------:R-:W-:Y:S01]  /*88d0*/  IMAD R242, R2, 0x3, RZ ;  /* 0x0000000302f27824 */ /* 0x000fe200078e02ff */
[----:B------:R-:W-:Y:S01]  /*88e0*/  LDGSTS.E [R250+0x8000], desc[UR6][R238.64], !P2 ;  /* 0x08000000eefa7fae */ /* 0x000fe2000d121846 */
[----:B------:R-:W-:Y:S02]  /*88f0*/  PLOP3.LUT P2, PT, PT, PT, UP1, 0x80, 0x0 ;  /* 0x000000000000781c */ /* 0x000fe40003f4f018 */
[----:B------:R-:W-:Y:S01]  /*8900*/  LOP3.LUT R11, R11, 0x1f, RZ, 0xc0, !PT ;  /* 0x0000001f0b0b7812 */ /* 0x000fe200078ec0ff */
[----:B------:R-:W-:Y:S01]  /*8910*/  LDGSTS.E [R250+0xc000], desc[UR6][R240.64], !P5 ;  /* 0x0c000000f0fa7fae */ /* 0x000fe2000e921846 */
[----:B------:R-:W-:Y:S01]  /*8920*/  PLOP3.LUT P5, PT, PT, PT, UP1, 0x80, 0x0 ;  /* 0x000000000000781c */ /* 0x000fe20003faf018 */
[----:B------:R-:W-:Y:S02]  /*8930*/  UISETP.GE.U32.AND UP1, UPT, UR12, 0x7fffffdd, UPT ;  /* 0x7fffffdd0c00788c */ /* 0x000fe4000bf26070 */
[----:B------:R1:W-:Y:S01]  /*8940*/  LDGSTS.E [R250+0x4], desc[UR6][R22.64], !P4 ;  /* 0x0000400016fa7fae */ /* 0x0003e2000e121846 */
[----:B------:R-:W-:-:S03]  /*8950*/  PLOP3.LUT P4, PT, PT, PT, UP0, 0x80, 0x0 ;  /* 0x000000000000781c */ /* 0x000fc60003f8f008 */
[----:B------:R4:W-:Y:S01]  /*8960*/  LDGSTS.E [R250+0x4004], desc[UR6][R12.64], !P1 ;  /* 0x040040000cfa7fae */ /* 0x0009e2000c921846 */
[----:B------:R-:W-:Y:S01]  /*8970*/  PLOP3.LUT P1, PT, PT, PT, UP0, 0x80, 0x0 ;  /* 0x000000000000781c */ /* 0x000fe20003f2f008 */
[----:B-1----:R-:W-:-:S04]  /*8980*/  IMAD.WIDE R22, R0, 0x4, R4 ;  /* 0x0000000400167825 */ /* 0x002fc800078e0204 */
[----:B----4-:R-:W-:-:S05]  /*8990*/  IMAD.WIDE R12, R2, 0x4, R238 ;  /* 0x00000004020c7825 */ /* 0x010fca00078e02ee */
[----:B------:R1:W-:Y:S01]  /*89a0*/  LDGSTS.E [R250+0x8004], desc[UR6][R12.64], !P2 ;  /* 0x080040000cfa7fae */ /* 0x0003e2000d121846 */
[----:B------:R-:W-:-:S03]  /*89b0*/  PLOP3.LUT P2, PT, PT, PT, UP0, 0x80, 0x0 ;  /* 0x000000000000781c */ /* 0x000fc60003f4f008 */
[----:B------:R1:W-:Y:S04]  /*89c0*/  STL.64 [R1+0x3a8], R12 ;  /* 0x0003a80c01007387 */ /* 0x0003e80000100a00 */
[----:B------:R2:W-:Y:S04]  /*89d0*/  STL.64 [R1+0x3a0], R64 ;  /* 0x0003a04001007387 */ /* 0x0005e80000100a00 */
[----:B------:R2:W-:Y:S01]  /*89e0*/  LDGSTS.E [R250+0xc004], desc[UR6][R64.64], !P5 ;  /* 0x0c00400040fa7fae */ /* 0x0005e2000e921846 */
[----:B------:R-:W-:Y:S01]  /*89f0*/  PLOP3.LUT P5, PT, PT, PT, UP0, 0x80, 0x0 ;  /* 0x000000000000781c */ /* 0x000fe20003faf008 */
[----:B------:R-:W-:Y:S01]  /*8a00*/  UISETP.GE.U32.AND UP0, UPT, UR13, 0x7fffffdc, UPT ;  /* 0x7fffffdc0d00788c */ /* 0x000fe2000bf06070 */
[C---:B-1----:R-:W-:Y:S01]  /*8a10*/  IMAD.WIDE R12, R0.reuse, 0x4, R236 ;  /* 0x00000004000c7825 */ /* 0x042fe200078e02ec */
[----:B------:R1:W-:Y:S04]  /*8a20*/  STL.64 [R1+0x398], R22 ;  /* 0x0003981601007387 */ /* 0x0003e80000100a00 */
[----:B------:R1:W-:Y:S01]  /*8a30*/  LDGSTS.E [R250+0x8], desc[UR6][R22.64], !P4 ;  /* 0x0000800016fa7fae */ /* 0x0003e2000e121846 */
[----:B------:R-:W-:Y:S01]  /*8a40*/  PLOP3.LUT P4, PT, PT, PT, UP1, 0x80, 0x0 ;  /* 0x000000000000781c */ /* 0x000fe20003f8f018 */
[----:B--2---:R-:W-:-:S02]  /*8a50*/  IMAD.WIDE R64, R0, 0x4, R240 ;  /* 0x0000000400407825 */ /* 0x004fc400078e02f0 */
[----:B------:R2:W-:Y:S04]  /*8a60*/  STL.64 [R1+0x390], R12 ;  /* 0x0003900c01007387 */ /* 0x0005e80000100a00 */
[----:B------:R2:W-:Y:S01]  /*8a70*/  LDGSTS.E [R250+0x4008], desc[UR6][R12.64], !P1 ;  /* 0x040080000cfa7fae */ /* 0x0005e2000c921846 */
[----:B------:R-:W-:Y:S01]  /*8a80*/  PLOP3.LUT P1, PT, PT, PT, UP1, 0x80, 0x0 ;  /* 0x000000000000781c */ /* 0x000fe20003f2f018 */
[----:B-1----:R-:W-:-:S04]  /*8a90*/  IMAD.WIDE R22, R242, 0x4, R4 ;  /* 0x00000004f2167825 */ /* 0x002fc800078e0204 */
[----:B--2---:R-:W-:Y:S01]  /*8aa0*/  IMAD.WIDE R12, R0, 0x4, R238 ;  /* 0x00000004000c7825 */ /* 0x004fe200078e02ee */
[----:B------:R-:W-:-:S04]  /*8ab0*/  LOP3.LUT R0, R15, 0x10, RZ, 0x3c, !PT ;  /* 0x000000100f007812 */ /* 0x000fc800078e3cff */
[----:B------:R1:W-:Y:S01]  /*8ac0*/  LDGSTS.E [R250+0x8008], desc[UR6][R12.64], !P2 ;  /* 0x080080000cfa7fae */ /* 0x0003e2000d121846 */
[----:B------:R-:W-:Y:S01]  /*8ad0*/  PLOP3.LUT P2, PT, PT, PT, UP1, 0x80, 0x0 ;  /* 0x000000000000781c */ /* 0x000fe20003f4f018 */
[----:B------:R-:W-:Y:S02]  /*8ae0*/  VIADD R249, R0, UR45 ;  /* 0x0000002d00f97c36 */ /* 0x000fe40008000000 */
[----:B------:R1:W-:Y:S01]  /*8af0*/  STL.64 [R1+0x388], R12 ;  /* 0x0003880c01007387 */ /* 0x0003e20000100a00 */
[----:B------:R-:W-:-:S03]  /*8b00*/  IMAD.SHL.U32 R0, R2, 0x8, RZ ;  /* 0x0000000802007824 */ /* 0x000fc600078e00ff */
        /* <DEDUP_REMOVED lines=13> */
[----:B--2---:R-:W-:-:S04]  /*8be0*/  IMAD.WIDE R12, R242, 0x4, R238 ;  /* 0x00000004f20c7825 */ /* 0x004fc800078e02ee */
[----:B------:R-:W-:Y:S01]  /*8bf0*/  IMAD R242, R2, 0x9, RZ ;  /* 0x0000000902f27824 */ /* 0x000fe200078e02ff */
        /* <DEDUP_REMOVED lines=9> */
[----:B------:R1:W-:Y:S01]  /*8c90*/  LDGSTS.E [R249], desc[UR6][R22.64], !P4 ;  /* 0x0000000016f97fae */ /* 0x0003e2000e121846 */
        /* <DEDUP_REMOVED lines=43> */
[----:B------:R-:W-:Y:S01]  /*8f50*/  VIADD R245, R247, 0xfffffff1 ;  /* 0xfffffff1f7f57836 */ /* 0x000fe20000000000 */
        /* <DEDUP_REMOVED lines=14> */
[----:B------:R-:W-:Y:S02]  /*9040*/  PLOP3.LUT P1, PT, PT, PT, UP0, 0x80, 0x0 ;  /* 0x000000000000781c */ /* 0x000fe40003f2f008 */
[----:B-1----:R-:W-:-:S05]  /*9050*/  LOP3.LUT R22, R15, 0x20, RZ, 0x3c, !PT ;  /* 0x000000200f167812 */ /* 0x002fca00078e3cff */
[----:B------:R-:W-:Y:S02]  /*9060*/  VIADD R248, R22, UR45 ;  /* 0x0000002d16f87c36 */ /* 0x000fe40008000000 */
[----:B------:R-:W-:-:S04]  /*9070*/  IMAD.WIDE R22, R0, 0x4, R4 ;  /* 0x0000000400167825 */ /* 0x000fc800078e0204 */
[----:B--2---:R-:W-:-:S05]  /*9080*/  IMAD.WIDE R12, R246, 0x4, R238 ;  /* 0x00000004f60c7825 */ /* 0x004fca00078e02ee */
        /* <DEDUP_REMOVED lines=37> */
[----:B------:R-:W-:Y:S01]  /*92e0*/  PLOP3.LUT P2, PT, PT, PT, UP0, 0x80, 0x0 ;  /* 0x000000000000781c */ /* 0x000fe20003f4f008 */
[----:B------:R-:W2:Y:S02]  /*92f0*/  LDC R251, c[0x0][0x230] ;  /* 0x00008c00fffb7b82 */ /* 0x000ea40000000800 */
        /* <DEDUP_REMOVED lines=9> */
[----:B----4-:R-:W-:-:S02]  /*9390*/  IMAD.WIDE R64, R243, 0x4, R240 ;  /* 0x00000004f3407825 */ /* 0x010fc400078e02f0 */
[----:B------:R4:W-:Y:S04]  /*93a0*/  STL.64 [R1+0x290], R12 ;  /* 0x0002900c01007387 */ /* 0x0009e80000100a00 */
[----:B------:R4:W-:Y:S01]  /*93b0*/  LDGSTS.E [R248+0x4008], desc[UR6][R12.64], !P1 ;  /* 0x040080000cf87fae */ /* 0x0009e2000c921846 */
[----:B------:R-:W-:Y:S01]  /*93c0*/  PLOP3.LUT P1, PT, PT, PT, UP1, 0x80, 0x0 ;  /* 0x000000000000781c */ /* 0x000fe20003f2f018 */
[----:B-1----:R-:W-:-:S04]  /*93d0*/  IMAD.WIDE R22, R244, 0x4, R4 ;  /* 0x00000004f4167825 */ /* 0x002fc800078e0204 */
[----:B----4-:R-:W-:Y:S02]  /*93e0*/  IMAD.WIDE R12, R243, 0x4, R238 ;  /* 0x00000004f30c7825 */ /* 0x010fe400078e02ee */
[----:B------:R-:W1:Y:S03]  /*93f0*/  LDC R243, c[0x0][0x230] ;  /* 0x00008c00fff37b82 */ /* 0x000e660000000800 */
[----:B------:R4:W-:Y:S01]  /*9400*/  LDGSTS.E [R248+0x8008], desc[UR6][R12.64], !P2 ;  /* 0x080080000cf87fae */ /* 0x0009e2000d121846 */
[----:B------:R-:W-:-:S03]  /*9410*/  PLOP3.LUT P2, PT, PT, PT, UP1, 0x80, 0x0 ;  /* 0x000000000000781c */ /* 0x000fc60003f4f018 */
[----:B------:R4:W-:Y:S04]  /*9420*/  STL.64 [R1+0x288], R12 ;  /* 0x0002880c01007387 */ /* 0x0009e80000100a00 */
[----:B------:R3:W-:Y:S04]  /*9430*/  STL.64 [R1+0x280], R64 ;  /* 0x0002804001007387 */ /* 0x0007e80000100a00 */
[----:B------:R3:W-:Y:S01]  /*9440*/  LDGSTS.E [R248+0xc008], desc[UR6][R64.64], !P5 ;  /* 0x0c00800040f87fae */ /* 0x0007e2000e921846 */
[----:B------:R-:W-:Y:S01]  /*9450*/  PLOP3.LUT P5, PT, PT, PT, UP1, 0x80, 0x0 ;  /* 0x000000000000781c */ /* 0x000fe20003faf018 */
[----:B----4-:R-:W-:-:S02]  /*9460*/  IMAD.WIDE R12, R244, 0x4, R236 ;  /* 0x00000004f40c7825 */ /* 0x010fc400078e02ec */
[----:B------:R4:W-:Y:S04]  /*9470*/  STL.64 [R1+0x278], R22 ;  /* 0x0002781601007387 */ /* 0x0009e80000100a00 */
[----:B------:R4:W-:Y:S01]  /*9480*/  LDGSTS.E [R248+0xc], desc[UR6][R22.64], !P4 ;  /* 0x0000c00016f87fae */ /* 0x0009e2000e121846 */
[----:B------:R-:W-:Y:S01]  /*9490*/  PLOP3.LUT P4, PT, PT, PT, UP0, 0x80, 0x0 ;  /* 0x000000000000781c */ /* 0x000fe20003f8f008 */
[----:B-1----:R-:W-:Y:S02]  /*94a0*/  VIADD R243, R243, 0xffffffea ;  /* 0xffffffeaf3f37836 */ /* 0x002fe40000000000 */
[----:B------:R1:W-:Y:S01]  /*94b0*/  STL.64 [R1+0x270], R12 ;  /* 0x0002700c01007387 */ /* 0x0003e20000100a00 */
[----:B---3--:R-:W-:-:S03]  /*94c0*/  IMAD.WIDE R64, R244, 0x4, R240 ;  /* 0x00000004f4407825 */ /* 0x008fc600078e02f0 */
[----:B------:R1:W-:Y:S01]  /*94d0*/  LDGSTS.E [R248+0x400c], desc[UR6][R12.64], !P1 ;  /* 0x0400c0000cf87fae */ /* 0x0003e2000c921846 */
[----:B------:R-:W-:Y:S02]  /*94e0*/  PLOP3.LUT P1, PT, PT, PT, UP0, 0x80, 0x0 ;  /* 0x000000000000781c */ /* 0x000fe40003f2f008 */
[----:B----4-:R-:W-:-:S05]  /*94f0*/  LOP3.LUT R22, R15, 0x30, RZ, 0x3c, !PT ;  /* 0x000000300f167812 */ /* 0x010fca00078e3cff */
[----:B------:R-:W-:Y:S02]  /*9500*/  VIADD R247, R22, UR45 ;  /* 0x0000002d16f77c36 */ /* 0x000fe40008000000 */
[----:B------:R-:W-:-:S04]  /*9510*/  IMAD.WIDE R22, R0, 0x4, R4 ;  /* 0x0000000400167825 */ /* 0x000fc800078e0204 */
[----:B-1----:R-:W-:Y:S02]  /*9520*/  IMAD.WIDE R12, R244, 0x4, R238 ;  /* 0x00000004f40c7825 */ /* 0x002fe400078e02ee */
[----:B------:R-:W1:Y:S03]  /*9530*/  LDC R244, c[0x0][0x230] ;  /* 0x00008c00fff47b82 */ /* 0x000e660000000800 */
[----:B------:R3:W-:Y:S01]  /*9540*/  LDGSTS.E [R248+0x800c], desc[UR6][R12.64], !P2 ;  /* 0x0800c0000cf87fae */ /* 0x0007e2000d121846 */
[----:B------:R-:W-:-:S03]  /*9550*/  PLOP3.LUT P2, PT, PT, PT, UP0, 0x80, 0x0 ;  /* 0x000000000000781c */ /* 0x000fc60003f4f008 */
[----:B------:R3:W-:Y:S04]  /*9560*/  STL.64 [R1+0x268], R12 ;  /* 0x0002680c01007387 */ /* 0x0007e80000100a00 */
[----:B------:R-:W-:Y:S04]  /*9570*/  STL.64 [R1+0x260], R64 ;  /* 0x0002604001007387 */ /* 0x000fe80000100a00 */
[----:B------:R4:W-:Y:S01]  /*9580*/  STL.64 [R1+0x258], R22 ;  /* 0x0002581601007387 */ /* 0x0009e20000100a00 */
[----:B---3--:R-:W-:-:S03]  /*9590*/  IMAD.WIDE R12, R0, 0x4, R236 ;  /* 0x00000004000c7825 */ /* 0x008fc600078e02ec */
[----:B------:R-:W-:Y:S01]  /*95a0*/  LDGSTS.E [R248+0xc00c], desc[UR6][R64.64], !P5 ;  /* 0x0c00c00040f87fae */ /* 0x000fe2000e921846 */
[----:B------:R-:W-:Y:S01]  /*95b0*/  PLOP3.LUT P5, PT, PT, PT, UP0, 0x80, 0x0 ;  /* 0x000000000000781c */ /* 0x000fe20003faf008 */
[----:B------:R-:W-:Y:S02]  /*95c0*/  UISETP.GT.AND UP0, UPT, UR4, 0x3f, UPT ;  /* 0x0000003f0400788c */ /* 0x000fe4000bf04270 */
[----:B------:R-:W-:Y:S04]  /*95d0*/  STL.64 [R1+0x2918], R248 ;  /* 0x002918f801007387 */ /* 0x000fe80000100a00 */
[----:B------:R4:W-:Y:S01]  /*95e0*/  LDGSTS.E [R247], desc[UR6][R22.64], !P4 ;  /* 0x0000000016f77fae */ /* 0x0009e2000e121846 */
[----:B------:R-:W-:Y:S02]  /*95f0*/  ISETP.GE.U32.AND P4, PT, R245, 0x7fffffd2, PT ;  /* 0x7fffffd2f500780c */ /* 0x000fe40003f86070 */
[----:B------:R-:W3:Y:S01]  /*9600*/  LDC R245, c[0x0][0x230] ;  /* 0x00008c00fff57b82 */ /* 0x000ee20000000800 */
[----:B------:R2:W-:Y:S04]  /*9610*/  STL.64 [R1+0x250], R12 ;  /* 0x0002500c01007387 */ /* 0x0005e80000100a00 */
[----:B------:R2:W-:Y:S01]  /*9620*/  LDGSTS.E [R247+0x4000], desc[UR6][R12.64], !P1 ;  /* 0x040000000cf77fae */ /* 0x0005e2000c921846 */
[----:B------:R-:W-:Y:S01]  /*9630*/  ISETP.GE.U32.AND P1, PT, R242, 0x7fffffd1, PT ;  /* 0x7fffffd1f200780c */ /* 0x000fe20003f26070 */
[----:B------:R-:W-:-:S02]  /*9640*/  VIADD R242, R252, 0xffffffef ;  /* 0xffffffeffcf27836 */ /* 0x000fc40000000000 */
[----:B----4-:R-:W-:Y:S01]  /*9650*/  IMAD.WIDE R22, R0, 0x4, R238 ;  /* 0x0000000400167825 */ /* 0x010fe200078e02ee */
[----:B------:R-:W4:Y:S04]  /*9660*/  LDC R252, c[0x0][0x230] ;  /* 0x00008c00fffc7b82 */ /* 0x000f280000000800 */
[----:B------:R1:W-:Y:S01]  /*9670*/  LDGSTS.E [R247+0x8000], desc[UR6][R22.64], !P2 ;  /* 0x0800000016f77fae */ /* 0x0003e2000d121846 */
[----:B------:R-:W-:Y:S01]  /*9680*/  ISETP.GE.U32.AND P2, PT, R242, 0x7fffffd0, PT ;  /* 0x7fffffd0f200780c */ /* 0x000fe20003f46070 */
[----:B------:R-:W-:Y:S02]  /*9690*/  VIADD R242, R21, 0xffffffed ;  /* 0xffffffed15f27836 */ /* 0x000fe40000000000 */
[----:B--2---:R-:W-:Y:S01]  /*96a0*/  IMAD.WIDE R12, R0, 0x4, R240 ;  /* 0x00000004000c7825 */ /* 0x004fe200078e02f0 */
[----:B------:R1:W-:Y:S03]  /*96b0*/  STL.64 [R1+0x248], R22 ;  /* 0x0002481601007387 */ /* 0x0003e60000100a00 */
[----:B------:R-:W-:Y:S01]  /*96c0*/  VIADD R0, R20, 0xffffffee ;  /* 0xffffffee14007836 */ /* 0x000fe20000000000 */
[----:B------:R2:W-:Y:S01]  /*96d0*/  LDGSTS.E [R247+0xc000], desc[UR6][R12.64], !P5 ;  /* 0x0c0000000cf77fae */ /* 0x0005e2000e921846 */
[----:B------:R-:W-:Y:S01]  /*96e0*/  ISETP.GE.U32.AND P5, PT, R242, 0x7fffffce, PT ;  /* 0x7fffffcef200780c */ /* 0x000fe20003fa6070 */
[----:B------:R-:W-:-:S02]  /*96f0*/  IMAD R242, R2, 0xe, RZ ;  /* 0x0000000e02f27824 */ /* 0x000fc400078e02ff */
[----:B------:R-:W-:Y:S01]  /*9700*/  ISETP.GE.U32.AND P6, PT, R0, 0x7fffffcf, PT ;  /* 0x7fffffcf0000780c */ /* 0x000fe20003fc6070 */
[----:B------:R-:W-:Y:S01]  /*9710*/  IMAD R0, R2, 0xd, RZ ;  /* 0x0000000d02007824 */ /* 0x000fe200078e02ff */
[----:B------:R2:W-:Y:S03]  /*9720*/  STL.64 [R1+0x240], R12 ;  /* 0x0002400c01007387 */ /* 0x0005e60000100a00 */
[----:B------:R-:W-:-:S04]  /*9730*/  IMAD.WIDE R64, R0, 0x4, R4 ;  /* 0x0000000400407825 */ /* 0x000fc800078e0204 */
[C---:B-1----:R-:W-:Y:S01]  /*9740*/  IMAD.WIDE R22, R0.reuse, 0x4, R236 ;  /* 0x0000000400167825 */ /* 0x042fe200078e02ec */
[----:B------:R1:W-:Y:S03]  /*9750*/  STL.64 [R1+0x238], R64 ;  /* 0x0002384001007387 */ /* 0x0003e60000100a00 */
[C---:B------:R-:W-:Y:S01]  /*9760*/  IMAD.WIDE R20, R0.reuse, 0x4, R238 ;  /* 0x0000000400147825 */ /* 0x040fe200078e02ee */
[----:B------:R1:W-:Y:S03]  /*9770*/  LDGSTS.E [R247+0x4], desc[UR6][R64.64], !P3 ;  /* 0x0000400040f77fae */ /* 0x0003e6000d921846 */
[----:B--2---:R-:W-:Y:S01]  /*9780*/  IMAD.WIDE R12, R0, 0x4, R240 ;  /* 0x00000004000c7825 */ /* 0x004fe200078e02f0 */
[----:B------:R2:W-:Y:S03]  /*9790*/  STL.64 [R1+0x230], R22 ;  /* 0x0002301601007387 */ /* 0x0005e60000100a00 */
[----:B------:R-:W-:Y:S01]  /*97a0*/  VIADD R0, R10, 0xffffffec ;  /* 0xffffffec0a007836 */ /* 0x000fe20000000000 */
[----:B------:R2:W-:Y:S01]  /*97b0*/  LDGSTS.E [R247+0x4004], desc[UR6][R22.64], !P3 ;  /* 0x0400400016f77fae */ /* 0x0005e2000d921846 */
[----:B------:R-:W-:Y:S01]  /*97c0*/  LOP3.LUT R10, R15, 0x40, RZ, 0x3c, !PT ;  /* 0x000000400f0a7812 */ /* 0x000fe200078e3cff */
[----:B-1----:R-:W-:-:S02]  /*97d0*/  IMAD.WIDE R64, R242, 0x4, R4 ;  /* 0x00000004f2407825 */ /* 0x002fc400078e0204 */
[----:B------:R1:W-:Y:S02]  /*97e0*/  STL.64 [R1+0x228], R20 ;  /* 0x0002281401007387 */ /* 0x0003e40000100a00 */
[----:B------:R-:W-:Y:S02]  /*97f0*/  VIADD R246, R10, UR45 ;  /* 0x0000002d0af67c36 */ /* 0x000fe40008000000 */
[----:B------:R1:W-:Y:S01]  /*9800*/  LDGSTS.E [R247+0x8004], desc[UR6][R20.64], !P3 ;  /* 0x0800400014f77fae */ /* 0x0003e2000d921846 */
[----:B------:R-:W-:Y:S01]  /*9810*/  LOP3.LUT R10, R15, 0x50, RZ, 0x3c, !PT ;  /* 0x000000500f0a7812 */ /* 0x000fe200078e3cff */
[----:B--2---:R-:W-:Y:S02]  /*9820*/  IMAD.WIDE R22, R242, 0x4, R236 ;  /* 0x00000004f2167825 */ /* 0x004fe400078e02ec */
[----:B------:R2:W-:Y:S04]  /*9830*/  STL.64 [R1+0x220], R12 ;  /* 0x0002200c01007387 */ /* 0x0005e80000100a00 */
[----:B------:R2:W-:Y:S01]  /*9840*/  LDGSTS.E [R247+0xc004], desc[UR6][R12.64], !P3 ;  /* 0x0c0040000cf77fae */ /* 0x0005e2000d921846 */
[----:B------:R-:W-:Y:S01]  /*9850*/  ISETP.GE.U32.AND P3, PT, R0, 0x7fffffcd, PT ;  /* 0x7fffffcd0000780c */ /* 0x000fe20003f66070 */
[----:B------:R-:W-:-:S02]  /*9860*/  VIADD R0, R244, 0xffffffeb ;  /* 0xffffffebf4007836 */ /* 0x000fc40000000000 */
[C---:B-1----:R-:W-:Y:S01]  /*9870*/  IMAD.WIDE R20, R242.reuse, 0x4, R238 ;  /* 0x00000004f2147825 */ /* 0x042fe200078e02ee */
[----:B------:R1:W-:Y:S01]  /*9880*/  LDGSTS.E [R247+0x8], desc[UR6][R64.64], !P4 ;  /* 0x0000800040f77fae */ /* 0x0003e2000e121846 */
[----:B------:R-:W4:Y:S03]  /*9890*/  LDC R244, c[0x0][0x230] ;  /* 0x00008c00fff47b82 */ /* 0x000f260000000800 */
[----:B------:R3:W-:Y:S01]  /*98a0*/  LDGSTS.E [R247+0x4008], desc[UR6][R22.64], !P4 ;  /* 0x0400800016f77fae */ /* 0x0007e2000e121846 */
[----:B--2---:R-:W-:-:S03]  /*98b0*/  IMAD.WIDE R12, R242, 0x4, R240 ;  /* 0x00000004f20c7825 */ /* 0x004fc600078e02f0 */
[----:B------:R2:W-:Y:S01]  /*98c0*/  LDGSTS.E [R247+0x8008], desc[UR6][R20.64], !P4 ;  /* 0x0800800014f77fae */ /* 0x0005e2000e121846 */
[----:B------:R-:W-:-:S03]  /*98d0*/  IMAD.SHL.U32 R242, R2, 0x10, RZ ;  /* 0x0000001002f27824 */ /* 0x000fc600078e00ff */
[----:B------:R2:W-:Y:S01]  /*98e0*/  LDGSTS.E [R247+0xc008], desc[UR6][R12.64], !P4 ;  /* 0x0c0080000cf77fae */ /* 0x0005e2000e121846 */
[----:B------:R-:W-:Y:S01]  /*98f0*/  ISETP.GE.U32.AND P4, PT, R0, 0x7fffffcc, PT ;  /* 0x7fffffcc0000780c */ /* 0x000fe20003f86070 */
[----:B------:R-:W-:Y:S02]  /*9900*/  IMAD R0, R2, 0xf, RZ ;  /* 0x0000000f02007824 */ /* 0x000fe400078e02ff */
[----:B------:R1:W-:Y:S04]  /*9910*/  STL.64 [R1+0x218], R64 ;  /* 0x0002184001007387 */ /* 0x0003e80000100a00 */
[----:B------:R3:W-:Y:S04]  /*9920*/  STL.64 [R1+0x210], R22 ;  /* 0x0002101601007387 */ /* 0x0007e80000100a00 */
[----:B------:R2:W-:Y:S01]  /*9930*/  STL.64 [R1+0x208], R20 ;  /* 0x0002081401007387 */ /* 0x0005e20000100a00 */
[----:B-1----:R-:W-:-:S03]  /*9940*/  IMAD.WIDE R64, R0, 0x4, R4 ;  /* 0x0000000400407825 */ /* 0x002fc600078e0204 */
[----:B------:R1:W-:Y:S01]  /*9950*/  STL.64 [R1+0x200], R12 ;  /* 0x0002000c01007387 */ /* 0x0003e20000100a00 */
[----:B---3--:R-:W-:-:S03]  /*9960*/  IMAD.WIDE R22, R0, 0x4, R236 ;  /* 0x0000000400167825 */ /* 0x008fc600078e02ec */
[----:B------:R3:W-:Y:S01]  /*9970*/  STL.64 [R1+0x1f8], R64 ;  /* 0x0001f84001007387 */ /* 0x0007e20000100a00 */
[----:B--2---:R-:W-:-:S03]  /*9980*/  IMAD.WIDE R20, R0, 0x4, R238 ;  /* 0x0000000400147825 */ /* 0x004fc600078e02ee */
[----:B------:R3:W-:Y:S01]  /*9990*/  LDGSTS.E [R247+0xc], desc[UR6][R64.64], !P1 ;  /* 0x0000c00040f77fae */ /* 0x0007e2000c921846 */
[----:B-1----:R-:W-:-:S03]  /*99a0*/  IMAD.WIDE R12, R0, 0x4, R240 ;  /* 0x00000004000c7825 */ /* 0x002fc600078e02f0 */
[----:B------:R1:W-:Y:S01]  /*99b0*/  STL.64 [R1+0x1f0], R22 ;  /* 0x0001f01601007387 */ /* 0x0003e20000100a00 */
[----:B------:R-:W-:-:S03]  /*99c0*/  IMAD R0, R2, 0x11, RZ ;  /* 0x0000001102007824 */ /* 0x000fc600078e02ff */
[----:B------:R1:W-:Y:S01]  /*99d0*/  LDGSTS.E [R247+0x400c], desc[UR6][R22.64], !P1 ;  /* 0x0400c00016f77fae */ /* 0x0003e2000c921846 */
[----:B---3--:R-:W-:-:S03]  /*99e0*/  IMAD.WIDE R64, R242, 0x4, R4 ;  /* 0x00000004f2407825 */ /* 0x008fc600078e0204 */
[----:B------:R2:W-:Y:S04]  /*99f0*/  STL.64 [R1+0x1e8], R20 ;  /* 0x0001e81401007387 */ /* 0x0005e80000100a00 */
[----:B------:R2:W-:Y:S04]  /*9a00*/  LDGSTS.E [R247+0x800c], desc[UR6][R20.64], !P1 ;  /* 0x0800c00014f77fae */ /* 0x0005e8000c921846 */
[----:B------:R3:W-:Y:S01]  /*9a10*/  STL.64 [R1+0x1e0], R12 ;  /* 0x0001e00c01007387 */ /* 0x0007e20000100a00 */
[----:B-1----:R-:W-:-:S03]  /*9a20*/  IMAD.WIDE R22, R242, 0x4, R236 ;  /* 0x00000004f2167825 */ /* 0x002fc600078e02ec */
[----:B------:R3:W-:Y:S01]  /*9a30*/  LDGSTS.E [R247+0xc00c], desc[UR6][R12.64], !P1 ;  /* 0x0c00c0000cf77fae */ /* 0x0007e2000c921846 */
[----:B------:R-:W-:Y:S02]  /*9a40*/  ISETP.GE.U32.AND P1, PT, R243, 0x7fffffcb, PT ;  /* 0x7fffffcbf300780c */ /* 0x000fe40003f26070 */
[----:B------:R-:W1:Y:S01]  /*9a50*/  LDC R243, c[0x0][0x230] ;  /* 0x00008c00fff37b82 */ /* 0x000e620000000800 */
[C---:B--2---:R-:W-:Y:S01]  /*9a60*/  IMAD.WIDE R20, R242.reuse, 0x4, R238 ;  /* 0x00000004f2147825 */ /* 0x044fe200078e02ee */
[----:B------:R2:W-:Y:S04]  /*9a70*/  STL.64 [R1+0x1d8], R64 ;  /* 0x0001d84001007387 */ /* 0x0005e80000100a00 */
[----:B------:R2:W-:Y:S01]  /*9a80*/  LDGSTS.E [R246], desc[UR6][R64.64], !P2 ;  /* 0x0000000040f67fae */ /* 0x0005e2000d121846 */
[----:B---3--:R-:W-:-:S03]  /*9a90*/  IMAD.WIDE R12, R242, 0x4, R240 ;  /* 0x00000004f20c7825 */ /* 0x008fc600078e02f0 */
[----:B------:R3:W-:Y:S01]  /*9aa0*/  STL.64 [R1+0x1d0], R22 ;  /* 0x0001d01601007387 */ /* 0x0007e20000100a00 */
[----:B------:R-:W-:-:S03]  /*9ab0*/  VIADD R242, R245, 0xffffffe9 ;  /* 0xffffffe9f5f27836 */ /* 0x000fc60000000000 */
[----:B------:R3:W-:Y:S01]  /*9ac0*/  LDGSTS.E [R246+0x4000], desc[UR6][R22.64], !P2 ;  /* 0x0400000016f67fae */ /* 0x0007e2000d121846 */
[----:B------:R-:W1:Y:S01]  /*9ad0*/  LDC R245, c[0x0][0x230] ;  /* 0x00008c00fff57b82 */ /* 0x000e620000000800 */
[C---:B--2---:R-:W-:Y:S02]  /*9ae0*/  IMAD.WIDE R64, R0.reuse, 0x4, R4 ;  /* 0x0000000400407825 */ /* 0x044fe400078e0204 */
[----:B------:R2:W-:Y:S04]  /*9af0*/  STL.64 [R1+0x1c8], R20 ;  /* 0x0001c81401007387 */ /* 0x0005e80000100a00 */
[----:B------:R2:W-:Y:S01]  /*9b00*/  LDGSTS.E [R246+0x8000], desc[UR6][R20.64], !P2 ;  /* 0x0800000014f67fae */ /* 0x0005e2000d121846 */
[----:B---3--:R-:W-:-:S03]  /*9b10*/  IMAD.WIDE R22, R0, 0x4, R236 ;  /* 0x0000000400167825 */ /* 0x008fc600078e02ec */
[----:B------:R3:W-:Y:S04]  /*9b20*/  STL.64 [R1+0x1c0], R12 ;  /* 0x0001c00c01007387 */ /* 0x0007e80000100a00 */
[----:B------:R3:W-:Y:S01]  /*9b30*/  LDGSTS.E [R246+0xc000], desc[UR6][R12.64], !P2 ;  /* 0x0c0000000cf67fae */ /* 0x0007e2000d121846 */
[----:B------:R-:W-:Y:S01]  /*9b40*/  ISETP.GE.U32.AND P2, PT, R242, 0x7fffffca, PT ;  /* 0x7fffffcaf200780c */ /* 0x000fe20003f46070 */
[----:B------:R-:W-:Y:S02]  /*9b50*/  IMAD R242, R2, 0x12, RZ ;  /* 0x0000001202f27824 */ /* 0x000fe400078e02ff */
[C---:B--2---:R-:W-:Y:S01]  /*9b60*/  IMAD.WIDE R20, R0.reuse, 0x4, R238 ;  /* 0x0000000400147825 */ /* 0x044fe200078e02ee */
[----:B------:R2:W-:Y:S04]  /*9b70*/  LDGSTS.E [R246+0x4], desc[UR6][R64.64], !P6 ;  /* 0x0000400040f67fae */ /* 0x0005e8000f121846 */
[----:B------:R2:W-:Y:S01]  /*9b80*/  LDGSTS.E [R246+0x4004], desc[UR6][R22.64], !P6 ;  /* 0x0400400016f67fae */ /* 0x0005e2000f121846 */
[----:B---3--:R-:W-:-:S03]  /*9b90*/  IMAD.WIDE R12, R0, 0x4, R240 ;  /* 0x00000004000c7825 */ /* 0x008fc600078e02f0 */
[----:B------:R2:W-:Y:S01]  /*9ba0*/  STL.64 [R1+0x1b8], R64 ;  /* 0x0001b84001007387 */ /* 0x0005e20000100a00 */
[----:B----4-:R-:W-:-:S03]  /*9bb0*/  VIADD R0, R244, 0xffffffe8 ;  /* 0xffffffe8f4007836 */ /* 0x010fc60000000000 */
[----:B------:R3:W-:Y:S01]  /*9bc0*/  LDGSTS.E [R246+0x8004], desc[UR6][R20.64], !P6 ;  /* 0x0800400014f67fae */ /* 0x0007e2000f121846 */
[----:B------:R-:W-:Y:S02]  /*9bd0*/  VIADD R244, R10, UR45 ;  /* 0x0000002d0af47c36 */ /* 0x000fe40008000000 */
[----:B------:R-:W4:Y:S01]  /*9be0*/  LDC R10, c[0x0][0x230] ;  /* 0x00008c00ff0a7b82 */ /* 0x000f220000000800 */
[----:B------:R1:W-:Y:S04]  /*9bf0*/  STL.64 [R1+0x1b0], R22 ;  /* 0x0001b01601007387 */ /* 0x0003e80000100a00 */
[----:B------:R3:W-:Y:S01]  /*9c00*/  LDGSTS.E [R246+0xc004], desc[UR6][R12.64], !P6 ;  /* 0x0c0040000cf67fae */ /* 0x0007e2000f121846 */
[----:B--2---:R-:W-:Y:S01]  /*9c10*/  IMAD.WIDE R64, R242, 0x4, R4 ;  /* 0x00000004f2407825 */ /* 0x004fe200078e0204 */
[----:B------:R-:W-:-:S02]  /*9c20*/  ISETP.GE.U32.AND P6, PT, R0, 0x7fffffc9, PT ;  /* 0x7fffffc90000780c */ /* 0x000fc40003fc6070 */
[----:B------:R3:W-:Y:S01]  /*9c30*/  STL.64 [R1+0x1a8], R20 ;  /* 0x0001a81401007387 */ /* 0x0007e20000100a00 */
[----:B------:R-:W-:Y:S02]  /*9c40*/  IMAD R0, R2, 0x13, RZ ;  /* 0x0000001302007824 */ /* 0x000fe400078e02ff */
[C---:B-1----:R-:W-:Y:S01]  /*9c50*/  IMAD.WIDE R22, R242.reuse, 0x4, R236 ;  /* 0x00000004f2167825 */ /* 0x042fe200078e02ec */
[----:B------:R1:W-:Y:S04]  /*9c60*/  STL.64 [R1+0x1a0], R12 ;  /* 0x0001a00c01007387 */ /* 0x0003e80000100a00 */
[----:B------:R2:W-:Y:S01]  /*9c70*/  STL.64 [R1+0x198], R64 ;  /* 0x0001984001007387 */ /* 0x0005e20000100a00 */
[----:B---3--:R-:W-:-:S03]  /*9c80*/  IMAD.WIDE R20, R242, 0x4, R238 ;  /* 0x00000004f2147825 */ /* 0x008fc600078e02ee */
[----:B------:R2:W-:Y:S01]  /*9c90*/  LDGSTS.E [R246+0x8], desc[UR6][R64.64], !P5 ;  /* 0x0000800040f67fae */ /* 0x0005e2000e921846 */
[----:B-1----:R-:W-:-:S03]  /*9ca0*/  IMAD.WIDE R12, R242, 0x4, R240 ;  /* 0x00000004f20c7825 */ /* 0x002fc600078e02f0 */
[----:B------:R1:W-:Y:S01]  /*9cb0*/  STL.64 [R1+0x190], R22 ;  /* 0x0001901601007387 */ /* 0x0003e20000100a00 */
[----:B------:R-:W-:-:S03]  /*9cc0*/  VIADD R242, R243, 0xffffffe7 ;  /* 0xffffffe7f3f27836 */ /* 0x000fc60000000000 */
[----:B------:R1:W-:Y:S01]  /*9cd0*/  LDGSTS.E [R246+0x4008], desc[UR6][R22.64], !P5 ;  /* 0x0400800016f67fae */ /* 0x0003e2000e921846 */
[----:B------:R-:W3:Y:S01]  /*9ce0*/  LDC R243, c[0x0][0x230] ;  /* 0x00008c00fff37b82 */ /* 0x000ee20000000800 */
[C---:B--2---:R-:W-:Y:S02]  /*9cf0*/  IMAD.WIDE R64, R0.reuse, 0x4, R4 ;  /* 0x0000000400407825 */ /* 0x044fe400078e0204 */
[----:B------:R2:W-:Y:S04]  /*9d00*/  STL.64 [R1+0x188], R20 ;  /* 0x0001881401007387 */ /* 0x0005e80000100a00 */
[----:B------:R2:W-:Y:S01]  /*9d10*/  LDGSTS.E [R246+0x8008], desc[UR6][R20.64], !P5 ;  /* 0x0800800014f67fae */ /* 0x0005e2000e921846 */
[----:B-1----:R-:W-:-:S03]  /*9d20*/  IMAD.WIDE R22, R0, 0x4, R236 ;  /* 0x0000000400167825 */ /* 0x002fc600078e02ec */
[----:B------:R1:W-:Y:S04]  /*9d30*/  STL.64 [R1+0x180], R12 ;  /* 0x0001800c01007387 */ /* 0x0003e80000100a00 */
[----:B------:R1:W-:Y:S01]  /*9d40*/  LDGSTS.E [R246+0xc008], desc[UR6][R12.64], !P5 ;  /* 0x0c0080000cf67fae */ /* 0x0003e2000e921846 */
[----:B------:R-:W-:Y:S01]  /*9d50*/  ISETP.GE.U32.AND P5, PT, R242, 0x7fffffc8, PT ;  /* 0x7fffffc8f200780c */ /* 0x000fe20003fa6070 */
[----:B------:R-:W-:Y:S02]  /*9d60*/  IMAD R242, R2, 0x15, RZ ;  /* 0x0000001502f27824 */ /* 0x000fe400078e02ff */
[C---:B--2---:R-:W-:Y:S01]  /*9d70*/  IMAD.WIDE R20, R0.reuse, 0x4, R238 ;  /* 0x0000000400147825 */ /* 0x044fe200078e02ee */
[----:B------:R2:W-:Y:S04]  /*9d80*/  LDGSTS.E [R246+0xc], desc[UR6][R64.64], !P3 ;  /* 0x0000c00040f67fae */ /* 0x0005e8000d921846 */
[----:B------:R4:W-:Y:S01]  /*9d90*/  LDGSTS.E [R246+0x400c], desc[UR6][R22.64], !P3 ;  /* 0x0400c00016f67fae */ /* 0x0009e2000d921846 */
[----:B-1----:R-:W-:-:S03]  /*9da0*/  IMAD.WIDE R12, R0, 0x4, R240 ;  /* 0x00000004000c7825 */ /* 0x002fc600078e02f0 */
[----:B------:R1:W-:Y:S01]  /*9db0*/  LDGSTS.E [R246+0x800c], desc[UR6][R20.64], !P3 ;  /* 0x0800c00014f67fae */ /* 0x0003e2000d921846 */
[----:B------:R-:W-:-:S03]  /*9dc0*/  VIADD R0, R245, 0xffffffe6 ;  /* 0xffffffe6f5007836 */ /* 0x000fc60000000000 */
[----:B------:R3:W-:Y:S01]  /*9dd0*/  LDGSTS.E [R246+0xc00c], desc[UR6][R12.64], !P3 ;  /* 0x0c00c0000cf67fae */ /* 0x0007e2000d921846 */
[----:B------:R-:W3:Y:S01]  /*9de0*/  LDC R245, c[0x0][0x230] ;  /* 0x00008c00fff57b82 */ /* 0x000ee20000000800 */
[----:B------:R-:W-:Y:S01]  /*9df0*/  ISETP.GE.U32.AND P3, PT, R0, 0x7fffffc7, PT ;  /* 0x7fffffc70000780c */ /* 0x000fe20003f66070 */
[----:B------:R-:W-:Y:S01]  /*9e00*/  IMAD R0, R2, 0x14, RZ ;  /* 0x0000001402007824 */ /* 0x000fe200078e02ff */
[----:B------:R2:W-:Y:S04]  /*9e10*/  STL.64 [R1+0x178], R64 ;  /* 0x0001784001007387 */ /* 0x0005e80000100a00 */
[----:B------:R4:W-:Y:S04]  /*9e20*/  STL.64 [R1+0x170], R22 ;  /* 0x0001701601007387 */ /* 0x0009e80000100a00 */
[----:B------:R1:W-:Y:S01]  /*9e30*/  STL.64 [R1+0x168], R20 ;  /* 0x0001681401007387 */ /* 0x0003e20000100a00 */
[----:B--2---:R-:W-:-:S03]  /*9e40*/  IMAD.WIDE R64, R0, 0x4, R4 ;  /* 0x0000000400407825 */ /* 0x004fc600078e0204 */
[----:B------:R3:W-:Y:S01]  /*9e50*/  STL.64 [R1+0x160], R12 ;  /* 0x0001600c01007387 */ /* 0x0007e20000100a00 */
[----:B----4-:R-:W-:-:S03]  /*9e60*/  IMAD.WIDE R22, R0, 0x4, R236 ;  /* 0x0000000400167825 */ /* 0x010fc600078e02ec */
[----:B------:R2:W-:Y:S01]  /*9e70*/  LDGSTS.E [R244], desc[UR6][R64.64], !P4 ;  /* 0x0000000040f47fae */ /* 0x0005e2000e121846 */
[----:B-1----:R-:W-:-:S03]  /*9e80*/  IMAD.WIDE R20, R0, 0x4, R238 ;  /* 0x0000000400147825 */ /* 0x002fc600078e02ee */
[----:B------:R1:W-:Y:S01]  /*9e90*/  LDGSTS.E [R244+0x4000], desc[UR6][R22.64], !P4 ;  /* 0x0400000016f47fae */ /* 0x0003e2000e121846 */
[----:B---3--:R-:W-:-:S03]  /*9ea0*/  IMAD.WIDE R12, R0, 0x4, R240 ;  /* 0x00000004000c7825 */ /* 0x008fc600078e02f0 */
[----:B------:R2:W-:Y:S01]  /*9eb0*/  STL.64 [R1+0x158], R64 ;  /* 0x0001584001007387 */ /* 0x0005e20000100a00 */
[----:B------:R-:W-:-:S03]  /*9ec0*/  VIADD R0, R251, 0xffffffe5 ;  /* 0xffffffe5fb007836 */ /* 0x000fc60000000000 */
[----:B------:R3:W-:Y:S01]  /*9ed0*/  LDGSTS.E [R244+0x8000], desc[UR6][R20.64], !P4 ;  /* 0x0800000014f47fae */ /* 0x0007e2000e121846 */
[----:B------:R-:W4:Y:S03]  /*9ee0*/  LDC R251, c[0x0][0x230] ;  /* 0x00008c00fffb7b82 */ /* 0x000f260000000800 */
        /* <DEDUP_REMOVED lines=11> */
[----:B----4-:R-:W-:-:S03]  /*9fa0*/  VIADD R251, R251, 0xffffffe0 ;  /* 0xffffffe0fbfb7836 */ /* 0x010fc60000000000 */
[----:B------:R3:W-:Y:S01]  /*9fb0*/  STL.64 [R1+0x130], R22 ;  /* 0x0001301601007387 */ /* 0x0007e20000100a00 */
[----:B-1----:R-:W-:-:S03]  /*9fc0*/  IMAD.WIDE R12, R242, 0x4, R240 ;  /* 0x00000004f20c7825 */ /* 0x002fc600078e02f0 */
[----:B------:R3:W-:Y:S01]  /*9fd0*/  LDGSTS.E [R244+0x4004], desc[UR6][R22.64], !P1 ;  /* 0x0400400016f47fae */ /* 0x0007e2000c921846 */
[----:B------:R-:W-:Y:S02]  /*9fe0*/  VIADD R242, R243, 0xffffffe4 ;  /* 0xffffffe4f3f27836 */ /* 0x000fe40000000000 */
[----:B------:R-:W-:Y:S01]  /*9ff0*/  IMAD R243, R2, 0x18, RZ ;  /* 0x0000001802f37824 */ /* 0x000fe200078e02ff */
[----:B------:R1:W-:Y:S01]  /*a000*/  STL.64 [R1+0x128], R20 ;  /* 0x0001281401007387 */ /* 0x0003e20000100a00 */
[----:B--2---:R-:W-:-:S03]  /*a010*/  IMAD.WIDE R64, R0, 0x4, R4 ;  /* 0x0000000400407825 */ /* 0x004fc600078e0204 */
[----:B------:R1:W-:Y:S01]  /*a020*/  LDGSTS.E [R244+0x8004], desc[UR6][R20.64], !P1 ;  /* 0x0800400014f47fae */ /* 0x0003e2000c921846 */
[----:B---3--:R-:W-:-:S03]  /*a030*/  IMAD.WIDE R22, R0, 0x4, R236 ;  /* 0x0000000400167825 */ /* 0x008fc600078e02ec */
[----:B------:R2:W-:Y:S04]  /*a040*/  STL.64 [R1+0x120], R12 ;  /* 0x0001200c01007387 */ /* 0x0005e80000100a00 */
[----:B------:R2:W-:Y:S01]  /*a050*/  LDGSTS.E [R244+0xc004], desc[UR6][R12.64], !P1 ;  /* 0x0c0040000cf47fae */ /* 0x0005e2000c921846 */
[----:B------:R-:W-:Y:S01]  /*a060*/  ISETP.GE.U32.AND P1, PT, R242, 0x7fffffc5, PT ;  /* 0x7fffffc5f200780c */ /* 0x000fe20003f26070 */
[----:B------:R-:W-:Y:S02]  /*a070*/  VIADD R242, R245, 0xffffffe2 ;  /* 0xffffffe2f5f27836 */ /* 0x000fe40000000000 */
[----:B-1----:R-:W-:Y:S01]  /*a080*/  IMAD.WIDE R20, R0, 0x4, R238 ;  /* 0x0000000400147825 */ /* 0x002fe200078e02ee */
[----:B------:R1:W-:Y:S03]  /*a090*/  LDGSTS.E [R244+0x8], desc[UR6][R64.64], !P2 ;  /* 0x0000800040f47fae */ /* 0x0003e6000d121846 */
[----:B------:R-:W-:Y:S01]  /*a0a0*/  IMAD R245, R2, 0x1b, RZ ;  /* 0x0000001b02f57824 */ /* 0x000fe200078e02ff */
[----:B------:R3:W-:Y:S01]  /*a0b0*/  LDGSTS.E [R244+0x4008], desc[UR6][R22.64], !P2 ;  /* 0x0400800016f47fae */ /* 0x0007e2000d121846 */
[----:B--2---:R-:W-:-:S03]  /*a0c0*/  IMAD.WIDE R12, R0, 0x4, R240 ;  /* 0x00000004000c7825 */ /* 0x004fc600078e02f0 */
[----:B------:R2:W-:Y:S01]  /*a0d0*/  LDGSTS.E [R244+0x8008], desc[UR6][R20.64], !P2 ;  /* 0x0800800014f47fae */ /* 0x0005e2000d121846 */
[----:B------:R-:W-:-:S03]  /*a0e0*/  VIADD R0, R252, 0xffffffe3 ;  /* 0xffffffe3fc007836 */ /* 0x000fc60000000000 */
[----:B------:R4:W-:Y:S01]  /*a0f0*/  LDGSTS.E [R244+0xc008], desc[UR6][R12.64], !P2 ;  /* 0x0c0080000cf47fae */ /* 0x0009e2000d121846 */
[----:B------:R-:W4:Y:S01]  /*a100*/  LDC R252, c[0x0][0x230] ;  /* 0x00008c00fffc7b82 */ /* 0x000f220000000800 */
[----:B------:R-:W-:Y:S01]  /*a110*/  ISETP.GE.U32.AND P2, PT, R0, 0x7fffffc4, PT ;  /* 0x7fffffc40000780c */ /* 0x000fe20003f46070 */
[----:B------:R-:W-:Y:S01]  /*a120*/  IMAD R0, R2, 0x17, RZ ;  /* 0x0000001702007824 */ /* 0x000fe200078e02ff */
[----:B------:R1:W-:Y:S03]  /*a130*/  STL.64 [R1+0x118], R64 ;  /* 0x0001184001007387 */ /* 0x0003e60000100a00 */
[C---:B------:R-:W-:Y:S01]  /*a140*/  IMAD.WIDE R136, R0.reuse, 0x4, R4 ;  /* 0x0000000400887825 */ /* 0x040fe200078e0204 */
[----:B------:R3:W-:Y:S04]  /*a150*/  STL.64 [R1+0x110], R22 ;  /* 0x0001101601007387 */ /* 0x0007e80000100a00 */
[----:B------:R2:W-:Y:S01]  /*a160*/  STL.64 [R1+0x108], R20 ;  /* 0x0001081401007387 */ /* 0x0005e20000100a00 */
[----:B-1----:R-:W-:-:S03]  /*a170*/  IMAD.WIDE R64, R0, 0x4, R236 ;  /* 0x0000000400407825 */ /* 0x002fc600078e02ec */
[----:B------:R4:W-:Y:S01]  /*a180*/  STL.64 [R1+0x100], R12 ;  /* 0x0001000c01007387 */ /* 0x0009e20000100a00 */
[----:B---3--:R-:W-:-:S03]  /*a190*/  IMAD.WIDE R22, R0, 0x4, R238 ;  /* 0x0000000400167825 */ /* 0x008fc600078e02ee */
[----:B------:R-:W-:Y:S01]  /*a1a0*/  LDGSTS.E [R244+0xc], desc[UR6][R136.64], !P6 ;  /* 0x0000c00088f47fae */ /* 0x000fe2000f121846 */
[----:B--2---:R-:W-:-:S03]  /*a1b0*/  IMAD.WIDE R20, R0, 0x4, R240 ;  /* 0x0000000400147825 */ /* 0x004fc600078e02f0 */
[----:B------:R1:W-:Y:S01]  /*a1c0*/  LDGSTS.E [R244+0x400c], desc[UR6][R64.64], !P6 ;  /* 0x0400c00040f47fae */ /* 0x0003e2000f121846 */
[----:B------:R-:W-:Y:S01]  /*a1d0*/  IMAD R0, R2, 0x19, RZ ;  /* 0x0000001902007824 */ /* 0x000fe200078e02ff */
[----:B----4-:R-:W-:Y:S02]  /*a1e0*/  LOP3.LUT R12, R15, 0x60, RZ, 0x3c, !PT ;  /* 0x000000600f0c7812 */ /* 0x010fe400078e3cff */
[----:B------:R2:W-:Y:S04]  /*a1f0*/  LDGSTS.E [R244+0x800c], desc[UR6][R22.64], !P6 ;  /* 0x0800c00016f47fae */ /* 0x0005e8000f121846 */
[----:B------:R-:W-:Y:S04]  /*a200*/  STL.64 [R1+0xf8], R136 ;  /* 0x0000f88801007387 */ /* 0x000fe80000100a00 */
[----:B------:R3:W-:Y:S01]  /*a210*/  LDGSTS.E [R244+0xc00c], desc[UR6][R20.64], !P6 ;  /* 0x0c00c00014f47fae */ /* 0x0007e2000f121846 */
[----:B------:R-:W-:Y:S01]  /*a220*/  ISETP.GE.U32.AND P6, PT, R242, 0x7fffffc3, PT ;  /* 0x7fffffc3f200780c */ /* 0x000fe20003fc6070 */
[----:B------:R-:W-:-:S02]  /*a230*/  VIADD R242, R12, UR45 ;  /* 0x0000002d0cf27c36 */ /* 0x000fc40008000000 */
[----:B------:R1:W-:Y:S01]  /*a240*/  STL.64 [R1+0xf0], R64 ;  /* 0x0000f04001007387 */ /* 0x0003e20000100a00 */
[----:B------:R-:W-:-:S03]  /*a250*/  IMAD.WIDE R12, R243, 0x4, R240 ;  /* 0x00000004f30c7825 */ /* 0x000fc600078e02f0 */
[----:B------:R2:W-:Y:S04]  /*a260*/  STL.64 [R1+0xe8], R22 ;  /* 0x0000e81601007387 */ /* 0x0005e80000100a00 */
[----:B------:R3:W-:Y:S01]  /*a270*/  STL.64 [R1+0xe0], R20 ;  /* 0x0000e01401007387 */ /* 0x0007e20000100a00 */
[----:B-1----:R-:W-:-:S04]  /*a280*/  IMAD.WIDE R64, R243, 0x4, R4 ;  /* 0x00000004f3407825 */ /* 0x002fc800078e0204 */
[C---:B--2---:R-:W-:Y:S01]  /*a290*/  IMAD.WIDE R22, R243.reuse, 0x4, R236 ;  /* 0x00000004f3167825 */ /* 0x044fe200078e02ec */
[----:B------:R1:W-:Y:S03]  /*a2a0*/  STL.64 [R1+0xd8], R64 ;  /* 0x0000d84001007387 */ /* 0x0003e60000100a00 */
[----:B---3--:R-:W-:Y:S01]  /*a2b0*/  IMAD.WIDE R20, R243, 0x4, R238 ;  /* 0x00000004f3147825 */ /* 0x008fe200078e02ee */
[----:B------:R1:W-:Y:S03]  /*a2c0*/  LDGSTS.E [R242], desc[UR6][R64.64], !P5 ;  /* 0x0000000040f27fae */ /* 0x0003e6000e921846 */
[----:B------:R-:W-:Y:S01]  /*a2d0*/  VIADD R243, R10, 0xffffffe1 ;  /* 0xffffffe10af37836 */ /* 0x000fe20000000000 */
[----:B------:R2:W-:Y:S04]  /*a2e0*/  STL.64 [R1+0xd0], R22 ;  /* 0x0000d01601007387 */ /* 0x0005e80000100a00 */
[----:B------:R2:W-:Y:S01]  /*a2f0*/  LDGSTS.E [R242+0x4000], desc[UR6][R22.64], !P5 ;  /* 0x0400000016f27fae */ /* 0x0005e2000e921846 */
[----:B-1----:R-:W-:-:S03]  /*a300*/  IMAD.WIDE R64, R0, 0x4, R4 ;  /* 0x0000000400407825 */ /* 0x002fc600078e0204 */
[----:B------:R1:W-:Y:S04]  /*a310*/  STL.64 [R1+0xc8], R20 ;  /* 0x0000c81401007387 */ /* 0x0003e80000100a00 */
[----:B------:R1:W-:Y:S01]  /*a320*/  LDGSTS.E [R242+0x8000], desc[UR6][R20.64], !P5 ;  /* 0x0800000014f27fae */ /* 0x0003e2000e921846 */
[----:B--2---:R-:W-:-:S03]  /*a330*/  IMAD.WIDE R22, R0, 0x4, R236 ;  /* 0x0000000400167825 */ /* 0x004fc600078e02ec */
[----:B------:R2:W-:Y:S04]  /*a340*/  STL.64 [R1+0xc0], R12 ;  /* 0x0000c00c01007387 */ /* 0x0005e80000100a00 */
[----:B------:R2:W-:Y:S01]  /*a350*/  LDGSTS.E [R242+0xc000], desc[UR6][R12.64], !P5 ;  /* 0x0c0000000cf27fae */ /* 0x0005e2000e921846 */
[----:B------:R-:W-:Y:S01]  /*a360*/  ISETP.GE.U32.AND P5, PT, R243, 0x7fffffc2, PT ;  /* 0x7fffffc2f300780c */ /* 0x000fe20003fa6070 */
[----:B------:R-:W-:Y:S02]  /*a370*/  IMAD R243, R2, 0x1a, RZ ;  /* 0x0000001a02f37824 */ /* 0x000fe400078e02ff */
[C---:B-1----:R-:W-:Y:S01]  /*a380*/  IMAD.WIDE R20, R0.reuse, 0x4, R238 ;  /* 0x0000000400147825 */ /* 0x042fe200078e02ee */
[----:B------:R1:W-:Y:S04]  /*a390*/  LDGSTS.E [R242+0x4], desc[UR6][R64.64], !P3 ;  /* 0x0000400040f27fae */ /* 0x0003e8000d921846 */
[----:B------:R3:W-:Y:S01]  /*a3a0*/  LDGSTS.E [R242+0x4004], desc[UR6][R22.64], !P3 ;  /* 0x0400400016f27fae */ /* 0x0007e2000d921846 */
[----:B--2---:R-:W-:-:S03]  /*a3b0*/  IMAD.WIDE R12, R0, 0x4, R240 ;  /* 0x00000004000c7825 */ /* 0x004fc600078e02f0 */
[----:B------:R1:W-:Y:S04]  /*a3c0*/  STL.64 [R1+0xb8], R64 ;  /* 0x0000b84001007387 */ /* 0x0003e80000100a00 */
[----:B------:R2:W-:Y:S04]  /*a3d0*/  LDGSTS.E [R242+0x8004], desc[UR6][R20.64], !P3 ;  /* 0x0800400014f27fae */ /* 0x0005e8000d921846 */
[----:B------:R3:W-:Y:S04]  /*a3e0*/  STL.64 [R1+0xb0], R22 ;  /* 0x0000b01601007387 */ /* 0x0007e80000100a00 */
[----:B------:R4:W-:Y:S01]  /*a3f0*/  LDGSTS.E [R242+0xc004], desc[UR6][R12.64], !P3 ;  /* 0x0c0040000cf27fae */ /* 0x0009e2000d921846 */
[----:B------:R-:W-:Y:S01]  /*a400*/  ISETP.GE.AND P3, PT, R11, R251, PT ;  /* 0x000000fb0b00720c */ /* 0x000fe20003f66270 */
[----:B-1----:R-:W-:-:S02]  /*a410*/  IMAD.WIDE R64, R243, 0x4, R4 ;  /* 0x00000004f3407825 */ /* 0x002fc400078e0204 */
[----:B------:R2:W-:Y:S01]  /*a420*/  STL.64 [R1+0xa8], R20 ;  /* 0x0000a81401007387 */ /* 0x0005e20000100a00 */
[----:B------:R-:W-:Y:S01]  /*a430*/  SEL R0, RZ, 0x4, P3 ;  /* 0x00000004ff007807 */ /* 0x000fe20001800000 */
[C---:B------:R-:W-:Y:S01]  /*a440*/  IMAD.WIDE R10, R243.reuse, 0x4, R240 ;  /* 0x00000004f30a7825 */ /* 0x040fe200078e02f0 */
[----:B------:R-:W-:Y:S01]  /*a450*/  PLOP3.LUT P3, PT, PT, PT, UP0, 0x80, 0x0 ;  /* 0x000000000000781c */ /* 0x000fe20003f6f008 */
[----:B---3--:R-:W1:Y:S01]  /*a460*/  LDC R23, c[0x0][0x230] ;  /* 0x00008c00ff177b82 */ /* 0x008e620000000800 */
[----:B------:R4:W-:Y:S02]  /*a470*/  STL.64 [R1+0xa0], R12 ;  /* 0x0000a00c01007387 */ /* 0x0009e40000100a00 */
[----:B------:R-:W-:Y:S02]  /*a480*/  SEL R0, R0, RZ, P3 ;  /* 0x000000ff00007207 */ /* 0x000fe40001800000 */
[----:B------:R3:W-:Y:S02]  /*a490*/  STL.64 [R1+0x98], R64 ;  /* 0x0000984001007387 */ /* 0x0007e40000100a00 */
[----:B------:R-:W-:Y:S01]  /*a4a0*/  ISETP.NE.U32.AND P3, PT, R0, RZ, PT ;  /* 0x000000ff0000720c */ /* 0x000fe20003f65070 */
[C---:B--2---:R-:W-:Y:S01]  /*a4b0*/  IMAD.WIDE R20, R243.reuse, 0x4, R236 ;  /* 0x00000004f3147825 */ /* 0x044fe200078e02ec */
[----:B------:R3:W-:Y:S01]  /*a4c0*/  LDGSTS.E [R242+0x8], desc[UR6][R64.64], !P4 ;  /* 0x0000800040f27fae */ /* 0x0007e2000e121846 */
[----:B------:R-:W2:Y:S02]  /*a4d0*/  LDC R22, c[0x0][0x230] ;  /* 0x00008c00ff167b82 */ /* 0x000ea40000000800 */
[----:B------:R-:W-:Y:S01]  /*a4e0*/  VIADD R0, R252, 0xffffffdf ;  /* 0xffffffdffc007836 */ /* 0x000fe20000000000 */
[----:B------:R3:W-:Y:S01]  /*a4f0*/  STL.64 [R1+0x90], R20 ;  /* 0x0000901401007387 */ /* 0x0007e20000100a00 */
[----:B----4-:R-:W-:-:S03]  /*a500*/  IMAD.WIDE R12, R243, 0x4, R238 ;  /* 0x00000004f30c7825 */ /* 0x010fc600078e02ee */
[----:B------:R4:W-:Y:S01]  /*a510*/  LDGSTS.E [R242+0x4008], desc[UR6][R20.64], !P4 ;  /* 0x0400800014f27fae */ /* 0x0009e2000e121846 */
[----:B------:R-:W-:Y:S01]  /*a520*/  IMAD R243, R2, 0x1c, RZ ;  /* 0x0000001c02f37824 */ /* 0x000fe200078e02ff */
[----:B------:R-:W-:Y:S01]  /*a530*/  USHF.R.U32.HI UR5, URZ, 0x1, UR49 ;  /* 0x000000013f057899 */ /* 0x000fe20008011631 */
[----:B------:R-:W2:Y:S01]  /*a540*/  LDC R252, c[0x0][0x230] ;  /* 0x00008c00fffc7b82 */ /* 0x000ea20000000800 */
[C---:B---3--:R-:W-:Y:S01]  /*a550*/  IMAD.WIDE R64, R245.reuse, 0x4, R4 ;  /* 0x00000004f5407825 */ /* 0x048fe200078e0204 */
[----:B------:R3:W-:Y:S04]  /*a560*/  STL.64 [R1+0x88], R12 ;  /* 0x0000880c01007387 */ /* 0x0007e80000100a00 */
[----:B------:R3:W-:Y:S01]  /*a570*/  LDGSTS.E [R242+0x8008], desc[UR6][R12.64], !P4 ;  /* 0x080080000cf27fae */ /* 0x0007e2000e121846 */
[----:B----4-:R-:W-:-:S03]  /*a580*/  IMAD.WIDE R20, R245, 0x4, R236 ;  /* 0x00000004f5147825 */ /* 0x010fc600078e02ec */
[----:B------:R4:W-:Y:S04]  /*a590*/  STL.64 [R1+0x80], R10 ;  /* 0x0000800a01007387 */ /* 0x0009e80000100a00 */
[----:B------:R4:W-:Y:S01]  /*a5a0*/  LDGSTS.E [R242+0xc008], desc[UR6][R10.64], !P4 ;  /* 0x0c0080000af27fae */ /* 0x0009e2000e121846 */
[----:B------:R-:W-:Y:S02]  /*a5b0*/  ISETP.GE.U32.AND P4, PT, R251, 0x7fffffc1, PT ;  /* 0x7fffffc1fb00780c */ /* 0x000fe40003f86070 */
[----:B------:R-:W2:Y:S01]  /*a5c0*/  LDC R251, c[0x0][0x230] ;  /* 0x00008c00fffb7b82 */ /* 0x000ea20000000800 */
[C---:B---3--:R-:W-:Y:S01]  /*a5d0*/  IMAD.WIDE R12, R245.reuse, 0x4, R238 ;  /* 0x00000004f50c7825 */ /* 0x048fe200078e02ee */
[----:B------:R-:W-:Y:S04]  /*a5e0*/  STL.64 [R1+0x3c0], R64 ;  /* 0x0003c04001007387 */ /* 0x000fe80000100a00 */
[----:B------:R-:W-:Y:S01]  /*a5f0*/  LDGSTS.E [R242+0xc], desc[UR6][R64.64], !P1 ;  /* 0x0000c00040f27fae */ /* 0x000fe2000c921846 */
[----:B----4-:R-:W-:-:S03]  /*a600*/  IMAD.WIDE R10, R245, 0x4, R240 ;  /* 0x00000004f50a7825 */ /* 0x010fc600078e02f0 */
[----:B------:R3:W-:Y:S01]  /*a610*/  STL.64 [R1+0x3e8], R20 ;  /* 0x0003e81401007387 */ /* 0x0007e20000100a00 */
[----:B------:R-:W-:-:S03]  /*a620*/  IMAD R245, R2, 0x1d, RZ ;  /* 0x0000001d02f57824 */ /* 0x000fc600078e02ff */
[----:B------:R3:W-:Y:S04]  /*a630*/  LDGSTS.E [R242+0x400c], desc[UR6][R20.64], !P1 ;  /* 0x0400c00014f27fae */ /* 0x0007e8000c921846 */
[----:B------:R4:W-:Y:S04]  /*a640*/  STL.64 [R1+0x3f0], R12 ;  /* 0x0003f00c01007387 */ /* 0x0009e80000100a00 */
[----:B------:R4:W-:Y:S04]  /*a650*/  LDGSTS.E [R242+0x800c], desc[UR6][R12.64], !P1 ;  /* 0x0800c0000cf27fae */ /* 0x0009e8000c921846 */
[----:B------:R1:W-:Y:S01]  /*a660*/  STL.64 [R1+0x3f8], R10 ;  /* 0x0003f80a01007387 */ /* 0x0003e20000100a00 */
[----:B---3--:R-:W-:-:S03]  /*a670*/  IMAD.WIDE R20, R243, 0x4, R4 ;  /* 0x00000004f3147825 */ /* 0x008fc600078e0204 */
[----:B------:R1:W-:Y:S01]  /*a680*/  LDGSTS.E [R242+0xc00c], desc[UR6][R10.64], !P1 ;  /* 0x0c00c0000af27fae */ /* 0x0003e2000c921846 */
[----:B------:R-:W-:-:S03]  /*a690*/  ISETP.GE.U32.AND P1, PT, R0, 0x7fffffc0, PT ;  /* 0x7fffffc00000780c */ /* 0x000fc60003f26070 */
[----:B------:R3:W-:Y:S01]  /*a6a0*/  STL.64 [R1+0x2898], R14 ;  /* 0x0028980e01007387 */ /* 0x0007e20000100a00 */
[----:B----4-:R-:W-:-:S03]  /*a6b0*/  IMAD.WIDE R12, R243, 0x4, R238 ;  /* 0x00000004f30c7825 */ /* 0x010fc600078e02ee */
[----:B------:R4:W-:Y:S01]  /*a6c0*/  STL.64 [R1+0x3c8], R20 ;  /* 0x0003c81401007387 */ /* 0x0009e20000100a00 */
[----:B-1----:R-:W-:Y:S01]  /*a6d0*/  LOP3.LUT R10, R15, 0x70, RZ, 0x3c, !PT ;  /* 0x000000700f0a7812 */ /* 0x002fe200078e3cff */
[----:B---3--:R-:W-:-:S04]  /*a6e0*/  IMAD.WIDE R14, R243, 0x4, R236 ;  /* 0x00000004f30e7825 */ /* 0x008fc800078e02ec */
[----:B------:R-:W-:Y:S01]  /*a6f0*/  VIADD R0, R10, UR45 ;  /* 0x0000002d0a007c36 */ /* 0x000fe20008000000 */
[----:B------:R1:W-:Y:S01]  /*a700*/  STL.64 [R1+0x400], R14 ;  /* 0x0004000e01007387 */ /* 0x0003e20000100a00 */
[----:B------:R-:W-:-:S03]  /*a710*/  IMAD.WIDE R10, R243, 0x4, R240 ;  /* 0x00000004f30a7825 */ /* 0x000fc600078e02f0 */
[----:B------:R4:W-:Y:S01]  /*a720*/  LDGSTS.E [R0], desc[UR6][R20.64], !P2 ;  /* 0x0000000014007fae */ /* 0x0009e2000d121846 */
[----:B------:R-:W-:-:S03]  /*a730*/  VIADD R243, R23, 0xffffffde ;  /* 0xffffffde17f37836 */ /* 0x000fc60000000000 */
[----:B------:R1:W-:Y:S04]  /*a740*/  LDGSTS.E [R0+0x4000], desc[UR6][R14.64], !P2 ;  /* 0x040000000e007fae */ /* 0x0003e8000d121846 */
[----:B------:R3:W-:Y:S04]  /*a750*/  LDGSTS.E [R0+0x8000], desc[UR6][R12.64], !P2 ;  /* 0x080000000c007fae */ /* 0x0007e8000d121846 */
[----:B------:R2:W-:Y:S01]  /*a760*/  LDGSTS.E [R0+0xc000], desc[UR6][R10.64], !P2 ;  /* 0x0c0000000a007fae */ /* 0x0005e2000d121846 */
[----:B----4-:R-:W-:Y:S01]  /*a770*/  IMAD.WIDE R20, R245, 0x4, R4 ;  /* 0x00000004f5147825 */ /* 0x010fe200078e0204 */
[----:B------:R-:W-:-:S02]  /*a780*/  ISETP.GE.U32.AND P2, PT, R243, 0x7fffffbf, PT ;  /* 0x7fffffbff300780c */ /* 0x000fc40003f46070 */
[----:B------:R3:W-:Y:S01]  /*a790*/  STL.64 [R1+0x408], R12 ;  /* 0x0004080c01007387 */ /* 0x0007e20000100a00 */
[----:B-1----:R-:W-:-:S03]  /*a7a0*/  IMAD.WIDE R14, R245, 0x4, R236 ;  /* 0x00000004f50e7825 */ /* 0x002fc600078e02ec */
[----:B------:R2:W-:Y:S01]  /*a7b0*/  STL.64 [R1+0x410], R10 ;  /* 0x0004100a01007387 */ /* 0x0005e20000100a00 */
[----:B------:R-:W-:-:S03]  /*a7c0*/  IMAD R243, R2, 0x1e, RZ ;  /* 0x0000001e02f37824 */ /* 0x000fc600078e02ff */
[----:B------:R1:W-:Y:S01]  /*a7d0*/  STL.64 [R1+0x3d0], R20 ;  /* 0x0003d01401007387 */ /* 0x0003e20000100a00 */
[----:B---3--:R-:W-:-:S03]  /*a7e0*/  IMAD.WIDE R12, R245, 0x4, R238 ;  /* 0x00000004f50c7825 */ /* 0x008fc600078e02ee */
[----:B------:R1:W-:Y:S01]  /*a7f0*/  LDGSTS.E [R0+0x4], desc[UR6][R20.64], !P6 ;  /* 0x0000400014007fae */ /* 0x0003e2000f121846 */
[----:B--2---:R-:W-:-:S03]  /*a800*/  IMAD.WIDE R10, R245, 0x4, R240 ;  /* 0x00000004f50a7825 */ /* 0x004fc600078e02f0 */
[----:B------:R2:W-:Y:S01]  /*a810*/  STL.64 [R1+0x418], R14 ;  /* 0x0004180e01007387 */ /* 0x0005e20000100a00 */
[----:B------:R-:W-:-:S03]  /*a820*/  VIADD R245, R251, 0xffffffdd ;  /* 0xffffffddfbf57836 */ /* 0x000fc60000000000 */
        /* <DEDUP_REMOVED lines=10> */
[----:B------:R1:W-:Y:S04]  /*a8d0*/  STL.64 [R1+0x3d8], R20 ;  /* 0x0003d81401007387 */ /* 0x0003e80000100a00 */
[----:B------:R-:W-:Y:S01]  /*a8e0*/  STL.64 [R1+0x430], R14 ;  /* 0x0004300e01007387 */ /* 0x000fe20000100a00 */
[----:B--2---:R-:W-:-:S03]  /*a8f0*/  IMAD.WIDE R10, R243, 0x4, R240 ;  /* 0x00000004f30a7825 */ /* 0x004fc600078e02f0 */
[----:B------:R2:W-:Y:S01]  /*a900*/  STL.64 [R1+0x438], R12 ;  /* 0x0004380c01007387 */ /* 0x0005e20000100a00 */
[----:B------:R-:W-:-:S03]  /*a910*/  VIADD R243, R22, 0xffffffdc ;  /* 0xffffffdc16f37836 */ /* 0x000fc60000000000 */
[----:B------:R3:W-:Y:S04]  /*a920*/  STL.64 [R1+0x440], R10 ;  /* 0x0004400a01007387 */ /* 0x0007e80000100a00 */
[----:B------:R-:W4:Y:S04]  /*a930*/  LDL.64 R136, [R1+0x78] ;  /* 0x0000780001887983 */ /* 0x000f280000100a00 */
[----:B------:R-:W-:Y:S04]  /*a940*/  LDGSTS.E [R0+0x8], desc[UR6][R20.64], !P5 ;  /* 0x0000800014007fae */ /* 0x000fe8000e921846 */
[----:B------:R-:W4:Y:S04]  /*a950*/  LDL.64 R22, [R1+0x68] ;  /* 0x0000680001167983 */ /* 0x000f280000100a00 */
[----:B------:R3:W-:Y:S04]  /*a960*/  LDGSTS.E [R0+0x4008], desc[UR6][R14.64], !P5 ;  /* 0x040080000e007fae */ /* 0x0007e8000e921846 */
[----:B------:R-:W4:Y:S04]  /*a970*/  LDL.64 R230, [R1+0x58] ;  /* 0x0000580001e67983 */ /* 0x000f280000100a00 */
[----:B------:R-:W-:Y:S04]  /*a980*/  LDGSTS.E [R0+0x8008], desc[UR6][R12.64], !P5 ;  /* 0x080080000c007fae */ /* 0x000fe8000e921846 */
[----:B-1----:R-:W4:Y:S01]  /*a990*/  LDL.64 R20, [R1+0x48] ;  /* 0x0000480001147983 */ /* 0x002f220000100a00 */
[----:B------:R-:W-:-:S03]  /*a9a0*/  IMAD.WIDE R148, R245, 0x4, R4 ;  /* 0x00000004f5947825 */ /* 0x000fc600078e0204 */
[----:B------:R-:W-:Y:S04]  /*a9b0*/  LDGSTS.E [R0+0xc008], desc[UR6][R10.64], !P5 ;  /* 0x0c0080000a007fae */ /* 0x000fe8000e921846 */
[----:B--2---:R-:W2:Y:S01]  /*a9c0*/  LDL.64 R12, [R1+0x38] ;  /* 0x00003800010c7983 */ /* 0x004ea20000100a00 */
[----:B------:R-:W-:Y:S01]  /*a9d0*/  ISETP.GE.U32.AND P5, PT, R243, 0x7fffffbd, PT ;  /* 0x7fffffbdf300780c */ /* 0x000fe20003fa6070 */
[----:B------:R-:W-:Y:S02]  /*a9e0*/  IMAD.WIDE R64, R245, 0x4, R236 ;  /* 0x00000004f5407825 */ /* 0x000fe400078e02ec */
[----:B------:R-:W2:Y:S02]  /*a9f0*/  LDL.64 R248, [R1+0x18] ;  /* 0x0000180001f87983 */ /* 0x000ea40000100a00 */
[----:B------:R-:W-:-:S02]  /*aa00*/  IMAD.SHL.U32 R243, R163, 0x4, RZ ;  /* 0x00000004a3f37824 */ /* 0x000fc400078e00ff */
[C---:B------:R-:W-:Y:S01]  /*aa10*/  IMAD.WIDE R162, R245.reuse, 0x4, R238 ;  /* 0x00000004f5a27825 */ /* 0x040fe200078e02ee */
[----:B---3--:R-:W3:Y:S03]  /*aa20*/  LDL.64 R10, [R1+0x28] ;  /* 0x00002800010a7983 */ /* 0x008ee60000100a00 */
[----:B------:R-:W-:Y:S01]  /*aa30*/  IMAD.WIDE R14, R245, 0x4, R240 ;  /* 0x00000004f50e7825 */ /* 0x000fe200078e02f0 */
[----:B------:R1:W-:Y:S04]  /*aa40*/  STL.64 [R1+0x3e0], R148 ;  /* 0x0003e09401007387 */ /* 0x0003e80000100a00 */
[----:B------:R1:W-:Y:S04]  /*aa50*/  STL.64 [R1+0x448], R64 ;  /* 0x0004484001007387 */ /* 0x0003e80000100a00 */
[----:B------:R-:W-:Y:S01]  /*aa60*/  LDGSTS.E [R0+0xc], desc[UR6][R148.64], !P4 ;  /* 0x0000c00094007fae */ /* 0x000fe2000e121846 */
[----:B------:R-:W-:-:S03]  /*aa70*/  IMAD.U32 R245, RZ, RZ, UR45 ;  /* 0x0000002dfff57e24 */ /* 0x000fc6000f8e00ff */
[----:B------:R-:W-:Y:S04]  /*aa80*/  LDGSTS.E [R0+0x400c], desc[UR6][R64.64], !P4 ;  /* 0x0400c00040007fae */ /* 0x000fe8000e121846 */
[----:B------:R-:W-:Y:S04]  /*aa90*/  LDGSTS.E [R0+0x800c], desc[UR6][R162.64], !P4 ;  /* 0x0800c000a2007fae */ /* 0x000fe8000e121846 */
[----:B-1----:R-:W3:Y:S04]  /*aaa0*/  LDL.LU.64 R148, [R1+0x2970] ;  /* 0x0029700001947983 */ /* 0x002ee80000300a00 */
[----:B------:R1:W-:Y:S04]  /*aab0*/  STL.64 [R1+0x450], R162 ;  /* 0x000450a201007387 */ /* 0x0003e80000100a00 */
[----:B------:R-:W3:Y:S04]  /*aac0*/  LDL.LU.64 R64, [R1+0x2968] ;  /* 0x0029680001407983 */ /* 0x000ee80000300a00 */
[----:B------:R1:W-:Y:S04]  /*aad0*/  STL.64 [R1+0x590], R14 ;  /* 0x0005900e01007387 */ /* 0x0003e80000100a00 */
[----:B------:R1:W-:Y:S04]  /*aae0*/  LDGSTS.E [R0+0xc00c], desc[UR6][R14.64], !P4 ;  /* 0x0c00c0000e007fae */ /* 0x0003e8000e121846 */
[----:B-1----:R-:W3:Y:S04]  /*aaf0*/  LDL.LU.64 R162, [R1+0x2960] ;  /* 0x0029600001a27983 */ /* 0x002ee80000300a00 */
[----:B------:R-:W0:Y:S01]  /*ab00*/  LDGDEPBAR ;  /* 0x00000000000079af */ /* 0x000e220000000000 */
[----:B------:R-:W-:-:S04]  /*ab10*/  LOP3.LUT R15, R243, UR5, RZ, 0x3c, !PT ;  /* 0x00000005f30f7c12 */ /* 0x000fc8000f8e3cff */
[----:B------:R-:W-:Y:S02]  /*ab20*/  LOP3.LUT R14, R15, 0x40, RZ, 0x3c, !PT ;  /* 0x000000400f0e7812 */ /* 0x000fe400078e3cff */
[C---:B------:R-:W-:Y:S01]  /*ab30*/  IADD3 R243, R245.reuse, 0x100000, R15 ;  /* 0x00100000f5f37810 */ /* 0x040fe20007ffe00f */
[----:B------:R-:W-:Y:S01]  /*ab40*/  STL [R1+0x2518], R15 ;  /* 0x0025180f01007387 */ /* 0x000fe20000100800 */
[----:B------:R-:W-:-:S03]  /*ab50*/  IADD3 R245, R245, 0x100000, R14 ;  /* 0x00100000f5f57810 */ /* 0x000fc60007ffe00e */
[----:B------:R1:W-:Y:S04]  /*ab60*/  STL [R1+0x269c], R14 ;  /* 0x00269c0e01007387 */ /* 0x0003e80000100800 */
[----:B-1----:R-:W3:Y:S04]  /*ab70*/  LDL.LU.64 R14, [R1+0x40] ;  /* 0x00004000010e7983 */ /* 0x002ee80000300a00 */
[----:B----4-:R-:W-:Y:S04]  /*ab80*/  LDGSTS.E [R243+-0x80000], desc[UR6][R136.64], P0 ;  /* 0x8000000088f37fae */ /* 0x010fe80008121846 */
[----:B------:R-:W-:Y:S04]  /*ab90*/  LDGSTS.E [R243+-0x7fc00], desc[UR6][R22.64], P0 ;  /* 0x8040000016f37fae */ /* 0x000fe80008121846 */
[----:B------:R-:W4:Y:S04]  /*aba0*/  LDL.LU.64 R136, [R1+0x2958] ;  /* 0x0029580001887983 */ /* 0x000f280000300a00 */
[----:B------:R-:W-:Y:S04]  /*abb0*/  LDGSTS.E [R243+-0x7f800], desc[UR6][R230.64], P0 ;  /* 0x80800000e6f37fae */ /* 0x000fe80008121846 */
[----:B------:R-:W4:Y:S04]  /*abc0*/  LDL.LU.64 R22, [R1+0x2950] ;  /* 0x0029500001167983 */ /* 0x000f280000300a00 */
[----:B------:R-:W-:Y:S04]  /*abd0*/  LDGSTS.E [R243+-0x7f400], desc[UR6][R20.64], P0 ;  /* 0x80c0000014f37fae */ /* 0x000fe80008121846 */
[----:B------:R-:W4:Y:S04]  /*abe0*/  LDL.LU.64 R230, [R1+0x2948] ;  /* 0x0029480001e67983 */ /* 0x000f280000300a00 */
[----:B--2---:R-:W-:Y:S04]  /*abf0*/  LDGSTS.E [R243+-0x7f000], desc[UR6][R12.64], P0 ;  /* 0x810000000cf37fae */ /* 0x004fe80008121846 */
[----:B------:R-:W2:Y:S04]  /*ac00*/  LDL.LU.64 R20, [R1+0x2940] ;  /* 0x0029400001147983 */ /* 0x000ea80000300a00 */
[----:B---3--:R-:W-:Y:S04]  /*ac10*/  LDGSTS.E [R243+-0x7ec00], desc[UR6][R10.64], P0 ;  /* 0x814000000af37fae */ /* 0x008fe80008121846 */
[----:B------:R-:W3:Y:S04]  /*ac20*/  LDL.LU.64 R12, [R1+0x2938] ;  /* 0x00293800010c7983 */ /* 0x000ee80000300a00 */
[----:B------:R-:W-:Y:S04]  /*ac30*/  LDGSTS.E [R243+-0x7e800], desc[UR6][R248.64], P0 ;  /* 0x81800000f8f37fae */ /* 0x000fe80008121846 */
[----:B------:R-:W4:Y:S04]  /*ac40*/  LDL.LU.64 R10, [R1+0x2930] ;  /* 0x00293000010a7983 */ /* 0x000f280000300a00 */
[----:B---3--:R-:W-:Y:S04]  /*ac50*/  LDGSTS.E [R243+-0x7e400], desc[UR6][R12.64], P0 ;  /* 0x81c000000cf37fae */ /* 0x008fe80008121846 */
[----:B--2---:R-:W-:Y:S04]  /*ac60*/  LDGSTS.E [R243+-0x7e000], desc[UR6][R20.64], P0 ;  /* 0x8200000014f37fae */ /* 0x004fe80008121846 */
[----:B----4-:R-:W-:Y:S04]  /*ac70*/  LDGSTS.E [R243+-0x7dc00], desc[UR6][R136.64], P0 ;  /* 0x8240000088f37fae */ /* 0x010fe80008121846 */
[----:B------:R-:W2:Y:S04]  /*ac80*/  LDL.LU.64 R12, [R1+0x2928] ;  /* 0x00292800010c7983 */ /* 0x000ea80000300a00 */
[----:B------:R-:W3:Y:S04]  /*ac90*/  LDL.64 R248, [R1+0x10] ;  /* 0x0000100001f87983 */ /* 0x000ee80000100a00 */
[----:B------:R1:W-:Y:S04]  /*aca0*/  STL.64 [R1+0x28c8], R20 ;  /* 0x0028c81401007387 */ /* 0x0003e80000100a00 */
[----:B------:R-:W-:Y:S04]  /*acb0*/  LDGSTS.E [R243+-0x7d800], desc[UR6][R64.64], P0 ;  /* 0x8280000040f37fae */ /* 0x000fe80008121846 */
[----:B------:R4:W-:Y:S04]  /*acc0*/  LDGSTS.E [R243+-0x7d400], desc[UR6][R44.64], P0 ;  /* 0x82c000002cf37fae */ /* 0x0009e80008121846 */
[----:B-1----:R-:W2:Y:S04]  /*acd0*/  LDL.64 R20, [R1+0x50] ;  /* 0x0000500001147983 */ /* 0x002ea80000100a00 */
[----:B------:R1:W-:Y:S04]  /*ace0*/  STL.64 [R1+0x28d0], R136 ;  /* 0x0028d08801007387 */ /* 0x0003e80000100a00 */
[----:B------:R-:W-:Y:S04]  /*acf0*/  LDGSTS.E [R243+-0x7d000], desc[UR6][R46.64], P0 ;  /* 0x830000002ef37fae */ /* 0x000fe80008121846 */
[----:B------:R4:W-:Y:S04]  /*ad00*/  LDGSTS.E [R243+-0x7cc00], desc[UR6][R130.64], P0 ;  /* 0x8340000082f37fae */ /* 0x0009e80008121846 */
[----:B-1----:R-:W3:Y:S04]  /*ad10*/  LDL.64 R136, [R1+0x60] ;  /* 0x0000600001887983 */ /* 0x002ee80000100a00 */
[----:B------:R1:W-:Y:S04]  /*ad20*/  STL.64 [R1+0x28d8], R64 ;  /* 0x0028d84001007387 */ /* 0x0003e80000100a00 */
[----:B------:R-:W-:Y:S04]  /*ad30*/  LDGSTS.E [R243+-0x7c800], desc[UR6][R48.64], P0 ;  /* 0x8380000030f37fae */ /* 0x000fe80008121846 */
[----:B------:R-:W-:Y:S04]  /*ad40*/  LDGSTS.E [R243+-0x7c400], desc[UR6][R72.64], P0 ;  /* 0x83c0000048f37fae */ /* 0x000fe80008121846 */
[----:B-1----:R-:W2:Y:S04]  /*ad50*/  LDL.64 R64, [R1+0x70] ;  /* 0x0000700001407983 */ /* 0x002ea80000100a00 */
[----:B------:R1:W-:Y:S04]  /*ad60*/  LDGSTS.E [R243+-0x7c000], desc[UR6][R50.64], P0 ;  /* 0x8400000032f37fae */ /* 0x0003e80008121846 */
[----:B------:R-:W-:Y:S04]  /*ad70*/  LDGSTS.E [R243+-0x7bc00], desc[UR6][R52.64], P0 ;  /* 0x8440000034f37fae */ /* 0x000fe80008121846 */
        /* <DEDUP_REMOVED lines=46> */
[----:B------:R4:W-:Y:S04]  /*b060*/  STL.64 [R1+0x28e0], R44 ;  /* 0x0028e02c01007387 */ /* 0x0009e80000100a00 */
[----:B------:R-:W-:Y:S04]  /*b070*/  STL.64 [R1+0x28e8], R46 ;  /* 0x0028e82e01007387 */ /* 0x000fe80000100a00 */
[----:B------:R1:W-:Y:S04]  /*b080*/  STL.64 [R1+0x28f0], R130 ;  /* 0x0028f08201007387 */ /* 0x0003e80000100a00 */
[----:B------:R-:W-:Y:S01]  /*b090*/  STL.64 [R1+0x28f8], R48 ;  /* 0x0028f83001007387 */ /* 0x000fe20000100a00 */
[----:B------:R-:W-:Y:S01]  /*b0a0*/  IMAD.SHL.U32 R2, R2, 0x20, RZ ;  /* 0x0000002002027824 */ /* 0x000fe200078e00ff */
[----:B----4-:R-:W4:Y:S02]  /*b0b0*/  LDC R45, c[0x0][0x230] ;  /* 0x00008c00ff2d7b82 */ /* 0x010f240000000800 */
[----:B------:R-:W-:Y:S04]  /*b0c0*/  STL.64 [R1+0x2900], R72 ;  /* 0x0029004801007387 */ /* 0x000fe80000100a00 */
[----:B------:R3:W-:Y:S02]  /*b0d0*/  STL.64 [R1+0x2908], R50 ;  /* 0x0029083201007387 */ /* 0x0007e40000100a00 */
[----:B------:R-:W4:Y:S02]  /*b0e0*/  LDC R44, c[0x0][0x230] ;  /* 0x00008c00ff2c7b82 */ /* 0x000f240000000800 */
[----:B------:R4:W-:Y:S01]  /*b0f0*/  STL.64 [R1+0x2910], R52 ;  /* 0x0029103401007387 */ /* 0x0009e20000100a00 */
[----:B-1----:R-:W-:-:S03]  /*b100*/  IMAD.WIDE R130, R2, 0x4, R4 ;  /* 0x0000000402827825 */ /* 0x002fc600078e0204 */
[----:B--2---:R-:W-:Y:S04]  /*b110*/  LDGSTS.E [R245+-0x7fe00], desc[UR6][R64.64], P0 ;  /* 0x8020000040f57fae */ /* 0x004fe80008121846 */
[----:B---3--:R-:W-:Y:S04]  /*b120*/  LDGSTS.E [R245+-0x7fa00], desc[UR6][R136.64], P0 ;  /* 0x8060000088f57fae */ /* 0x008fe80008121846 */
[----:B------:R-:W-:Y:S04]  /*b130*/  LDGSTS.E [R245+-0x7f600], desc[UR6][R20.64], P0 ;  /* 0x80a0000014f57fae */ /* 0x000fe80008121846 */
[----:B------:R-:W-:Y:S04]  /*b140*/  LDGSTS.E [R245+-0x7f200], desc[UR6][R14.64], P0 ;  /* 0x80e000000ef57fae */ /* 0x000fe80008121846 */
[----:B------:R-:W-:Y:S04]  /*b150*/  LDGSTS.E [R245+-0x7ee00], desc[UR6][R12.64], P0 ;  /* 0x812000000cf57fae */ /* 0x000fe80008121846 */
[----:B------:R-:W-:Y:S04]  /*b160*/  LDGSTS.E [R245+-0x7ea00], desc[UR6][R10.64], P0 ;  /* 0x816000000af57fae */ /* 0x000fe80008121846 */
[----:B------:R1:W-:Y:S04]  /*b170*/  LDGSTS.E [R245+-0x7e600], desc[UR6][R248.64], P0 ;  /* 0x81a00000f8f57fae */ /* 0x0003e80008121846 */
[----:B------:R-:W-:Y:S01]  /*b180*/  LDGSTS.E [R245+-0x7e200], desc[UR6][R230.64], P0 ;  /* 0x81e00000e6f57fae */ /* 0x000fe20008121846 */
[----:B------:R-:W-:-:S03]  /*b190*/  IMAD.WIDE R50, R2, 0x4, R238 ;  /* 0x0000000402327825 */ /* 0x000fc600078e02ee */
[----:B------:R-:W-:Y:S04]  /*b1a0*/  LDGSTS.E [R245+-0x7de00], desc[UR6][R22.64], P0 ;  /* 0x8220000016f57fae */ /* 0x000fe80008121846 */
[----:B------:R-:W-:Y:S04]  /*b1b0*/  LDGSTS.E [R245+-0x7da00], desc[UR6][R162.64], P0 ;  /* 0x82600000a2f57fae */ /* 0x000fe80008121846 */
[----:B------:R-:W2:Y:S04]  /*b1c0*/  LDL.LU.64 R230, [R1+0x2920] ;  /* 0x0029200001e67983 */ /* 0x000ea80000300a00 */
[----:B------:R-:W1:Y:S04]  /*b1d0*/  LDL.LU.64 R248, [R1+0x3b8] ;  /* 0x0003b80001f87983 */ /* 0x000e680000300a00 */
[----:B------:R-:W3:Y:S04]  /*b1e0*/  LDL.LU.64 R64, [R1+0x3a8] ;  /* 0x0003a80001407983 */ /* 0x000ee80000300a00 */
[----:B------:R-:W3:Y:S04]  /*b1f0*/  LDL.LU.64 R46, [R1+0x3a0] ;  /* 0x0003a000012e7983 */ /* 0x000ee80000300a00 */
[----:B------:R-:W3:Y:S04]  /*b200*/  LDL.LU.64 R136, [R1+0x398] ;  /* 0x0003980001887983 */ /* 0x000ee80000300a00 */
[----:B----4-:R-:W4:Y:S04]  /*b210*/  LDL.LU.64 R52, [R1+0x388] ;  /* 0x0003880001347983 */ /* 0x010f280000300a00 */
[----:B------:R-:W4:Y:S04]  /*b220*/  LDL.LU.64 R20, [R1+0x380] ;  /* 0x0003800001147983 */ /* 0x000f280000300a00 */
[----:B------:R-:W4:Y:S04]  /*b230*/  LDL.LU.64 R4, [R1+0x3b0] ;  /* 0x0003b00001047983 */ /* 0x000f280000300a00 */
[----:B------:R-:W-:Y:S04]  /*b240*/  STL.64 [R1+0x588], R130 ;  /* 0x0005888201007387 */ /* 0x000fe80000100a00 */
[----:B------:R-:W4:Y:S04]  /*b250*/  LDL.LU.64 R238, [R1+0x390] ;  /* 0x0003900001ee7983 */ /* 0x000f280000300a00 */
        /* <DEDUP_REMOVED lines=52> */
[----:B------:R-:W-:Y:S01]  /*b5a0*/  LDGSTS.E [R245+-0x70600], desc[UR6][R34.64], P0 ;  /* 0x8fa0000022f57fae */ /* 0x000fe20008121846 */
[----:B------:R-:W-:-:S02]  /*b5b0*/  IMAD.WIDE R72, R2, 0x4, R236 ;  /* 0x0000000402487825 */ /* 0x000fc400078e02ec */
[----:B------:R-:W4:Y:S02]  /*b5c0*/  LDC R236, c[0x0][0x230] ;  /* 0x00008c00ffec7b82 */ /* 0x000f240000000800 */
[----:B------:R-:W-:Y:S01]  /*b5d0*/  IMAD.WIDE R48, R2, 0x4, R240 ;  /* 0x0000000402307825 */ /* 0x000fe200078e02f0 */
[----:B------:R-:W-:Y:S04]  /*b5e0*/  STL.64 [R1+0x580], R72 ;  /* 0x0005804801007387 */ /* 0x000fe80000100a00 */
[----:B------:R4:W-:Y:S01]  /*b5f0*/  STL.64 [R1+0x578], R50 ;  /* 0x0005783201007387 */ /* 0x0009e20000100a00 */
[----:B------:R-:W-:Y:S01]  /*b600*/  VIADD R251, R252, 0xffffffdb ;  /* 0xffffffdbfcfb7836 */ /* 0x000fe20000000000 */
[----:B------:R-:W4:Y:S02]  /*b610*/  LDC R237, c[0x0][0x230] ;  /* 0x00008c00ffed7b82 */ /* 0x000f240000000800 */
[----:B------:R4:W-:Y:S04]  /*b620*/  STL.64 [R1+0x570], R48 ;  /* 0x0005703001007387 */ /* 0x0009e80000100a00 */
[----:B--2---:R-:W-:Y:S02]  /*b630*/  LDGSTS.E [R245+-0x70200], desc[UR6][R230.64], P0 ;  /* 0x8fe00000e6f57fae */ /* 0x004fe40008121846 */
[----:B------:R-:W2:Y:S02]  /*b640*/  LDC R252, c[0x0][0x230] ;  /* 0x00008c00fffc7b82 */ /* 0x000ea40000000800 */
[----:B------:R-:W0:Y:S06]  /*b650*/  LDGDEPBAR ;  /* 0x00000000000079af */ /* 0x000e2c0000000000 */
[----:B------:R-:W-:Y:S01]  /*b660*/  BAR.SYNC.DEFER_BLOCKING 0x0 ;  /* 0x0000000000007b1d */ /* 0x000fe20000010000 */
[----:B-1----:R-:W-:-:S04]  /*b670*/  IMAD.WIDE R248, R2, 0x4, R248 ;  /* 0x0000000402f87825 */ /* 0x002fc800078e02f8 */
[C---:B---3--:R-:W-:Y:S01]  /*b680*/  IMAD.WIDE R64, R2.reuse, 0x4, R64 ;  /* 0x0000000402407825 */ /* 0x048fe200078e0240 */
[----:B------:R-:W-:Y:S01]  /*b690*/  @!PT LDS RZ, [RZ] ;  /* 0x00000000fffff984 */ /* 0x000fe20000000800 */
[----:B------:R-:W-:Y:S01]  /*b6a0*/  @!PT LDS RZ, [RZ] ;  /* 0x00000000fffff984 */ /* 0x000fe20000000800 */
[----:B------:R-:W-:Y:S01]  /*b6b0*/  @!PT LDS RZ, [RZ] ;  /* 0x00000000fffff984 */ /* 0x000fe20000000800 */
[----:B------:R-:W-:Y:S04]  /*b6c0*/  LDGSTS.E [R250+0x10000], desc[UR6][R130.64], !P1 ;  /* 0x1000000082fa7fae */ /* 0x000fe8000c921846 */
[----:B------:R-:W-:Y:S04]  /*b6d0*/  LDGSTS.E [R250+0x14000], desc[UR6][R72.64], !P1 ;  /* 0x1400000048fa7fae */ /* 0x000fe8000c921846 */
[----:B------:R-:W-:Y:S01]  /*b6e0*/  LDGSTS.E [R250+0x18000], desc[UR6][R50.64], !P1 ;  /* 0x1800000032fa7fae */ /* 0x000fe2000c921846 */
[----:B----4-:R-:W-:-:S04]  /*b6f0*/  IMAD.WIDE R240, R2, 0x4, R4 ;  /* 0x0000000402f07825 */ /* 0x010fc800078e0204 */
[C---:B------:R-:W-:Y:S01]  /*b700*/  IMAD.WIDE R46, R2.reuse, 0x4, R46 ;  /* 0x00000004022e7825 */ /* 0x040fe200078e022e */
[----:B------:R-:W-:Y:S03]  /*b710*/  LDGSTS.E [R250+0x1c000], desc[UR6][R48.64], !P1 ;  /* 0x1c00000030fa7fae */ /* 0x000fe6000c921846 */
[C---:B------:R-:W-:Y:S01]  /*b720*/  IMAD.WIDE R238, R2.reuse, 0x4, R238 ;  /* 0x0000000402ee7825 */ /* 0x040fe200078e02ee */
[----:B------:R-:W-:Y:S03]  /*b730*/  LDGSTS.E [R250+0x10004], desc[UR6][R248.64], !P2 ;  /* 0x10004000f8fa7fae */ /* 0x000fe6000d121846 */
[C---:B------:R-:W-:Y:S01]  /*b740*/  IMAD.WIDE R52, R2.reuse, 0x4, R52 ;  /* 0x0000000402347825 */ /* 0x040fe200078e0234 */
[----:B------:R-:W3:Y:S03]  /*b750*/  LDL.LU.64 R50, [R1+0x378] ;  /* 0x0003780001327983 */ /* 0x000ee60000300a00 */
[C---:B------:R-:W-:Y:S01]  /*b760*/  IMAD.WIDE R20, R2.reuse, 0x4, R20 ;  /* 0x0000000402147825 */ /* 0x040fe200078e0214 */
[----:B------:R-:W4:Y:S01]  /*b770*/  LDL.LU.64 R130, [R1+0x370] ;  /* 0x0003700001827983 */ /* 0x000f220000300a00 */
[----:B------:R-:W-:Y:S01]  /*b780*/  ISETP.GE.U32.AND P4, PT, R251, 0x7fffffbc, PT ;  /* 0x7fffffbcfb00780c */ /* 0x000fe20003f86070 */
[----:B------:R-:W1:Y:S02]  /*b790*/  LDC R5, c[0x0][0x230] ;  /* 0x00008c00ff057b82 */ /* 0x000e640000000800 */
[----:B------:R-:W2:Y:S04]  /*b7a0*/  LDL.LU.64 R72, [R1+0x368] ;  /* 0x0003680001487983 */ /* 0x000ea80000300a00 */
[----:B------:R-:W2:Y:S01]  /*b7b0*/  LDL.LU.64 R48, [R1+0x360] ;  /* 0x0003600001307983 */ /* 0x000ea20000300a00 */
[----:B------:R-:W-:Y:S01]  /*b7c0*/  VIADD R4, R45, 0xffffffd8 ;  /* 0xffffffd82d047836 */ /* 0x000fe20000000000 */
[----:B------:R-:W1:Y:S02]  /*b7d0*/  LDC R251, c[0x0][0x230] ;  /* 0x00008c00fffb7b82 */ /* 0x000e640000000800 */
[----:B------:R1:W-:Y:S04]  /*b7e0*/  STL.64 [R1+0x568], R248 ;  /* 0x000568f801007387 */ /* 0x0003e80000100a00 */
[----:B------:R-:W-:Y:S04]  /*b7f0*/  STL.64 [R1+0x560], R240 ;  /* 0x000560f001007387 */ /* 0x000fe80000100a00 */
[----:B------:R1:W-:Y:S04]  /*b800*/  LDGSTS.E [R250+0x14004], desc[UR6][R240.64], !P2 ;  /* 0x14004000f0fa7fae */ /* 0x0003e8000d121846 */
[----:B-1----:R-:W2:Y:S04]  /*b810*/  LDL.LU.64 R248, [R1+0x2918] ;  /* 0x0029180001f87983 */ /* 0x002ea80000300a00 */
[----:B------:R-:W-:Y:S04]  /*b820*/  STL.64 [R1+0x558], R64 ;  /* 0x0005584001007387 */ /* 0x000fe80000100a00 */
[----:B------:R-:W-:Y:S04]  /*b830*/  LDGSTS.E [R250+0x18004], desc[UR6][R64.64], !P2 ;  /* 0x1800400040fa7fae */ /* 0x000fe8000d121846 */
[----:B------:R1:W-:Y:S04]  /*b840*/  STL.64 [R1+0x550], R46 ;  /* 0x0005502e01007387 */ /* 0x0003e80000100a00 */
[----:B------:R-:W-:Y:S04]  /*b850*/  LDGSTS.E [R250+0x1c004], desc[UR6][R46.64], !P2 ;  /* 0x1c0040002efa7fae */ /* 0x000fe8000d121846 */
[----:B-1----:R-:W2:Y:S01]  /*b860*/  LDL.LU.64 R46, [R1+0x358] ;  /* 0x00035800012e7983 */ /* 0x002ea20000300a00 */
[----:B------:R-:W-:-:S03]  /*b870*/  IMAD.WIDE R240, R2, 0x4, R136 ;  /* 0x0000000402f07825 */ /* 0x000fc600078e0288 */
[----:B------:R-:W2:Y:S04]  /*b880*/  LDL.LU.64 R136, [R1+0x350] ;  /* 0x0003500001887983 */ /* 0x000ea80000300a00 */
[----:B------:R-:W2:Y:S01]  /*b890*/  LDL.LU.64 R64, [R1+0x348] ;  /* 0x0003480001407983 */ /* 0x000ea20000300a00 */
[----:B------:R-:W-:Y:S01]  /*b8a0*/  ISETP.GE.U32.AND P2, PT, R4, 0x7fffffb9, PT ;  /* 0x7fffffb90400780c */ /* 0x000fe20003f46070 */
[----:B------:R-:W-:Y:S02]  /*b8b0*/  VIADD R4, R44, 0xffffffd7 ;  /* 0xffffffd72c047836 */ /* 0x000fe40000000000 */
[----:B------:R-:W-:Y:S04]  /*b8c0*/  STL.64 [R1+0x548], R240 ;  /* 0x000548f001007387 */ /* 0x000fe80000100a00 */
[----:B------:R-:W-:Y:S04]  /*b8d0*/  STL.64 [R1+0x540], R238 ;  /* 0x000540ee01007387 */ /* 0x000fe80000100a00 */
[----:B------:R-:W2:Y:S04]  /*b8e0*/  LDL.LU.64 R44, [R1+0x340] ;  /* 0x00034000012c7983 */ /* 0x000ea80000300a00 */
[----:B------:R3:W-:Y:S04]  /*b8f0*/  LDGSTS.E [R250+0x10008], desc[UR6][R240.64], !P6 ;  /* 0x10008000f0fa7fae */ /* 0x0007e8000f121846 */
[----:B------:R-:W-:Y:S04]  /*b900*/  LDGSTS.E [R250+0x14008], desc[UR6][R238.64], !P6 ;  /* 0x14008000eefa7fae */ /* 0x000fe8000f121846 */
[----:B------:R-:W-:Y:S04]  /*b910*/  STL.64 [R1+0x538], R52 ;  /* 0x0005383401007387 */ /* 0x000fe80000100a00 */
[----:B------:R-:W-:Y:S04]  /*b920*/  LDGSTS.E [R250+0x18008], desc[UR6][R52.64], !P6 ;  /* 0x1800800034fa7fae */ /* 0x000fe8000f121846 */
[----:B------:R1:W-:Y:S04]  /*b930*/  STL.64 [R1+0x530], R20 ;  /* 0x0005301401007387 */ /* 0x0003e80000100a00 */
[----:B------:R-:W-:Y:S04]  /*b940*/  LDGSTS.E [R250+0x1c008], desc[UR6][R20.64], !P6 ;  /* 0x1c00800014fa7fae */ /* 0x000fe8000f121846 */
[----:B-1----:R-:W2:Y:S01]  /*b950*/  LDL.LU.64 R20, [R1+0x338] ;  /* 0x0003380001147983 */ /* 0x002ea20000300a00 */
[----:B---3--:R-:W-:-:S04]  /*b960*/  IMAD.WIDE R240, R2, 0x4, R50 ;  /* 0x0000000402f07825 */ /* 0x008fc800078e0232 */
[C---:B----4-:R-:W-:Y:S01]  /*b970*/  IMAD.WIDE R130, R2.reuse, 0x4, R130 ;  /* 0x0000000402827825 */ /* 0x050fe200078e0282 */
[----:B------:R-:W-:Y:S03]  /*b980*/  STL.64 [R1+0x528], R240 ;  /* 0x000528f001007387 */ /* 0x000fe60000100a00 */
[C---:B--2---:R-:W-:Y:S01]  /*b990*/  IMAD.WIDE R50, R2.reuse, 0x4, R72 ;  /* 0x0000000402327825 */ /* 0x044fe200078e0248 */
[----:B------:R-:W2:Y:S04]  /*b9a0*/  LDL.LU.64 R238, [R1+0x330] ;  /* 0x0003300001ee7983 */ /* 0x000ea80000300a00 */
[----:B------:R-:W-:Y:S01]  /*b9b0*/  STL.64 [R1+0x520], R130 ;  /* 0x0005208201007387 */ /* 0x000fe20000100a00 */
[----:B------:R-:W-:-:S03]  /*b9c0*/  IMAD.WIDE R48, R2, 0x4, R48 ;  /* 0x0000000402307825 */ /* 0x000fc600078e0230 */
[----:B------:R-:W3:Y:S04]  /*b9d0*/  LDL.LU.64 R72, [R1+0x328] ;  /* 0x0003280001487983 */ /* 0x000ee80000300a00 */
[----:B------:R-:W-:Y:S04]  /*b9e0*/  STL.64 [R1+0x518], R50 ;  /* 0x0005183201007387 */ /* 0x000fe80000100a00 */
[----:B------:R-:W4:Y:S04]  /*b9f0*/  LDL.LU.64 R52, [R1+0x320] ;  /* 0x0003200001347983 */ /* 0x000f280000300a00 */
[----:B------:R1:W-:Y:S04]  /*ba00*/  LDGSTS.E [R250+0x1000c], desc[UR6][R240.64], !P5 ;  /* 0x1000c000f0fa7fae */ /* 0x0003e8000e921846 */
[----:B------:R-:W-:Y:S04]  /*ba10*/  LDGSTS.E [R250+0x1400c], desc[UR6][R130.64], !P5 ;  /* 0x1400c00082fa7fae */ /* 0x000fe8000e921846 */
[----:B------:R1:W-:Y:S04]  /*ba20*/  LDGSTS.E [R250+0x1800c], desc[UR6][R50.64], !P5 ;  /* 0x1800c00032fa7fae */ /* 0x0003e8000e921846 */
[----:B------:R1:W-:Y:S04]  /*ba30*/  STL.64 [R1+0x510], R48 ;  /* 0x0005103001007387 */ /* 0x0003e80000100a00 */
[----:B------:R-:W-:Y:S04]  /*ba40*/  LDGSTS.E [R250+0x1c00c], desc[UR6][R48.64], !P5 ;  /* 0x1c00c00030fa7fae */ /* 0x000fe8000e921846 */
[----:B-1----:R-:W4:Y:S01]  /*ba50*/  LDL.LU.64 R48, [R1+0x318] ;  /* 0x0003180001307983 */ /* 0x002f220000300a00 */
[----:B------:R-:W-:-:S03]  /*ba60*/  IMAD.WIDE R240, R2, 0x4, R46 ;  /* 0x0000000402f07825 */ /* 0x000fc600078e022e */
[----:B------:R-:W4:Y:S01]  /*ba70*/  LDL.LU.64 R46, [R1+0x310] ;  /* 0x00031000012e7983 */ /* 0x000f220000300a00 */
[----:B------:R-:W-:-:S03]  /*ba80*/  IMAD.WIDE R50, R2, 0x4, R64 ;  /* 0x0000000402327825 */ /* 0x000fc600078e0240 */
[----:B------:R-:W-:Y:S04]  /*ba90*/  STL.64 [R1+0x508], R240 ;  /* 0x000508f001007387 */ /* 0x000fe80000100a00 */
[----:B------:R-:W4:Y:S04]  /*baa0*/  LDL.LU.64 R130, [R1+0x308] ;  /* 0x0003080001827983 */ /* 0x000f280000300a00 */
[----:B------:R-:W4:Y:S01]  /*bab0*/  LDL.LU.64 R64, [R1+0x300] ;  /* 0x0003000001407983 */ /* 0x000f220000300a00 */
[----:B------:R-:W-:-:S03]  /*bac0*/  IMAD.WIDE R136, R2, 0x4, R136 ;  /* 0x0000000402887825 */ /* 0x000fc600078e0288 */
[----:B------:R1:W-:Y:S01]  /*bad0*/  LDGSTS.E [R249+0x10000], desc[UR6][R240.64], !P4 ;  /* 0x10000000f0f97fae */ /* 0x0003e2000e121846 */
[----:B------:R-:W-:-:S03]  /*bae0*/  IMAD.WIDE R44, R2, 0x4, R44 ;  /* 0x00000004022c7825 */ /* 0x000fc600078e022c */
[----:B------:R-:W-:Y:S04]  /*baf0*/  STL.64 [R1+0x500], R136 ;  /* 0x0005008801007387 */ /* 0x000fe80000100a00 */
[----:B------:R1:W-:Y:S04]  /*bb00*/  STL.64 [R1+0x4f8], R50 ;  /* 0x0004f83201007387 */ /* 0x0003e80000100a00 */
[----:B------:R-:W-:Y:S04]  /*bb10*/  LDGSTS.E [R249+0x14000], desc[UR6][R136.64], !P4 ;  /* 0x1400000088f97fae */ /* 0x000fe8000e121846 */
[----:B------:R1:W-:Y:S04]  /*bb20*/  STL.64 [R1+0x4f0], R44 ;  /* 0x0004f02c01007387 */ /* 0x0003e80000100a00 */
[----:B------:R-:W-:Y:S04]  /*bb30*/  LDGSTS.E [R249+0x18000], desc[UR6][R50.64], !P4 ;  /* 0x1800000032f97fae */ /* 0x000fe8000e121846 */
[----:B------:R-:W-:Y:S04]  /*bb40*/  LDGSTS.E [R249+0x1c000], desc[UR6][R44.64], !P4 ;  /* 0x1c0000002cf97fae */ /* 0x000fe8000e121846 */
[----:B-1----:R-:W4:Y:S01]  /*bb50*/  LDL.LU.64 R50, [R1+0x2f8] ;  /* 0x0002f80001327983 */ /* 0x002f220000300a00 */
[----:B------:R-:W-:-:S03]  /*bb60*/  IMAD.WIDE R240, R2, 0x4, R20 ;  /* 0x0000000402f07825 */ /* 0x000fc600078e0214 */
[----:B------:R-:W4:Y:S04]  /*bb70*/  LDL.LU.64 R44, [R1+0x2f0] ;  /* 0x0002f000012c7983 */ /* 0x000f280000300a00 */
[----:B------:R-:W4:Y:S04]  /*bb80*/  LDL.LU.64 R136, [R1+0x2e8] ;  /* 0x0002e80001887983 */ /* 0x000f280000300a00 */
[----:B------:R-:W-:Y:S04]  /*bb90*/  STL.64 [R1+0x4e8], R240 ;  /* 0x0004e8f001007387 */ /* 0x000fe80000100a00 */
[----:B------:R-:W4:Y:S01]  /*bba0*/  LDL.LU.64 R20, [R1+0x2e0] ;  /* 0x0002e00001147983 */ /* 0x000f220000300a00 */
[----:B------:R-:W-:-:S05]  /*bbb0*/  VIADD R251, R251, 0xffffffda ;  /* 0xffffffdafbfb7836 */ /* 0x000fca0000000000 */
[----:B------:R-:W-:Y:S01]  /*bbc0*/  ISETP.GE.U32.AND P0, PT, R251, 0x7fffffbb, PT ;  /* 0x7fffffbbfb00780c */ /* 0x000fe20003f06070 */
[----:B------:R-:W-:-:S12]  /*bbd0*/  VIADD R251, R252, 0xffffffd9 ;  /* 0xffffffd9fcfb7836 */ /* 0x000fd80000000000 */
[----:B------:R1:W-:Y:S01]  /*bbe0*/  LDGSTS.E [R249+0x10004], desc[UR6][R240.64], !P0 ;  /* 0x10004000f0f97fae */ /* 0x0003e2000c121846 */
[----:B------:R-:W-:Y:S02]  /*bbf0*/  ISETP.GE.U32.AND P1, PT, R251, 0x7fffffba, PT ;  /* 0x7fffffbafb00780c */ /* 0x000fe40003f26070 */
[----:B------:R-:W-:Y:S01]  /*bc00*/  ISETP.GE.U32.AND P6, PT, R4, 0x7fffffb8, PT ;  /* 0x7fffffb80400780c */ /* 0x000fe20003fc6070 */
[----:B--2---:R-:W-:-:S04]  /*bc10*/  IMAD.WIDE R238, R2, 0x4, R238 ;  /* 0x0000000402ee7825 */ /* 0x004fc800078e02ee */
[C---:B---3--:R-:W-:Y:S01]  /*bc20*/  IMAD.WIDE R72, R2.reuse, 0x4, R72 ;  /* 0x0000000402487825 */ /* 0x048fe200078e0248 */
[----:B------:R-:W-:Y:S01]  /*bc30*/  STL.64 [R1+0x4e0], R238 ;  /* 0x0004e0ee01007387 */ /* 0x000fe20000100a00 */
[----:B------:R-:W2:Y:S03]  /*bc40*/  LDC R251, c[0x0][0x230] ;  /* 0x00008c00fffb7b82 */ /* 0x000ea60000000800 */
[----:B------:R3:W-:Y:S01]  /*bc50*/  LDGSTS.E [R249+0x14004], desc[UR6][R238.64], !P0 ;  /* 0x14004000eef97fae */ /* 0x0007e2000c121846 */
[----:B----4-:R-:W-:-:S03]  /*bc60*/  IMAD.WIDE R52, R2, 0x4, R52 ;  /* 0x0000000402347825 */ /* 0x010fc600078e0234 */
[----:B------:R-:W-:Y:S04]  /*bc70*/  STL.64 [R1+0x4d8], R72 ;  /* 0x0004d84801007387 */ /* 0x000fe80000100a00 */
[----:B------:R-:W-:Y:S04]  /*bc80*/  LDGSTS.E [R249+0x18004], desc[UR6][R72.64], !P0 ;  /* 0x1800400048f97fae */ /* 0x000fe8000c121846 */
[----:B------:R4:W-:Y:S04]  /*bc90*/  STL.64 [R1+0x4d0], R52 ;  /* 0x0004d03401007387 */ /* 0x0009e80000100a00 */
[----:B------:R-:W-:Y:S04]  /*bca0*/  LDGSTS.E [R249+0x1c004], desc[UR6][R52.64], !P0 ;  /* 0x1c00400034f97fae */ /* 0x000fe8000c121846 */
[----:B----4-:R-:W4:Y:S04]  /*bcb0*/  LDL.LU.64 R52, [R1+0x2d8] ;  /* 0x0002d80001347983 */ /* 0x010f280000300a00 */
[----:B------:R-:W2:Y:S01]  /*bcc0*/  LDL.LU.64 R72, [R1+0x2d0] ;  /* 0x0002d00001487983 */ /* 0x000ea20000300a00 */
[----:B-1----:R-:W-:-:S04]  /*bcd0*/  IMAD.WIDE R240, R2, 0x4, R48 ;  /* 0x0000000402f07825 */ /* 0x002fc800078e0230 */
[C---:B---3--:R-:W-:Y:S01]  /*bce0*/  IMAD.WIDE R238, R2.reuse, 0x4, R46 ;  /* 0x0000000402ee7825 */ /* 0x048fe200078e022e */
[----:B------:R-:W-:Y:S04]  /*bcf0*/  STL.64 [R1+0x4c8], R240 ;  /* 0x0004c8f001007387 */ /* 0x000fe80000100a00 */
[----:B------:R-:W3:Y:S01]  /*bd00*/  LDL.LU.64 R46, [R1+0x2c8] ;  /* 0x0002c800012e7983 */ /* 0x000ee20000300a00 */
[----:B------:R-:W-:-:S03]  /*bd10*/  IMAD.WIDE R130, R2, 0x4, R130 ;  /* 0x0000000402827825 */ /* 0x000fc600078e0282 */
[----:B------:R-:W-:Y:S01]  /*bd20*/  STL.64 [R1+0x4c0], R238 ;  /* 0x0004c0ee01007387 */ /* 0x000fe20000100a00 */
[----:B------:R-:W-:-:S03]  /*bd30*/  IMAD.WIDE R64, R2, 0x4, R64 ;  /* 0x0000000402407825 */ /* 0x000fc600078e0240 */
[----:B------:R-:W3:Y:S04]  /*bd40*/  LDL.LU.64 R48, [R1+0x2c0] ;  /* 0x0002c00001307983 */ /* 0x000ee80000300a00 */
[----:B------:R1:W-:Y:S04]  /*bd50*/  LDGSTS.E [R249+0x10008], desc[UR6][R240.64], !P1 ;  /* 0x10008000f0f97fae */ /* 0x0003e8000c921846 */
[----:B------:R1:W-:Y:S04]  /*bd60*/  STL.64 [R1+0x4b8], R130 ;  /* 0x0004b88201007387 */ /* 0x0003e80000100a00 */
[----:B------:R1:W-:Y:S04]  /*bd70*/  LDGSTS.E [R249+0x14008], desc[UR6][R238.64], !P1 ;  /* 0x14008000eef97fae */ /* 0x0003e8000c921846 */
[----:B------:R1:W-:Y:S04]  /*bd80*/  STL.64 [R1+0x4b0], R64 ;  /* 0x0004b04001007387 */ /* 0x0003e80000100a00 */
[----:B------:R-:W-:Y:S04]  /*bd90*/  LDGSTS.E [R249+0x18008], desc[UR6][R130.64], !P1 ;  /* 0x1800800082f97fae */ /* 0x000fe8000c921846 */
[----:B------:R-:W-:Y:S04]  /*bda0*/  LDGSTS.E [R249+0x1c008], desc[UR6][R64.64], !P1 ;  /* 0x1c00800040f97fae */ /* 0x000fe8000c921846 */
[----:B-1----:R-:W3:Y:S04]  /*bdb0*/  LDL.LU.64 R130, [R1+0x2b8] ;  /* 0x0002b80001827983 */ /* 0x002ee80000300a00 */
[----:B------:R-:W3:Y:S01]  /*bdc0*/  LDL.LU.64 R64, [R1+0x2b0] ;  /* 0x0002b00001407983 */ /* 0x000ee20000300a00 */
[----:B------:R-:W-:-:S04]  /*bdd0*/  IMAD.WIDE R240, R2, 0x4, R50 ;  /* 0x0000000402f07825 */ /* 0x000fc800078e0232 */
[C---:B------:R-:W-:Y:S01]  /*bde0*/  IMAD.WIDE R238, R2.reuse, 0x4, R44 ;  /* 0x0000000402ee7825 */ /* 0x040fe200078e022c */
[----:B------:R-:W-:Y:S03]  /*bdf0*/  STL.64 [R1+0x4a8], R240 ;  /* 0x0004a8f001007387 */ /* 0x000fe60000100a00 */
[C---:B------:R-:W-:Y:S01]  /*be00*/  IMAD.WIDE R136, R2.reuse, 0x4, R136 ;  /* 0x0000000402887825 */ /* 0x040fe200078e0288 */
[----:B------:R-:W3:Y:S04]  /*be10*/  LDL.LU.64 R50, [R1+0x2a8] ;  /* 0x0002a80001327983 */ /* 0x000ee80000300a00 */
        /* <DEDUP_REMOVED lines=11> */
[----:B------:R-:W-:-:S02]  /*bed0*/  VIADD R4, R236, 0xffffffd6 ;  /* 0xffffffd6ec047836 */ /* 0x000fc40000000000 */
[----:B------:R-:W1:Y:S03]  /*bee0*/  LDC R236, c[0x0][0x230] ;  /* 0x00008c00ffec7b82 */ /* 0x000e660000000800 */
[----:B------:R-:W-:Y:S01]  /*bef0*/  ISETP.GE.U32.AND P5, PT, R4, 0x7fffffb7, PT ;  /* 0x7fffffb70400780c */ /* 0x000fe20003fa6070 */
[----:B----4-:R-:W-:-:S04]  /*bf00*/  IMAD.WIDE R240, R2, 0x4, R52 ;  /* 0x0000000402f07825 */ /* 0x010fc800078e0234 */
[C---:B--2---:R-:W-:Y:S01]  /*bf10*/  IMAD.WIDE R238, R2.reuse, 0x4, R72 ;  /* 0x0000000402ee7825 */ /* 0x044fe200078e0248 */
[----:B------:R2:W-:Y:S04]  /*bf20*/  LDGSTS.E [R248+0x10000], desc[UR6][R240.64], !P6 ;  /* 0x10000000f0f87fae */ /* 0x0005e8000f121846 */
[----:B------:R-:W4:Y:S04]  /*bf30*/  LDL.LU.64 R72, [R1+0x288] ;  /* 0x0002880001487983 */ /* 0x000f280000300a00 */
[----:B------:R-:W-:Y:S01]  /*bf40*/  STL.64 [R1+0x488], R240 ;  /* 0x000488f001007387 */ /* 0x000fe20000100a00 */
[----:B---3--:R-:W-:-:S03]  /*bf50*/  IMAD.WIDE R52, R2, 0x4, R46 ;  /* 0x0000000402347825 */ /* 0x008fc600078e022e */
[----:B------:R-:W-:Y:S04]  /*bf60*/  LDGSTS.E [R248+0x14000], desc[UR6][R238.64], !P6 ;  /* 0x14000000eef87fae */ /* 0x000fe8000f121846 */
[----:B------:R-:W3:Y:S01]  /*bf70*/  LDL.LU.64 R46, [R1+0x280] ;  /* 0x00028000012e7983 */ /* 0x000ee20000300a00 */
[----:B------:R-:W-:-:S03]  /*bf80*/  IMAD.WIDE R48, R2, 0x4, R48 ;  /* 0x0000000402307825 */ /* 0x000fc600078e0230 */
[----:B------:R1:W-:Y:S04]  /*bf90*/  STL.64 [R1+0x480], R238 ;  /* 0x000480ee01007387 */ /* 0x0003e80000100a00 */
[----:B------:R-:W-:Y:S04]  /*bfa0*/  STL.64 [R1+0x478], R52 ;  /* 0x0004783401007387 */ /* 0x000fe80000100a00 */
[----:B------:R2:W-:Y:S04]  /*bfb0*/  LDGSTS.E [R248+0x18000], desc[UR6][R52.64], !P6 ;  /* 0x1800000034f87fae */ /* 0x0005e8000f121846 */
[----:B------:R2:W-:Y:S04]  /*bfc0*/  STL.64 [R1+0x470], R48 ;  /* 0x0004703001007387 */ /* 0x0005e80000100a00 */
[----:B------:R-:W-:Y:S04]  /*bfd0*/  LDGSTS.E [R248+0x1c000], desc[UR6][R48.64], !P6 ;  /* 0x1c00000030f87fae */ /* 0x000fe8000f121846 */
[----:B-1----:R-:W3:Y:S04]  /*bfe0*/  LDL.LU.64 R238, [R1+0x278] ;  /* 0x0002780001ee7983 */ /* 0x002ee80000300a00 */
[----:B--2---:R-:W2:Y:S01]  /*bff0*/  LDL.LU.64 R48, [R1+0x270] ;  /* 0x0002700001307983 */ /* 0x004ea20000300a00 */
[----:B------:R-:W-:-:S04]  /*c000*/  IMAD.WIDE R240, R2, 0x4, R130 ;  /* 0x0000000402f07825 */ /* 0x000fc800078e0282 */
[C---:B------:R-:W-:Y:S01]  /*c010*/  IMAD.WIDE R52, R2.reuse, 0x4, R64 ;  /* 0x0000000402347825 */ /* 0x040fe200078e0240 */
[----:B------:R-:W-:Y:S04]  /*c020*/  STL.64 [R1+0x468], R240 ;  /* 0x000468f001007387 */ /* 0x000fe80000100a00 */
[----:B------:R-:W2:Y:S04]  /*c030*/  LDL.LU.64 R130, [R1+0x268] ;  /* 0x0002680001827983 */ /* 0x000ea80000300a00 */
[----:B------:R-:W-:Y:S04]  /*c040*/  STL.64 [R1+0x460], R52 ;  /* 0x0004603401007387 */ /* 0x000fe80000100a00 */
[----:B------:R-:W2:Y:S01]  /*c050*/  LDL.LU.64 R64, [R1+0x260] ;  /* 0x0002600001407983 */ /* 0x000ea20000300a00 */
[----:B------:R-:W-:-:S03]  /*c060*/  IMAD.WIDE R50, R2, 0x4, R50 ;  /* 0x0000000402327825 */ /* 0x000fc600078e0232 */
[----:B------:R-:W-:Y:S01]  /*c070*/  LDGSTS.E [R248+0x10004], desc[UR6][R240.64], !P5 ;  /* 0x10004000f0f87fae */ /* 0x000fe2000e921846 */
[----:B------:R-:W-:-:S03]  /*c080*/  IMAD.WIDE R44, R2, 0x4, R44 ;  /* 0x00000004022c7825 */ /* 0x000fc600078e022c */
[----:B------:R-:W-:Y:S04]  /*c090*/  LDGSTS.E [R248+0x14004], desc[UR6][R52.64], !P5 ;  /* 0x1400400034f87fae */ /* 0x000fe8000e921846 */
[----:B------:R-:W-:Y:S04]  /*c0a0*/  STL.64 [R1+0x458], R50 ;  /* 0x0004583201007387 */ /* 0x000fe80000100a00 */
[----:B------:R1:W-:Y:S04]  /*c0b0*/  LDGSTS.E [R248+0x18004], desc[UR6][R50.64], !P5 ;  /* 0x1800400032f87fae */ /* 0x0003e8000e921846 */
[----:B------:R1:W-:Y:S04]  /*c0c0*/  STL.64 [R1+0x3b8], R44 ;  /* 0x0003b82c01007387 */ /* 0x0003e80000100a00 */
[----:B------:R-:W-:Y:S04]  /*c0d0*/  LDGSTS.E [R248+0x1c004], desc[UR6][R44.64], !P5 ;  /* 0x1c0040002cf87fae */ /* 0x000fe8000e921846 */
[----:B-1----:R-:W2:Y:S01]  /*c0e0*/  LDL.LU.64 R44, [R1+0x258] ;  /* 0x00025800012c7983 */ /* 0x002ea20000300a00 */
[----:B------:R-:W-:-:S04]  /*c0f0*/  IMAD.WIDE R50, R2, 0x4, R136 ;  /* 0x0000000402327825 */ /* 0x000fc800078e0288 */
[----:B------:R-:W-:Y:S02]  /*c100*/  IMAD.WIDE R136, R2, 0x4, R20 ;  /* 0x0000000402887825 */ /* 0x000fe400078e0214 */
[----:B------:R-:W2:Y:S02]  /*c110*/  LDL.LU.64 R20, [R1+0x250] ;  /* 0x0002500001147983 */ /* 0x000ea40000300a00 */
[----:B------:R-:W-:Y:S02]  /*c120*/  VIADD R4, R5, 0xffffffd5 ;  /* 0xffffffd505047836 */ /* 0x000fe40000000000 */
[----:B------:R1:W-:Y:S01]  /*c130*/  STL.64 [R1+0x3b0], R50 ;  /* 0x0003b03201007387 */ /* 0x0003e20000100a00 */
[----:B------:R-:W2:Y:S02]  /*c140*/  LDC R5, c[0x0][0x230] ;  /* 0x00008c00ff057b82 */ /* 0x000ea40000000800 */
[----:B------:R-:W-:Y:S01]  /*c150*/  ISETP.GE.U32.AND P4, PT, R4, 0x7fffffb6, PT ;  /* 0x7fffffb60400780c */ /* 0x000fe20003f86070 */
[----:B------:R-:W-:Y:S04]  /*c160*/  STL.64 [R1+0x3a8], R136 ;  /* 0x0003a88801007387 */ /* 0x000fe80000100a00 */
[----:B------:R-:W2:Y:S08]  /*c170*/  LDL.LU.64 R52, [R1+0x248] ;  /* 0x0002480001347983 */ /* 0x000eb00000300a00 */
[----:B------:R-:W-:Y:S04]  /*c180*/  LDGSTS.E [R248+0x10008], desc[UR6][R50.64], !P4 ;  /* 0x1000800032f87fae */ /* 0x000fe8000e121846 */
[----:B------:R-:W-:Y:S01]  /*c190*/  LDGSTS.E [R248+0x14008], desc[UR6][R136.64], !P4 ;  /* 0x1400800088f87fae */ /* 0x000fe2000e121846 */
[----:B------:R-:W-:-:S02]  /*c1a0*/  VIADD R4, R237, 0xffffffd4 ;  /* 0xffffffd4ed047836 */ /* 0x000fc40000000000 */
[----:B------:R-:W2:Y:S03]  /*c1b0*/  LDC R237, c[0x0][0x230] ;  /* 0x00008c00ffed7b82 */ /* 0x000ea60000000800 */
[----:B------:R-:W-:Y:S01]  /*c1c0*/  ISETP.GE.U32.AND P0, PT, R4, 0x7fffffb5, PT ;  /* 0x7fffffb50400780c */ /* 0x000fe20003f06070 */
[----:B----4-:R-:W-:-:S05]  /*c1d0*/  IMAD.WIDE R72, R2, 0x4, R72 ;  /* 0x0000000402487825 */ /* 0x010fca00078e0248 */
[----:B------:R4:W-:Y:S04]  /*c1e0*/  STL.64 [R1+0x3a0], R72 ;  /* 0x0003a04801007387 */ /* 0x0009e80000100a00 */
[----:B------:R-:W-:Y:S01]  /*c1f0*/  LDGSTS.E [R248+0x18008], desc[UR6][R72.64], !P4 ;  /* 0x1800800048f87fae */ /* 0x000fe2000e121846 */
[----:B---3--:R-:W-:-:S05]  /*c200*/  IMAD.WIDE R46, R2, 0x4, R46 ;  /* 0x00000004022e7825 */ /* 0x008fca00078e022e */
[----:B------:R3:W-:Y:S04]  /*c210*/  STL.64 [R1+0x398], R46 ;  /* 0x0003982e01007387 */ /* 0x0007e80000100a00 */
[----:B-1----:R-:W2:Y:S04]  /*c220*/  LDL.LU.64 R50, [R1+0x240] ;  /* 0x0002400001327983 */ /* 0x002ea80000300a00 */
[----:B----4-:R-:W4:Y:S04]  /*c230*/  LDL.LU.64 R72, [R1+0x238] ;  /* 0x0002380001487983 */ /* 0x010f280000300a00 */
[----:B------:R-:W-:Y:S04]  /*c240*/  LDGSTS.E [R248+0x1c008], desc[UR6][R46.64], !P4 ;  /* 0x1c0080002ef87fae */ /* 0x000fe8000e121846 */
[----:B---3--:R-:W3:Y:S04]  /*c250*/  LDL.LU.64 R46, [R1+0x230] ;  /* 0x00023000012e7983 */ /* 0x008ee80000300a00 */
[----:B------:R-:W3:Y:S01]  /*c260*/  LDL.LU.64 R136, [R1+0x228] ;  /* 0x0002280001887983 */ /* 0x000ee20000300a00 */
[----:B------:R-:W-:-:S04]  /*c270*/  IMAD.WIDE R238, R2, 0x4, R238 ;  /* 0x0000000402ee7825 */ /* 0x000fc800078e02ee */
[C---:B--2---:R-:W-:Y:S01]  /*c280*/  IMAD.WIDE R48, R2.reuse, 0x4, R48 ;  /* 0x0000000402307825 */ /* 0x044fe200078e0230 */
[----:B------:R-:W-:Y:S03]  /*c290*/  STL.64 [R1+0x390], R238 ;  /* 0x000390ee01007387 */ /* 0x000fe60000100a00 */
[C---:B------:R-:W-:Y:S01]  /*c2a0*/  IMAD.WIDE R130, R2.reuse, 0x4, R130 ;  /* 0x0000000402827825 */ /* 0x040fe200078e0282 */
[----:B------:R1:W-:Y:S04]  /*c2b0*/  STL.64 [R1+0x388], R48 ;  /* 0x0003883001007387 */ /* 0x0003e80000100a00 */
[----:B------:R2:W-:Y:S01]  /*c2c0*/  LDGSTS.E [R248+0x1000c], desc[UR6][R238.64], !P0 ;  /* 0x1000c000eef87fae */ /* 0x0005e2000c121846 */
[----:B------:R-:W-:-:S03]  /*c2d0*/  IMAD.WIDE R64, R2, 0x4, R64 ;  /* 0x0000000402407825 */ /* 0x000fc600078e0240 */
[----:B------:R1:W-:Y:S04]  /*c2e0*/  STL.64 [R1+0x380], R130 ;  /* 0x0003808201007387 */ /* 0x0003e80000100a00 */
[----:B------:R-:W-:Y:S04]  /*c2f0*/  LDGSTS.E [R248+0x1400c], desc[UR6][R48.64], !P0 ;  /* 0x1400c00030f87fae */ /* 0x000fe8000c121846 */
[----:B------:R1:W-:Y:S04]  /*c300*/  STL.64 [R1+0x378], R64 ;  /* 0x0003784001007387 */ /* 0x0003e80000100a00 */
[----:B------:R-:W-:Y:S04]  /*c310*/  LDGSTS.E [R248+0x1800c], desc[UR6][R130.64], !P0 ;  /* 0x1800c00082f87fae */ /* 0x000fe8000c121846 */
[----:B-1----:R-:W3:Y:S04]  /*c320*/  LDL.LU.64 R48, [R1+0x220] ;  /* 0x0002200001307983 */ /* 0x002ee80000300a00 */
[----:B------:R-:W-:Y:S04]  /*c330*/  LDGSTS.E [R248+0x1c00c], desc[UR6][R64.64], !P0 ;  /* 0x1c00c00040f87fae */ /* 0x000fe8000c121846 */
[----:B------:R-:W3:Y:S04]  /*c340*/  LDL.LU.64 R130, [R1+0x218] ;  /* 0x0002180001827983 */ /* 0x000ee80000300a00 */
[----:B------:R-:W3:Y:S01]  /*c350*/  LDL.LU.64 R64, [R1+0x210] ;  /* 0x0002100001407983 */ /* 0x000ee20000300a00 */
[----:B------:R-:W-:-:S03]  /*c360*/  IMAD.WIDE R240, R2, 0x4, R44 ;  /* 0x0000000402f07825 */ /* 0x000fc600078e022c */
[----:B------:R-:W-:Y:S04]  /*c370*/  STL.64 [R1+0x28a0], R248 ;  /* 0x0028a0f801007387 */ /* 0x000fe80000100a00 */
[----:B------:R-:W3:Y:S01]  /*c380*/  LDL.LU.64 R44, [R1+0x208] ;  /* 0x00020800012c7983 */ /* 0x000ee20000300a00 */
[----:B--2---:R-:W-:-:S03]  /*c390*/  IMAD.WIDE R238, R2, 0x4, R20 ;  /* 0x0000000402ee7825 */ /* 0x004fc600078e0214 */
[----:B------:R-:W2:Y:S01]  /*c3a0*/  LDL.LU.64 R20, [R1+0x200] ;  /* 0x0002000001147983 */ /* 0x000ea20000300a00 */
[----:B------:R-:W-:-:S03]  /*c3b0*/  VIADD R4, R236, 0xffffffd3 ;  /* 0xffffffd3ec047836 */ /* 0x000fc60000000000 */
[----:B------:R-:W-:Y:S01]  /*c3c0*/  STL.64 [R1+0x370], R240 ;  /* 0x000370f001007387 */ /* 0x000fe20000100a00 */
[----:B------:R-:W1:Y:S01]  /*c3d0*/  LDC R236, c[0x0][0x230] ;  /* 0x00008c00ffec7b82 */ /* 0x000e620000000800 */
[----:B------:R-:W-:Y:S01]  /*c3e0*/  ISETP.GE.U32.AND P1, PT, R4, 0x7fffffb4, PT ;  /* 0x7fffffb40400780c */ /* 0x000fe20003f26070 */
[----:B------:R-:W-:Y:S01]  /*c3f0*/  IMAD.WIDE R52, R2, 0x4, R52 ;  /* 0x0000000402347825 */ /* 0x000fe200078e0234 */
[----:B------:R1:W-:Y:S04]  /*c400*/  STL.64 [R1+0x368], R238 ;  /* 0x000368ee01007387 */ /* 0x0003e80000100a00 */
[----:B------:R3:W-:Y:S07]  /*c410*/  STL.64 [R1+0x360], R52 ;  /* 0x0003603401007387 */ /* 0x0007ee0000100a00 */
[----:B------:R-:W-:Y:S04]  /*c420*/  LDGSTS.E [R247+0x10000], desc[UR6][R240.64], !P1 ;  /* 0x10000000f0f77fae */ /* 0x000fe8000c921846 */
[----:B------:R1:W-:Y:S04]  /*c430*/  LDGSTS.E [R247+0x14000], desc[UR6][R238.64], !P1 ;  /* 0x14000000eef77fae */ /* 0x0003e8000c921846 */
[----:B------:R3:W-:Y:S01]  /*c440*/  LDGSTS.E [R247+0x18000], desc[UR6][R52.64], !P1 ;  /* 0x1800000034f77fae */ /* 0x0007e2000c921846 */
[----:B------:R-:W-:-:S02]  /*c450*/  VIADD R4, R5, 0xffffffd2 ;  /* 0xffffffd205047836 */ /* 0x000fc40000000000 */
[----:B------:R-:W2:Y:S03]  /*c460*/  LDC R5, c[0x0][0x230] ;  /* 0x00008c00ff057b82 */ /* 0x000ea60000000800 */
[----:B------:R-:W-:-:S05]  /*c470*/  ISETP.GE.U32.AND P2, PT, R4, 0x7fffffb3, PT ;  /* 0x7fffffb30400780c */ /* 0x000fca0003f46070 */
[----:B-1----:R-:W1:Y:S01]  /*c480*/  LDC R238, c[0x0][0x230] ;  /* 0x00008c00ffee7b82 */ /* 0x002e620000000800 */
[----:B------:R-:W-:-:S04]  /*c490*/  IMAD.WIDE R50, R2, 0x4, R50 ;  /* 0x0000000402327825 */ /* 0x000fc800078e0232 */
[C---:B----4-:R-:W-:Y:S01]  /*c4a0*/  IMAD.WIDE R72, R2.reuse, 0x4, R72 ;  /* 0x0000000402487825 */ /* 0x050fe200078e0248 */
[----:B------:R4:W-:Y:S04]  /*c4b0*/  STL.64 [R1+0x358], R50 ;  /* 0x0003583201007387 */ /* 0x0009e80000100a00 */
[----:B------:R4:W-:Y:S04]  /*c4c0*/  LDGSTS.E [R247+0x1c000], desc[UR6][R50.64], !P1 ;  /* 0x1c00000032f77fae */ /* 0x0009e8000c921846 */
[----:B------:R-:W2:Y:S04]  /*c4d0*/  LDL.LU.64 R248, [R1+0x1f8] ;  /* 0x0001f80001f87983 */ /* 0x000ea80000300a00 */
[----:B------:R1:W-:Y:S01]  /*c4e0*/  STL.64 [R1+0x350], R72 ;  /* 0x0003504801007387 */ /* 0x0003e20000100a00 */
[----:B---3--:R-:W-:-:S03]  /*c4f0*/  IMAD.WIDE R52, R2, 0x4, R46 ;  /* 0x0000000402347825 */ /* 0x008fc600078e022e */
[----:B------:R-:W3:Y:S01]  /*c500*/  LDL.LU.64 R240, [R1+0x1f0] ;  /* 0x0001f00001f07983 */ /* 0x000ee20000300a00 */
[----:B----4-:R-:W-:-:S03]  /*c510*/  IMAD.WIDE R50, R2, 0x4, R136 ;  /* 0x0000000402327825 */ /* 0x010fc600078e0288 */
[----:B------:R-:W-:Y:S04]  /*c520*/  STL.64 [R1+0x348], R52 ;  /* 0x0003483401007387 */ /* 0x000fe80000100a00 */
[----:B------:R-:W4:Y:S04]  /*c530*/  LDL.LU.64 R136, [R1+0x1e8] ;  /* 0x0001e80001887983 */ /* 0x000f280000300a00 */
[----:B------:R1:W-:Y:S04]  /*c540*/  STL.64 [R1+0x340], R50 ;  /* 0x0003403201007387 */ /* 0x0003e80000100a00 */
[----:B------:R-:W4:Y:S04]  /*c550*/  LDL.LU.64 R46, [R1+0x1e0] ;  /* 0x0001e000012e7983 */ /* 0x000f280000300a00 */
[----:B------:R-:W-:Y:S04]  /*c560*/  LDGSTS.E [R247+0x10004], desc[UR6][R72.64], !P2 ;  /* 0x1000400048f77fae */ /* 0x000fe8000d121846 */
[----:B------:R-:W-:Y:S04]  /*c570*/  LDGSTS.E [R247+0x14004], desc[UR6][R52.64], !P2 ;  /* 0x1400400034f77fae */ /* 0x000fe8000d121846 */
[----:B------:R1:W-:Y:S01]  /*c580*/  LDGSTS.E [R247+0x18004], desc[UR6][R50.64], !P2 ;  /* 0x1800400032f77fae */ /* 0x0003e2000d121846 */
[----:B------:R-:W-:-:S05]  /*c590*/  IMAD.WIDE R48, R2, 0x4, R48 ;  /* 0x0000000402307825 */ /* 0x000fca00078e0230 */
[----:B------:R2:W-:Y:S01]  /*c5a0*/  STL.64 [R1+0x338], R48 ;  /* 0x0003383001007387 */ /* 0x0005e20000100a00 */
[----:B------:R-:W-:-:S03]  /*c5b0*/  IMAD.WIDE R130, R2, 0x4, R130 ;  /* 0x0000000402827825 */ /* 0x000fc600078e0282 */
[----:B-1----:R-:W4:Y:S04]  /*c5c0*/  LDL.LU.64 R72, [R1+0x1d8] ;  /* 0x0001d80001487983 */ /* 0x002f280000300a00 */
[----:B------:R2:W-:Y:S01]  /*c5d0*/  LDGSTS.E [R247+0x1c004], desc[UR6][R48.64], !P2 ;  /* 0x1c00400030f77fae */ /* 0x0005e2000d121846 */
[----:B------:R-:W-:-:S03]  /*c5e0*/  IMAD.WIDE R50, R2, 0x4, R64 ;  /* 0x0000000402327825 */ /* 0x000fc600078e0240 */
[----:B------:R-:W4:Y:S04]  /*c5f0*/  LDL.LU.64 R64, [R1+0x1d0] ;  /* 0x0001d00001407983 */ /* 0x000f280000300a00 */
[----:B------:R-:W-:Y:S01]  /*c600*/  STL.64 [R1+0x330], R130 ;  /* 0x0003308201007387 */ /* 0x000fe20000100a00 */
[----:B--2---:R-:W-:-:S03]  /*c610*/  IMAD.WIDE R48, R2, 0x4, R44 ;  /* 0x0000000402307825 */ /* 0x004fc600078e022c */
[----:B------:R1:W-:Y:S01]  /*c620*/  STL.64 [R1+0x328], R50 ;  /* 0x0003283201007387 */ /* 0x0003e20000100a00 */
[----:B------:R-:W-:-:S03]  /*c630*/  IMAD.WIDE R44, R2, 0x4, R20 ;  /* 0x00000004022c7825 */ /* 0x000fc600078e0214 */
[----:B------:R-:W2:Y:S04]  /*c640*/  LDL.LU.64 R52, [R1+0x1c8] ;  /* 0x0001c80001347983 */ /* 0x000ea80000300a00 */
[----:B------:R-:W2:Y:S01]  /*c650*/  LDL.LU.64 R20, [R1+0x1c0] ;  /* 0x0001c00001147983 */ /* 0x000ea20000300a00 */
[----:B------:R-:W-:Y:S02]  /*c660*/  VIADD R4, R237, 0xffffffd1 ;  /* 0xffffffd1ed047836 */ /* 0x000fe40000000000 */
[----:B------:R-:W2:Y:S03]  /*c670*/  LDC R237, c[0x0][0x230] ;  /* 0x00008c00ffed7b82 */ /* 0x000ea60000000800 */
[----:B------:R-:W-:Y:S01]  /*c680*/  ISETP.GE.U32.AND P6, PT, R4, 0x7fffffb2, PT ;  /* 0x7fffffb20400780c */ /* 0x000fe20003fc6070 */
[----:B------:R-:W-:Y:S01]  /*c690*/  VIADD R4, R236, 0xffffffd0 ;  /* 0xffffffd0ec047836 */ /* 0x000fe20000000000 */
[----:B------:R1:W-:Y:S03]  /*c6a0*/  STL.64 [R1+0x320], R48 ;  /* 0x0003203001007387 */ /* 0x0003e60000100a00 */
[----:B------:R-:W2:Y:S01]  /*c6b0*/  LDC R236, c[0x0][0x230] ;  /* 0x00008c00ffec7b82 */ /* 0x000ea20000000800 */
[----:B------:R1:W-:Y:S01]  /*c6c0*/  STL.64 [R1+0x318], R44 ;  /* 0x0003182c01007387 */ /* 0x0003e20000100a00 */
[----:B------:R-:W-:-:S06]  /*c6d0*/  ISETP.GE.U32.AND P5, PT, R4, 0x7fffffb1, PT ;  /* 0x7fffffb10400780c */ /* 0x000fcc0003fa6070 */
[----:B------:R-:W-:Y:S04]  /*c6e0*/  LDGSTS.E [R247+0x10008], desc[UR6][R130.64], !P6 ;  /* 0x1000800082f77fae */ /* 0x000fe8000f121846 */
[----:B------:R-:W-:Y:S04]  /*c6f0*/  LDGSTS.E [R247+0x14008], desc[UR6][R50.64], !P6 ;  /* 0x1400800032f77fae */ /* 0x000fe8000f121846 */
[----:B------:R-:W-:Y:S04]  /*c700*/  LDGSTS.E [R247+0x18008], desc[UR6][R48.64], !P6 ;  /* 0x1800800030f77fae */ /* 0x000fe8000f121846 */
[----:B------:R-:W-:Y:S04]  /*c710*/  LDGSTS.E [R247+0x1c008], desc[UR6][R44.64], !P6 ;  /* 0x1c0080002cf77fae */ /* 0x000fe8000f121846 */
[----:B-1----:R-:W2:Y:S04]  /*c720*/  LDL.LU.64 R50, [R1+0x1b8] ;  /* 0x0001b80001327983 */ /* 0x002ea80000300a00 */
[----:B------:R-:W2:Y:S04]  /*c730*/  LDL.LU.64 R48, [R1+0x1b0] ;  /* 0x0001b00001307983 */ /* 0x000ea80000300a00 */
[----:B------:R-:W2:Y:S04]  /*c740*/  LDL.LU.64 R130, [R1+0x1a8] ;  /* 0x0001a80001827983 */ /* 0x000ea80000300a00 */
[----:B------:R-:W2:Y:S01]  /*c750*/  LDL.LU.64 R44, [R1+0x1a0] ;  /* 0x0001a000012c7983 */ /* 0x000ea20000300a00 */
[----:B------:R-:W-:-:S02]  /*c760*/  VIADD R4, R5, 0xffffffcf ;  /* 0xffffffcf05047836 */ /* 0x000fc40000000000 */
[----:B------:R-:W1:Y:S03]  /*c770*/  LDC R5, c[0x0][0x230] ;  /* 0x00008c00ff057b82 */ /* 0x000e660000000800 */
[----:B------:R-:W-:Y:S01]  /*c780*/  ISETP.GE.U32.AND P4, PT, R4, 0x7fffffb0, PT ;  /* 0x7fffffb00400780c */ /* 0x000fe20003f86070 */
[----:B------:R-:W-:-:S04]  /*c790*/  IMAD.WIDE R248, R2, 0x4, R248 ;  /* 0x0000000402f87825 */ /* 0x000fc800078e02f8 */
[C---:B---3--:R-:W-:Y:S01]  /*c7a0*/  IMAD.WIDE R240, R2.reuse, 0x4, R240 ;  /* 0x0000000402f07825 */ /* 0x048fe200078e02f0 */
[----:B------:R-:W-:Y:S04]  /*c7b0*/  STL.64 [R1+0x310], R248 ;  /* 0x000310f801007387 */ /* 0x000fe80000100a00 */
[----:B------:R3:W-:Y:S01]  /*c7c0*/  LDGSTS.E [R247+0x1000c], desc[UR6][R248.64], !P5 ;  /* 0x1000c000f8f77fae */ /* 0x0007e2000e921846 */
[----:B----4-:R-:W-:-:S03]  /*c7d0*/  IMAD.WIDE R136, R2, 0x4, R136 ;  /* 0x0000000402887825 */ /* 0x010fc600078e0288 */
[----:B------:R-:W-:Y:S04]  /*c7e0*/  STL.64 [R1+0x308], R240 ;  /* 0x000308f001007387 */ /* 0x000fe80000100a00 */
[----:B------:R4:W-:Y:S01]  /*c7f0*/  LDGSTS.E [R247+0x1400c], desc[UR6][R240.64], !P5 ;  /* 0x1400c000f0f77fae */ /* 0x0009e2000e921846 */
[----:B------:R-:W-:-:S03]  /*c800*/  IMAD.WIDE R46, R2, 0x4, R46 ;  /* 0x00000004022e7825 */ /* 0x000fc600078e022e */
[----:B------:R-:W-:Y:S04]  /*c810*/  STL.64 [R1+0x300], R136 ;  /* 0x0003008801007387 */ /* 0x000fe80000100a00 */
[----:B------:R-:W-:Y:S04]  /*c820*/  LDGSTS.E [R247+0x1800c], desc[UR6][R136.64], !P5 ;  /* 0x1800c00088f77fae */ /* 0x000fe8000e921846 */
[----:B------:R1:W-:Y:S04]  /*c830*/  STL.64 [R1+0x2f8], R46 ;  /* 0x0002f82e01007387 */ /* 0x0003e80000100a00 */
[----:B------:R-:W-:Y:S04]  /*c840*/  LDGSTS.E [R247+0x1c00c], desc[UR6][R46.64], !P5 ;  /* 0x1c00c0002ef77fae */ /* 0x000fe8000e921846 */
[----:B-1----:R-:W2:Y:S04]  /*c850*/  LDL.LU.64 R46, [R1+0x198] ;  /* 0x00019800012e7983 */ /* 0x002ea80000300a00 */
[----:B------:R-:W2:Y:S01]  /*c860*/  LDL.LU.64 R136, [R1+0x190] ;  /* 0x0001900001887983 */ /* 0x000ea20000300a00 */
[----:B---3--:R-:W-:-:S03]  /*c870*/  IMAD.WIDE R248, R2, 0x4, R72 ;  /* 0x0000000402f87825 */ /* 0x008fc600078e0248 */
[----:B------:R-:W3:Y:S04]  /*c880*/  LDL.LU.64 R72, [R1+0x188] ;  /* 0x0001880001487983 */ /* 0x000ee80000300a00 */
[----:B------:R-:W-:Y:S01]  /*c890*/  LDGSTS.E [R246+0x10000], desc[UR6][R248.64], !P4 ;  /* 0x10000000f8f67fae */ /* 0x000fe2000e121846 */
[----:B----4-:R-:W-:-:S03]  /*c8a0*/  IMAD.WIDE R240, R2, 0x4, R64 ;  /* 0x0000000402f07825 */ /* 0x010fc600078e0240 */
[----:B------:R-:W4:Y:S04]  /*c8b0*/  LDL.LU.64 R64, [R1+0x180] ;  /* 0x0001800001407983 */ /* 0x000f280000300a00 */
[----:B------:R-:W-:Y:S01]  /*c8c0*/  STL.64 [R1+0x2f0], R248 ;  /* 0x0002f0f801007387 */ /* 0x000fe20000100a00 */
[----:B--2---:R-:W-:-:S03]  /*c8d0*/  IMAD.WIDE R52, R2, 0x4, R52 ;  /* 0x0000000402347825 */ /* 0x004fc600078e0234 */
[----:B------:R-:W-:Y:S01]  /*c8e0*/  STL.64 [R1+0x2e8], R240 ;  /* 0x0002e8f001007387 */ /* 0x000fe20000100a00 */
[----:B------:R-:W-:-:S03]  /*c8f0*/  IMAD.WIDE R20, R2, 0x4, R20 ;  /* 0x0000000402147825 */ /* 0x000fc600078e0214 */
[----:B------:R1:W-:Y:S04]  /*c900*/  LDGSTS.E [R246+0x14000], desc[UR6][R240.64], !P4 ;  /* 0x14000000f0f67fae */ /* 0x0003e8000e121846 */
[----:B------:R-:W-:Y:S04]  /*c910*/  STL.64 [R1+0x2e0], R52 ;  /* 0x0002e03401007387 */ /* 0x000fe80000100a00 */
[----:B------:R2:W-:Y:S04]  /*c920*/  LDGSTS.E [R246+0x18000], desc[UR6][R52.64], !P4 ;  /* 0x1800000034f67fae */ /* 0x0005e8000e121846 */
[----:B------:R1:W-:Y:S04]  /*c930*/  STL.64 [R1+0x2d0], R20 ;  /* 0x0002d01401007387 */ /* 0x0003e80000100a00 */
[----:B------:R-:W-:Y:S04]  /*c940*/  LDGSTS.E [R246+0x1c000], desc[UR6][R20.64], !P4 ;  /* 0x1c00000014f67fae */ /* 0x000fe8000e121846 */
[----:B-1----:R-:W4:Y:S01]  /*c950*/  LDL.LU.64 R20, [R1+0x178] ;  /* 0x0001780001147983 */ /* 0x002f220000300a00 */
[----:B------:R-:W-:-:S02]  /*c960*/  VIADD R4, R237, 0xffffffce ;  /* 0xffffffceed047836 */ /* 0x000fc40000000000 */
[----:B------:R-:W1:Y:S03]  /*c970*/  LDC R237, c[0x0][0x230] ;  /* 0x00008c00ffed7b82 */ /* 0x000e660000000800 */
[----:B------:R-:W-:Y:S01]  /*c980*/  ISETP.GE.U32.AND P0, PT, R4, 0x7fffffaf, PT ;  /* 0x7fffffaf0400780c */ /* 0x000fe20003f06070 */
[----:B------:R-:W-:-:S04]  /*c990*/  VIADD R4, R236, 0xffffffcd ;  /* 0xffffffcdec047836 */ /* 0x000fc80000000000 */
[----:B------:R-:W1:Y:S01]  /*c9a0*/  LDC R236, c[0x0][0x230] ;  /* 0x00008c00ffec7b82 */ /* 0x000e620000000800 */
[----:B------:R-:W-:Y:S01]  /*c9b0*/  ISETP.GE.U32.AND P1, PT, R4, 0x7fffffae, PT ;  /* 0x7fffffae0400780c */ /* 0x000fe20003f26070 */
[----:B------:R-:W-:-:S06]  /*c9c0*/  VIADD R4, R5, 0xffffffcc ;  /* 0xffffffcc05047836 */ /* 0x000fcc0000000000 */
[----:B------:R-:W1:Y:S01]  /*c9d0*/  LDC R5, c[0x0][0x230] ;  /* 0x00008c00ff057b82 */ /* 0x000e620000000800 */
[----:B------:R-:W-:Y:S01]  /*c9e0*/  ISETP.GE.U32.AND P2, PT, R4, 0x7fffffad, PT ;  /* 0x7fffffad0400780c */ /* 0x000fe20003f46070 */
[----:B------:R-:W-:-:S04]  /*c9f0*/  IMAD.WIDE R240, R2, 0x4, R50 ;  /* 0x0000000402f07825 */ /* 0x000fc800078e0232 */
[----:B--2---:R-:W-:-:S04]  /*ca00*/  IMAD.WIDE R52, R2, 0x4, R48 ;  /* 0x0000000402347825 */ /* 0x004fc800078e0230 */
[----:B-1----:R-:W-:Y:S01]  /*ca10*/  VIADD R4, R237, 0xffffffcb ;  /* 0xffffffcbed047836 */ /* 0x002fe20000000000 */
[----:B------:R-:W-:Y:S01]  /*ca20*/  STL.64 [R1+0x2b0], R240 ;  /* 0x0002b0f001007387 */ /* 0x000fe20000100a00 */
[----:B------:R-:W-:Y:S01]  /*ca30*/  IMAD.WIDE R50, R2, 0x4, R130 ;  /* 0x0000000402327825 */ /* 0x000fe200078e0282 */
[----:B------:R-:W1:Y:S02]  /*ca40*/  LDC R237, c[0x0][0x230] ;  /* 0x00008c00ffed7b82 */ /* 0x000e640000000800 */
[----:B------:R-:W-:Y:S01]  /*ca50*/  ISETP.GE.U32.AND P6, PT, R4, 0x7fffffac, PT ;  /* 0x7fffffac0400780c */ /* 0x000fe20003fc6070 */
[----:B------:R-:W-:Y:S01]  /*ca60*/  VIADD R4, R236, 0xffffffca ;  /* 0xffffffcaec047836 */ /* 0x000fe20000000000 */
[----:B------:R-:W2:Y:S01]  /*ca70*/  LDL.LU.64 R248, [R1+0x170] ;  /* 0x0001700001f87983 */ /* 0x000ea20000300a00 */
[----:B------:R-:W-:-:S03]  /*ca80*/  IMAD.WIDE R44, R2, 0x4, R44 ;  /* 0x00000004022c7825 */ /* 0x000fc600078e022c */
[----:B------:R-:W-:Y:S01]  /*ca90*/  STL.64 [R1+0x2a0], R52 ;  /* 0x0002a03401007387 */ /* 0x000fe20000100a00 */
[----:B------:R-:W-:Y:S01]  /*caa0*/  ISETP.GE.U32.AND P5, PT, R4, 0x7fffffab, PT ;  /* 0x7fffffab0400780c */ /* 0x000fe20003fa6070 */
[----:B------:R-:W1:Y:S02]  /*cab0*/  LDC R236, c[0x0][0x230] ;  /* 0x00008c00ffec7b82 */ /* 0x000e640000000800 */
[----:B------:R-:W2:Y:S01]  /*cac0*/  LDL.LU.64 R130, [R1+0x168] ;  /* 0x0001680001827983 */ /* 0x000ea20000300a00 */
[----:B------:R-:W-:-:S03]  /*cad0*/  VIADD R4, R5, 0xffffffc9 ;  /* 0xffffffc905047836 */ /* 0x000fc60000000000 */
[----:B------:R-:W-:Y:S02]  /*cae0*/  STL.64 [R1+0x298], R50 ;  /* 0x0002983201007387 */ /* 0x000fe40000100a00 */
[----:B------:R-:W1:Y:S02]  /*caf0*/  LDC R5, c[0x0][0x230] ;  /* 0x00008c00ff057b82 */ /* 0x000e640000000800 */
[----:B------:R-:W2:Y:S04]  /*cb00*/  LDL.LU.64 R48, [R1+0x160] ;  /* 0x0001600001307983 */ /* 0x000ea80000300a00 */
[----:B------:R1:W-:Y:S04]  /*cb10*/  LDGSTS.E [R246+0x10004], desc[UR6][R240.64], !P0 ;  /* 0x10004000f0f67fae */ /* 0x0003e8000c121846 */
[----:B------:R-:W-:Y:S04]  /*cb20*/  LDGSTS.E [R246+0x14004], desc[UR6][R52.64], !P0 ;  /* 0x1400400034f67fae */ /* 0x000fe8000c121846 */
[----:B------:R-:W-:Y:S01]  /*cb30*/  LDGSTS.E [R246+0x18004], desc[UR6][R50.64], !P0 ;  /* 0x1800400032f67fae */ /* 0x000fe2000c121846 */
[----:B------:R-:W-:-:S03]  /*cb40*/  ISETP.GE.U32.AND P4, PT, R4, 0x7fffffaa, PT ;  /* 0x7fffffaa0400780c */ /* 0x000fc60003f86070 */
[----:B------:R1:W-:Y:S04]  /*cb50*/  STL.64 [R1+0x290], R44 ;  /* 0x0002902c01007387 */ /* 0x0003e80000100a00 */
[----:B------:R-:W-:Y:S01]  /*cb60*/  LDGSTS.E [R246+0x1c004], desc[UR6][R44.64], !P0 ;  /* 0x1c0040002cf67fae */ /* 0x000fe2000c121846 */
[----:B------:R-:W-:-:S03]  /*cb70*/  VIADD R4, R238, 0xffffffc8 ;  /* 0xffffffc8ee047836 */ /* 0x000fc60000000000 */
[----:B-1----:R-:W2:Y:S01]  /*cb80*/  LDL.LU.64 R44, [R1+0x158] ;  /* 0x00015800012c7983 */ /* 0x002ea20000300a00 */
[----:B------:R-:W-:-:S03]  /*cb90*/  IMAD.WIDE R238, R2, 0x4, R46 ;  /* 0x0000000402ee7825 */ /* 0x000fc600078e022e */
[----:B------:R-:W2:Y:S01]  /*cba0*/  LDL.LU.64 R46, [R1+0x150] ;  /* 0x00015000012e7983 */ /* 0x000ea20000300a00 */
[----:B------:R-:W-:-:S03]  /*cbb0*/  IMAD.WIDE R136, R2, 0x4, R136 ;  /* 0x0000000402887825 */ /* 0x000fc600078e0288 */
[----:B------:R-:W-:Y:S04]  /*cbc0*/  STL.64 [R1+0x288], R238 ;  /* 0x000288ee01007387 */ /* 0x000fe80000100a00 */
[----:B------:R-:W-:Y:S04]  /*cbd0*/  STL.64 [R1+0x280], R136 ;  /* 0x0002808801007387 */ /* 0x000fe80000100a00 */
[----:B------:R-:W2:Y:S01]  /*cbe0*/  LDL.LU.64 R52, [R1+0x148] ;  /* 0x0001480001347983 */ /* 0x000ea20000300a00 */
[----:B---3--:R-:W-:-:S03]  /*cbf0*/  IMAD.WIDE R72, R2, 0x4, R72 ;  /* 0x0000000402487825 */ /* 0x008fc600078e0248 */
[----:B------:R2:W-:Y:S01]  /*cc00*/  LDGSTS.E [R246+0x10008], desc[UR6][R238.64], !P1 ;  /* 0x10008000eef67fae */ /* 0x0005e2000c921846 */
[----:B----4-:R-:W-:-:S03]  /*cc10*/  IMAD.WIDE R64, R2, 0x4, R64 ;  /* 0x0000000402407825 */ /* 0x010fc600078e0240 */
[----:B------:R-:W3:Y:S04]  /*cc20*/  LDL.LU.64 R50, [R1+0x140] ;  /* 0x0001400001327983 */ /* 0x000ee80000300a00 */
[----:B------:R-:W-:Y:S04]  /*cc30*/  LDGSTS.E [R246+0x14008], desc[UR6][R136.64], !P1 ;  /* 0x1400800088f67fae */ /* 0x000fe8000c921846 */
[----:B------:R-:W-:Y:S04]  /*cc40*/  STL.64 [R1+0x278], R72 ;  /* 0x0002784801007387 */ /* 0x000fe80000100a00 */
[----:B------:R-:W-:Y:S04]  /*cc50*/  LDGSTS.E [R246+0x18008], desc[UR6][R72.64], !P1 ;  /* 0x1800800048f67fae */ /* 0x000fe8000c921846 */
[----:B------:R1:W-:Y:S04]  /*cc60*/  STL.64 [R1+0x270], R64 ;  /* 0x0002704001007387 */ /* 0x0003e80000100a00 */
[----:B------:R-:W-:Y:S04]  /*cc70*/  LDGSTS.E [R246+0x1c008], desc[UR6][R64.64], !P1 ;  /* 0x1c00800040f67fae */ /* 0x000fe8000c921846 */
[----:B-1----:R-:W4:Y:S04]  /*cc80*/  LDL.LU.64 R64, [R1+0x138] ;  /* 0x0001380001407983 */ /* 0x002f280000300a00 */
[----:B------:R-:W4:Y:S01]  /*cc90*/  LDL.LU.64 R136, [R1+0x130] ;  /* 0x0001300001887983 */ /* 0x000f220000300a00 */
[----:B------:R-:W-:-:S03]  /*cca0*/  IMAD.WIDE R240, R2, 0x4, R20 ;  /* 0x0000000402f07825 */ /* 0x000fc600078e0214 */
[----:B------:R-:W4:Y:S04]  /*ccb0*/  LDL.LU.64 R72, [R1+0x128] ;  /* 0x0001280001487983 */ /* 0x000f280000300a00 */
[----:B------:R-:W-:Y:S04]  /*ccc0*/  STL.64 [R1+0x268], R240 ;  /* 0x000268f001007387 */ /* 0x000fe80000100a00 */
[----:B------:R-:W4:Y:S04]  /*ccd0*/  LDL.LU.64 R20, [R1+0x120] ;  /* 0x0001200001147983 */ /* 0x000f280000300a00 */
[----:B------:R-:W-:Y:S01]  /*cce0*/  LDGSTS.E [R246+0x1000c], desc[UR6][R240.64], !P2 ;  /* 0x1000c000f0f67fae */ /* 0x000fe2000d121846 */
[----:B--2---:R-:W-:-:S04]  /*ccf0*/  IMAD.WIDE R238, R2, 0x4, R248 ;  /* 0x0000000402ee7825 */ /* 0x004fc800078e02f8 */
[C---:B------:R-:W-:Y:S01]  /*cd00*/  IMAD.WIDE R130, R2.reuse, 0x4, R130 ;  /* 0x0000000402827825 */ /* 0x040fe200078e0282 */
[----:B------:R1:W-:Y:S03]  /*cd10*/  STL.64 [R1+0x260], R238 ;  /* 0x000260ee01007387 */ /* 0x0003e60000100a00 */
[----:B------:R-:W-:Y:S01]  /*cd20*/  IMAD.WIDE R48, R2, 0x4, R48 ;  /* 0x0000000402307825 */ /* 0x000fe200078e0230 */
[----:B------:R-:W-:Y:S04]  /*cd30*/  STL.64 [R1+0x258], R130 ;  /* 0x0002588201007387 */ /* 0x000fe80000100a00 */
[----:B------:R1:W-:Y:S04]  /*cd40*/  LDGSTS.E [R246+0x1400c], desc[UR6][R238.64], !P2 ;  /* 0x1400c000eef67fae */ /* 0x0003e8000d121846 */
[----:B------:R2:W-:Y:S04]  /*cd50*/  STL.64 [R1+0x250], R48 ;  /* 0x0002503001007387 */ /* 0x0005e80000100a00 */
[----:B------:R-:W-:Y:S04]  /*cd60*/  LDGSTS.E [R246+0x1800c], desc[UR6][R130.64], !P2 ;  /* 0x1800c00082f67fae */ /* 0x000fe8000d121846 */
[----:B------:R-:W-:Y:S01]  /*cd70*/  LDGSTS.E [R246+0x1c00c], desc[UR6][R48.64], !P2 ;  /* 0x1c00c00030f67fae */ /* 0x000fe2000d121846 */
[----:B------:R-:W-:Y:S01]  /*cd80*/  ISETP.GE.U32.AND P0, PT, R4, 0x7fffffa9, PT ;  /* 0x7fffffa90400780c */ /* 0x000fe20003f06070 */
[----:B-1----:R-:W1:Y:S02]  /*cd90*/  LDC R238, c[0x0][0x230] ;  /* 0x00008c00ffee7b82 */ /* 0x002e640000000800 */
[----:B------:R-:W-:Y:S04]  /*cda0*/  STL.64 [R1+0x28a8], R246 ;  /* 0x0028a8f601007387 */ /* 0x000fe80000100a00 */
[----:B--2---:R-:W2:Y:S01]  /*cdb0*/  LDL.LU.64 R48, [R1+0x118] ;  /* 0x0001180001307983 */ /* 0x004ea20000300a00 */
[----:B------:R-:W-:-:S03]  /*cdc0*/  IMAD.WIDE R44, R2, 0x4, R44 ;  /* 0x00000004022c7825 */ /* 0x000fc600078e022c */
[----:B------:R-:W2:Y:S04]  /*cdd0*/  LDL.LU.64 R130, [R1+0x110] ;  /* 0x0001100001827983 */ /* 0x000ea80000300a00 */
[----:B------:R1:W-:Y:S04]  /*cde0*/  STL.64 [R1+0x248], R44 ;  /* 0x0002482c01007387 */ /* 0x0003e80000100a00 */
[----:B------:R-:W-:Y:S01]  /*cdf0*/  LDGSTS.E [R244+0x10000], desc[UR6][R44.64], !P6 ;  /* 0x100000002cf47fae */ /* 0x000fe2000f121846 */
[----:B------:R-:W-:-:S03]  /*ce00*/  IMAD.WIDE R240, R2, 0x4, R46 ;  /* 0x0000000402f07825 */ /* 0x000fc600078e022e */
[----:B------:R-:W2:Y:S04]  /*ce10*/  LDL.LU.64 R46, [R1+0x108] ;  /* 0x00010800012e7983 */ /* 0x000ea80000300a00 */
[----:B------:R-:W-:Y:S01]  /*ce20*/  LDGSTS.E [R244+0x14000], desc[UR6][R240.64], !P6 ;  /* 0x14000000f0f47fae */ /* 0x000fe2000f121846 */
[----:B------:R-:W-:-:S05]  /*ce30*/  IMAD.WIDE R52, R2, 0x4, R52 ;  /* 0x0000000402347825 */ /* 0x000fca00078e0234 */
[----:B------:R4:W-:Y:S04]  /*ce40*/  STL.64 [R1+0x240], R52 ;  /* 0x0002403401007387 */ /* 0x0009e80000100a00 */
[----:B-1----:R-:W2:Y:S01]  /*ce50*/  LDL.LU.64 R44, [R1+0x100] ;  /* 0x00010000012c7983 */ /* 0x002ea20000300a00 */
[----:B---3--:R-:W-:-:S03]  /*ce60*/  IMAD.WIDE R50, R2, 0x4, R50 ;  /* 0x0000000402327825 */ /* 0x008fc600078e0232 */
[----:B------:R-:W-:Y:S04]  /*ce70*/  LDGSTS.E [R244+0x18000], desc[UR6][R52.64], !P6 ;  /* 0x1800000034f47fae */ /* 0x000fe8000f121846 */
[----:B------:R1:W-:Y:S04]  /*ce80*/  STL.64 [R1+0x238], R50 ;  /* 0x0002383201007387 */ /* 0x0003e80000100a00 */
[----:B------:R-:W-:Y:S04]  /*ce90*/  STL.64 [R1+0x28b0], R240 ;  /* 0x0028b0f001007387 */ /* 0x000fe80000100a00 */
[----:B------:R1:W-:Y:S01]  /*cea0*/  LDGSTS.E [R244+0x1c000], desc[UR6][R50.64], !P6 ;  /* 0x1c00000032f47fae */ /* 0x0003e2000f121846 */
[----:B----4-:R-:W-:-:S04]  /*ceb0*/  IMAD.WIDE R64, R2, 0x4, R64 ;  /* 0x0000000402407825 */ /* 0x010fc800078e0240 */
[C---:B------:R-:W-:Y:S01]  /*cec0*/  IMAD.WIDE R136, R2.reuse, 0x4, R136 ;  /* 0x0000000402887825 */ /* 0x040fe200078e0288 */
[----:B------:R3:W-:Y:S04]  /*ced0*/  STL.64 [R1+0x230], R64 ;  /* 0x0002304001007387 */ /* 0x0007e80000100a00 */
[----:B------:R-:W4:Y:S04]  /*cee0*/  LDL.LU.64 R52, [R1+0xf8] ;  /* 0x0000f80001347983 */ /* 0x000f280000300a00 */
[----:B------:R3:W-:Y:S01]  /*cef0*/  STL.64 [R1+0x228], R136 ;  /* 0x0002288801007387 */ /* 0x0007e20000100a00 */
[----:B-1----:R-:W-:-:S03]  /*cf00*/  IMAD.WIDE R50, R2, 0x4, R20 ;  /* 0x0000000402327825 */ /* 0x002fc600078e0214 */
[----:B------:R-:W-:Y:S04]  /*cf10*/  LDGSTS.E [R244+0x10004], desc[UR6][R64.64], !P5 ;  /* 0x1000400040f47fae */ /* 0x000fe8000e921846 */
[----:B------:R-:W4:Y:S01]  /*cf20*/  LDL.LU.64 R20, [R1+0xf0] ;  /* 0x0000f00001147983 */ /* 0x000f220000300a00 */
[----:B------:R-:W-:Y:S02]  /*cf30*/  VIADD R4, R237, 0xffffffc7 ;  /* 0xffffffc7ed047836 */ /* 0x000fe40000000000 */
[----:B------:R-:W1:Y:S01]  /*cf40*/  LDC R237, c[0x0][0x230] ;  /* 0x00008c00ffed7b82 */ /* 0x000e620000000800 */
[----:B------:R-:W-:Y:S01]  /*cf50*/  IMAD.WIDE R72, R2, 0x4, R72 ;  /* 0x0000000402487825 */ /* 0x000fe200078e0248 */
[----:B------:R-:W-:Y:S01]  /*cf60*/  LDGSTS.E [R244+0x14004], desc[UR6][R136.64], !P5 ;  /* 0x1400400088f47fae */ /* 0x000fe2000e921846 */
[----:B------:R-:W-:-:S02]  /*cf70*/  ISETP.GE.U32.AND P1, PT, R4, 0x7fffffa8, PT ;  /* 0x7fffffa80400780c */ /* 0x000fc40003f26070 */
[----:B------:R-:W-:Y:S01]  /*cf80*/  VIADD R4, R236, 0xffffffc6 ;  /* 0xffffffc6ec047836 */ /* 0x000fe20000000000 */
[----:B------:R2:W-:Y:S02]  /*cf90*/  STL.64 [R1+0x220], R72 ;  /* 0x0002204801007387 */ /* 0x0005e40000100a00 */
[----:B------:R-:W4:Y:S02]  /*cfa0*/  LDC R236, c[0x0][0x230] ;  /* 0x00008c00ffec7b82 */ /* 0x000f240000000800 */
[----:B------:R-:W-:Y:S01]  /*cfb0*/  ISETP.GE.U32.AND P2, PT, R4, 0x7fffffa7, PT ;  /* 0x7fffffa70400780c */ /* 0x000fe20003f46070 */
[----:B------:R-:W-:Y:S01]  /*cfc0*/  VIADD R4, R5, 0xffffffc5 ;  /* 0xffffffc505047836 */ /* 0x000fe20000000000 */
[----:B------:R2:W-:Y:S04]  /*cfd0*/  LDGSTS.E [R244+0x18004], desc[UR6][R72.64], !P5 ;  /* 0x1800400048f47fae */ /* 0x0005e8000e921846 */
[----:B------:R2:W-:Y:S01]  /*cfe0*/  STL.64 [R1+0x218], R50 ;  /* 0x0002183201007387 */ /* 0x0005e20000100a00 */
[----:B------:R-:W-:Y:S01]  /*cff0*/  ISETP.GE.U32.AND P6, PT, R4, 0x7fffffa6, PT ;  /* 0x7fffffa60400780c */ /* 0x000fe20003fc6070 */
[----:B------:R-:W4:Y:S02]  /*d000*/  LDC R5, c[0x0][0x230] ;  /* 0x00008c00ff057b82 */ /* 0x000f240000000800 */
[----:B---3--:R-:W3:Y:S01]  /*d010*/  LDL.LU.64 R64, [R1+0xe0] ;  /* 0x0000e00001407983 */ /* 0x008ee20000300a00 */
[----:B-1----:R-:W-:-:S03]  /*d020*/  VIADD R4, R237, 0xffffffc4 ;  /* 0xffffffc4ed047836 */ /* 0x002fc60000000000 */
[----:B------:R-:W3:Y:S02]  /*d030*/  LDL.LU.64 R136, [R1+0xd8] ;  /* 0x0000d80001887983 */ /* 0x000ee40000300a00 */
[----:B------:R-:W1:Y:S02]  /*d040*/  LDC R237, c[0x0][0x230] ;  /* 0x00008c00ffed7b82 */ /* 0x000e640000000800 */
[----:B------:R-:W3:Y:S04]  /*d050*/  LDL.LU.64 R240, [R1+0xd0] ;  /* 0x0000d00001f07983 */ /* 0x000ee80000300a00 */
[----:B------:R-:W-:Y:S01]  /*d060*/  LDGSTS.E [R244+0x1c004], desc[UR6][R50.64], !P5 ;  /* 0x1c00400032f47fae */ /* 0x000fe2000e921846 */
[----:B------:R-:W-:Y:S01]  /*d070*/  ISETP.GE.U32.AND P5, PT, R4, 0x7fffffa5, PT ;  /* 0x7fffffa50400780c */ /* 0x000fe20003fa6070 */
[----:B------:R-:W-:-:S02]  /*d080*/  VIADD R4, R238, 0xffffffc3 ;  /* 0xffffffc3ee047836 */ /* 0x000fc40000000000 */
[----:B--2---:R-:W-:-:S04]  /*d090*/  IMAD.WIDE R72, R2, 0x4, R48 ;  /* 0x0000000402487825 */ /* 0x004fc800078e0230 */
[C---:B------:R-:W-:Y:S01]  /*d0a0*/  IMAD.WIDE R48, R2.reuse, 0x4, R130 ;  /* 0x0000000402307825 */ /* 0x040fe200078e0282 */
[----:B------:R2:W-:Y:S04]  /*d0b0*/  STL.64 [R1+0x210], R72 ;  /* 0x0002104801007387 */ /* 0x0005e80000100a00 */
[----:B------:R-:W3:Y:S04]  /*d0c0*/  LDL.LU.64 R248, [R1+0xc8] ;  /* 0x0000c80001f87983 */ /* 0x000ee80000300a00 */
[----:B------:R-:W-:Y:S04]  /*d0d0*/  STL.64 [R1+0x208], R48 ;  /* 0x0002083001007387 */ /* 0x000fe80000100a00 */
[----:B------:R-:W3:Y:S04]  /*d0e0*/  LDL.LU.64 R50, [R1+0xc0] ;  /* 0x0000c00001327983 */ /* 0x000ee80000300a00 */
[----:B------:R-:W-:Y:S04]  /*d0f0*/  LDGSTS.E [R244+0x10008], desc[UR6][R72.64], !P4 ;  /* 0x1000800048f47fae */ /* 0x000fe8000e121846 */
[----:B------:R-:W-:Y:S01]  /*d100*/  LDGSTS.E [R244+0x14008], desc[UR6][R48.64], !P4 ;  /* 0x1400800030f47fae */ /* 0x000fe2000e121846 */
[----:B------:R-:W-:-:S05]  /*d110*/  IMAD.WIDE R46, R2, 0x4, R46 ;  /* 0x00000004022e7825 */ /* 0x000fca00078e022e */
[----:B------:R1:W-:Y:S04]  /*d120*/  STL.64 [R1+0x1d0], R46 ;  /* 0x0001d02e01007387 */ /* 0x0003e80000100a00 */
[----:B------:R-:W3:Y:S04]  /*d130*/  LDL.LU.64 R238, [R1+0xe8] ;  /* 0x0000e80001ee7983 */ /* 0x000ee80000300a00 */
[----:B------:R-:W-:Y:S01]  /*d140*/  LDGSTS.E [R244+0x18008], desc[UR6][R46.64], !P4 ;  /* 0x180080002ef47fae */ /* 0x000fe2000e121846 */
[----:B------:R-:W-:-:S05]  /*d150*/  IMAD.WIDE R44, R2, 0x4, R44 ;  /* 0x00000004022c7825 */ /* 0x000fca00078e022c */
[----:B------:R1:W-:Y:S04]  /*d160*/  STL.64 [R1+0x100], R44 ;  /* 0x0001002c01007387 */ /* 0x0003e80000100a00 */
[----:B--2---:R-:W2:Y:S04]  /*d170*/  LDL.LU.64 R72, [R1+0xb8] ;  /* 0x0000b80001487983 */ /* 0x004ea80000300a00 */
[----:B-1----:R-:W2:Y:S04]  /*d180*/  LDL.LU.64 R46, [R1+0x98] ;  /* 0x00009800012e7983 */ /* 0x002ea80000300a00 */
[----:B------:R-:W2:Y:S04]  /*d190*/  LDL.LU.64 R48, [R1+0xb0] ;  /* 0x0000b00001307983 */ /* 0x000ea80000300a00 */
[----:B------:R-:W2:Y:S04]  /*d1a0*/  LDL.LU.64 R130, [R1+0xa8] ;  /* 0x0000a80001827983 */ /* 0x000ea80000300a00 */
[----:B------:R-:W-:Y:S04]  /*d1b0*/  LDGSTS.E [R244+0x1c008], desc[UR6][R44.64], !P4 ;  /* 0x1c0080002cf47fae */ /* 0x000fe8000e121846 */
[----:B------:R-:W2:Y:S01]  /*d1c0*/  LDL.LU.64 R44, [R1+0xa0] ;  /* 0x0000a000012c7983 */ /* 0x000ea20000300a00 */
[----:B----4-:R-:W-:-:S03]  /*d1d0*/  IMAD.WIDE R246, R2, 0x4, R20 ;  /* 0x0000000402f67825 */ /* 0x010fc600078e0214 */
[----:B------:R-:W4:Y:S01]  /*d1e0*/  LDL.LU.64 R20, [R1+0x90] ;  /* 0x0000900001147983 */ /* 0x000f220000300a00 */
[----:B------:R-:W-:-:S05]  /*d1f0*/  IMAD.WIDE R52, R2, 0x4, R52 ;  /* 0x0000000402347825 */ /* 0x000fca00078e0234 */
[----:B------:R1:W-:Y:S04]  /*d200*/  STL.64 [R1+0x110], R52 ;  /* 0x0001103401007387 */ /* 0x0003e80000100a00 */
[----:B------:R1:W-:Y:S04]  /*d210*/  STL.64 [R1+0x120], R246 ;  /* 0x000120f601007387 */ /* 0x0003e80000100a00 */
[----:B------:R-:W-:Y:S04]  /*d220*/  LDGSTS.E [R244+0x1000c], desc[UR6][R52.64], !P0 ;  /* 0x1000c00034f47fae */ /* 0x000fe8000c121846 */
[----:B------:R1:W-:Y:S01]  /*d230*/  LDGSTS.E [R244+0x1400c], desc[UR6][R246.64], !P0 ;  /* 0x1400c000f6f47fae */ /* 0x0003e2000c121846 */
[----:B---3--:R-:W-:-:S03]  /*d240*/  IMAD.WIDE R64, R2, 0x4, R64 ;  /* 0x0000000402407825 */ /* 0x008fc600078e0240 */
[----:B-1----:R-:W3:Y:S01]  /*d250*/  LDL.LU.64 R52, [R1+0x2910] ;  /* 0x0029100001347983 */ /* 0x002ee20000300a00 */
[----:B------:R-:W-:-:S04]  /*d260*/  IMAD.WIDE R246, R2, 0x4, R136 ;  /* 0x0000000402f67825 */ /* 0x000fc800078e0288 */
[----:B------:R-:W-:-:S04]  /*d270*/  IMAD.WIDE R240, R2, 0x4, R240 ;  /* 0x0000000402f07825 */ /* 0x000fc800078e02f0 */
[----:B------:R-:W-:-:S04]  /*d280*/  IMAD.WIDE R50, R2, 0x4, R50 ;  /* 0x0000000402327825 */ /* 0x000fc800078e0232 */
[----:B------:R-:W-:-:S05]  /*d290*/  IMAD.WIDE R238, R2, 0x4, R238 ;  /* 0x0000000402ee7825 */ /* 0x000fca00078e02ee */
[----:B------:R1:W-:Y:S04]  /*d2a0*/  STL.64 [R1+0x130], R238 ;  /* 0x000130ee01007387 */ /* 0x0003e80000100a00 */
[----:B------:R1:W-:Y:S04]  /*d2b0*/  STL.64 [R1+0x140], R64 ;  /* 0x0001404001007387 */ /* 0x0003e80000100a00 */
[----:B------:R1:W-:Y:S04]  /*d2c0*/  LDGSTS.E [R244+0x1800c], desc[UR6][R238.64], !P0 ;  /* 0x1800c000eef47fae */ /* 0x0003e8000c121846 */
[----:B------:R-:W-:Y:S04]  /*d2d0*/  LDGSTS.E [R244+0x1c00c], desc[UR6][R64.64], !P0 ;  /* 0x1c00c00040f47fae */ /* 0x000fe8000c121846 */
[----:B------:R-:W-:Y:S01]  /*d2e0*/  STL.64 [R1+0x28c0], R244 ;  /* 0x0028c0f401007387 */ /* 0x000fe20000100a00 */
[----:B-1----:R-:W-:-:S03]  /*d2f0*/  IMAD.WIDE R238, R2, 0x4, R248 ;  /* 0x0000000402ee7825 */ /* 0x002fc600078e02f8 */
[----:B------:R-:W-:Y:S04]  /*d300*/  LDGSTS.E [R242+0x10000], desc[UR6][R246.64], !P1 ;  /* 0x10000000f6f27fae */ /* 0x000fe8000c921846 */
[----:B------:R-:W3:Y:S04]  /*d310*/  LDL.LU.64 R64, [R1+0x88] ;  /* 0x0000880001407983 */ /* 0x000ee80000300a00 */
[----:B------:R-:W3:Y:S04]  /*d320*/  LDL.LU.64 R136, [R1+0x80] ;  /* 0x0000800001887983 */ /* 0x000ee80000300a00 */
[----:B------:R-:W-:Y:S04]  /*d330*/  STL.64 [R1+0x150], R246 ;  /* 0x000150f601007387 */ /* 0x000fe80000100a00 */
[----:B------:R-:W-:Y:S04]  /*d340*/  STL.64 [R1+0x160], R240 ;  /* 0x000160f001007387 */ /* 0x000fe80000100a00 */
[----:B------:R-:W-:Y:S01]  /*d350*/  LDGSTS.E [R242+0x14000], desc[UR6][R240.64], !P1 ;  /* 0x14000000f0f27fae */ /* 0x000fe2000c921846 */
[----:B--2---:R-:W-:-:S03]  /*d360*/  IMAD.WIDE R46, R2, 0x4, R46 ;  /* 0x00000004022e7825 */ /* 0x004fc600078e022e */
[----:B------:R-:W-:Y:S04]  /*d370*/  STL.64 [R1+0x170], R238 ;  /* 0x000170ee01007387 */ /* 0x000fe80000100a00 */
[----:B------:R-:W-:Y:S04]  /*d380*/  LDGSTS.E [R242+0x18000], desc[UR6][R238.64], !P1 ;  /* 0x18000000eef27fae */ /* 0x000fe8000c921846 */
[----:B------:R1:W-:Y:S04]  /*d390*/  STL.64 [R1+0x180], R50 ;  /* 0x0001803201007387 */ /* 0x0003e80000100a00 */
[----:B------:R1:W-:Y:S02]  /*d3a0*/  LDGSTS.E [R242+0x1c000], desc[UR6][R50.64], !P1 ;  /* 0x1c00000032f27fae */ /* 0x0003e4000c921846 */
[----:B-1----:R-:W-:-:S04]  /*d3b0*/  IMAD.WIDE R50, R2, 0x4, R72 ;  /* 0x0000000402327825 */ /* 0x002fc800078e0248 */
[C---:B------:R-:W-:Y:S01]  /*d3c0*/  IMAD.WIDE R72, R2.reuse, 0x4, R48 ;  /* 0x0000000402487825 */ /* 0x040fe200078e0230 */
[----:B------:R1:W-:Y:S03]  /*d3d0*/  STL.64 [R1+0x190], R50 ;  /* 0x0001903201007387 */ /* 0x0003e60000100a00 */
[C---:B------:R-:W-:Y:S01]  /*d3e0*/  IMAD.WIDE R48, R2.reuse, 0x4, R130 ;  /* 0x0000000402307825 */ /* 0x040fe200078e0282 */
[----:B------:R-:W-:Y:S03]  /*d3f0*/  STL.64 [R1+0x5a8], R46 ;  /* 0x0005a82e01007387 */ /* 0x000fe60000100a00 */
[C---:B------:R-:W-:Y:S01]  /*d400*/  IMAD.WIDE R130, R2.reuse, 0x4, R44 ;  /* 0x0000000402827825 */ /* 0x040fe200078e022c */
[----:B------:R2:W-:Y:S03]  /*d410*/  STL.64 [R1+0x1a0], R72 ;  /* 0x0001a04801007387 */ /* 0x0005e60000100a00 */
[----:B----4-:R-:W-:Y:S01]  /*d420*/  IMAD.WIDE R44, R2, 0x4, R20 ;  /* 0x00000004022c7825 */ /* 0x010fe200078e0214 */
[----:B------:R4:W-:Y:S04]  /*d430*/  STL.64 [R1+0x1b0], R48 ;  /* 0x0001b03001007387 */ /* 0x0009e80000100a00 */
[----:B------:R-:W4:Y:S01]  /*d440*/  LDL.LU.64 R20, [R1+0x78] ;  /* 0x0000780001147983 */ /* 0x000f220000300a00 */
[----:B------:R-:W-:Y:S01]  /*d450*/  ISETP.GE.U32.AND P4, PT, R4, 0x7fffffa4, PT ;  /* 0x7fffffa40400780c */ /* 0x000fe20003f86070 */
[----:B------:R-:W2:Y:S01]  /*d460*/  S2R R252, SR_TID.X ;  /* 0x0000000000fc7919 */ /* 0x000ea20000002100 */
[----:B------:R-:W-:Y:S01]  /*d470*/  VIADD R4, R236, 0xffffffc2 ;  /* 0xffffffc2ec047836 */ /* 0x000fe20000000000 */
[----:B------:R-:W-:Y:S04]  /*d480*/  LDGSTS.E [R242+0x10004], desc[UR6][R50.64], !P2 ;  /* 0x1000400032f27fae */ /* 0x000fe8000d121846 */
[----:B------:R-:W-:Y:S01]  /*d490*/  ISETP.GE.U32.AND P0, PT, R4, 0x7fffffa3, PT ;  /* 0x7fffffa30400780c */ /* 0x000fe20003f06070 */
[----:B------:R-:W-:Y:S01]  /*d4a0*/  VIADD R4, R5, 0xffffffc1 ;  /* 0xffffffc105047836 */ /* 0x000fe20000000000 */
[----:B------:R4:W-:Y:S01]  /*d4b0*/  STL.64 [R1+0x1c0], R130 ;  /* 0x0001c08201007387 */ /* 0x0009e20000100a00 */
[----:B------:R-:W4:Y:S03]  /*d4c0*/  LDC R5, c[0x0][0x230] ;  /* 0x00008c00ff057b82 */ /* 0x000f260000000800 */
[----:B------:R-:W-:Y:S01]  /*d4d0*/  ISETP.GE.U32.AND P1, PT, R4, 0x7fffffa2, PT ;  /* 0x7fffffa20400780c */ /* 0x000fe20003f26070 */
[----:B------:R-:W-:Y:S01]  /*d4e0*/  VIADD R4, R237, 0xffffffc0 ;  /* 0xffffffc0ed047836 */ /* 0x000fe20000000000 */
[----:B------:R-:W-:Y:S04]  /*d4f0*/  LDGSTS.E [R242+0x14004], desc[UR6][R72.64], !P2 ;  /* 0x1400400048f27fae */ /* 0x000fe8000d121846 */
[----:B------:R-:W4:Y:S04]  /*d500*/  LDL.LU.64 R236, [R1+0x58] ;  /* 0x0000580001ec7983 */ /* 0x000f280000300a00 */
[----:B------:R-:W4:Y:S04]  /*d510*/  LDL.LU.64 R244, [R1+0x48] ;  /* 0x0000480001f47983 */ /* 0x000f280000300a00 */
[----:B------:R4:W-:Y:S04]  /*d520*/  STL.64 [R1+0x1e0], R44 ;  /* 0x0001e02c01007387 */ /* 0x0009e80000100a00 */
[----:B------:R-:W4:Y:S04]  /*d530*/  LDL.LU.64 R238, [R1+0x38] ;  /* 0x0000380001ee7983 */ /* 0x000f280000300a00 */
[----:B------:R-:W4:Y:S04]  /*d540*/  LDL.LU.64 R240, [R1+0x28] ;  /* 0x0000280001f07983 */ /* 0x000f280000300a00 */
[----:B------:R-:W4:Y:S04]  /*d550*/  LDL.LU.64 R246, [R1+0x18] ;  /* 0x0000180001f67983 */ /* 0x000f280000300a00 */
[----:B------:R-:W4:Y:S04]  /*d560*/  LDL.LU.64 R248, [R1+0x8] ;  /* 0x0000080001f87983 */ /* 0x000f280000300a00 */
[----:B-1----:R-:W4:Y:S04]  /*d570*/  LDL.LU.64 R50, [R1+0x2908] ;  /* 0x0029080001327983 */ /* 0x002f280000300a00 */
[----:B--2---:R-:W2:Y:S04]  /*d580*/  LDL.LU.64 R72, [R1+0x2900] ;  /* 0x0029000001487983 */ /* 0x004ea80000300a00 */
[----:B------:R-:W-:Y:S04]  /*d590*/  LDGSTS.E [R242+0x18004], desc[UR6][R48.64], !P2 ;  /* 0x1800400030f27fae */ /* 0x000fe8000d121846 */
[----:B------:R-:W-:Y:S04]  /*d5a0*/  LDGSTS.E [R242+0x1c004], desc[UR6][R130.64], !P2 ;  /* 0x1c00400082f27fae */ /* 0x000fe8000d121846 */
[----:B------:R-:W-:Y:S01]  /*d5b0*/  LDGSTS.E [R242+0x10008], desc[UR6][R46.64], !P6 ;  /* 0x100080002ef27fae */ /* 0x000fe2000f121846 */
[----:B------:R-:W-:-:S03]  /*d5c0*/  LOP3.LUT R252, R252, 0x1f, RZ, 0xc0, !PT ;  /* 0x0000001ffcfc7812 */ /* 0x000fc600078ec0ff */
[----:B------:R-:W-:Y:S01]  /*d5d0*/  LDGSTS.E [R242+0x14008], desc[UR6][R44.64], !P6 ;  /* 0x140080002cf27fae */ /* 0x000fe2000f121846 */
[----:B------:R-:W-:Y:S01]  /*d5e0*/  ISETP.GE.U32.AND P2, PT, R4, 0x7fffffa1, PT ;  /* 0x7fffffa10400780c */ /* 0x000fe20003f46070 */
[----:B---3--:R-:W-:-:S04]  /*d5f0*/  IMAD.WIDE R64, R2, 0x4, R64 ;  /* 0x0000000402407825 */ /* 0x008fc800078e0240 */
[----:B------:R-:W-:Y:S01]  /*d600*/  IMAD.WIDE R136, R2, 0x4, R136 ;  /* 0x0000000402887825 */ /* 0x000fe200078e0288 */
[----:B------:R1:W-:Y:S04]  /*d610*/  STL.64 [R1+0x1f0], R64 ;  /* 0x0001f04001007387 */ /* 0x0003e80000100a00 */
[----:B----4-:R-:W3:Y:S04]  /*d620*/  LDL.LU.64 R48, [R1+0x28f8] ;  /* 0x0028f80001307983 */ /* 0x010ee80000300a00 */
[----:B------:R4:W-:Y:S04]  /*d630*/  STL.64 [R1+0x200], R136 ;  /* 0x0002008801007387 */ /* 0x0009e80000100a00 */
[----:B------:R-:W2:Y:S04]  /*d640*/  LDL.LU.64 R130, [R1+0x28f0] ;  /* 0x0028f00001827983 */ /* 0x000ea80000300a00 */
[----:B------:R-:W3:Y:S04]  /*d650*/  LDL.LU.64 R46, [R1+0x28e8] ;  /* 0x0028e800012e7983 */ /* 0x000ee80000300a00 */
[----:B------:R-:W2:Y:S04]  /*d660*/  LDL.LU.64 R44, [R1+0x28e0] ;  /* 0x0028e000012c7983 */ /* 0x000ea80000300a00 */
[----:B------:R-:W-:Y:S04]  /*d670*/  LDGSTS.E [R242+0x18008], desc[UR6][R64.64], !P6 ;  /* 0x1800800040f27fae */ /* 0x000fe8000f121846 */
[----:B------:R3:W-:Y:S01]  /*d680*/  LDGSTS.E [R242+0x1c008], desc[UR6][R136.64], !P6 ;  /* 0x1c00800088f27fae */ /* 0x0007e2000f121846 */
[----:B------:R-:W-:Y:S01]  /*d690*/  ISETP.GE.AND P6, PT, R252, R4, PT ;  /* 0x00000004fc00720c */ /* 0x000fe20003fc6270 */
[----:B------:R-:W-:Y:S01]  /*d6a0*/  IMAD.SHL.U32 R4, R3, 0x20, RZ ;  /* 0x0000002003047824 */ /* 0x000fe200078e00ff */
[----:B------:R-:W2:Y:S01]  /*d6b0*/  LDC R252, c[0x0][0x230] ;  /* 0x00008c00fffc7b82 */ /* 0x000ea20000000800 */
[----:B-1----:R-:W2:Y:S04]  /*d6c0*/  LDL.LU.64 R64, [R1+0x28d8] ;  /* 0x0028d80001407983 */ /* 0x002ea80000300a00 */
[----:B----4-:R-:W3:Y:S04]  /*d6d0*/  LDL.LU.64 R136, [R1+0x28d0] ;  /* 0x0028d00001887983 */ /* 0x010ee80000300a00 */
[----:B------:R1:W-:Y:S04]  /*d6e0*/  STL.64 [R1+0x28b8], R250 ;  /* 0x0028b8fa01007387 */ /* 0x0003e80000100a00 */
[----:B-1----:R-:W4:Y:S01]  /*d6f0*/  LDL.LU.64 R250, [R1+0x68] ;  /* 0x0000680001fa7983 */ /* 0x002f220000300a00 */
[----:B------:R-:W-:-:S05]  /*d700*/  IMAD.WIDE R20, R4, 0x4, R20 ;  /* 0x0000000404147825 */ /* 0x000fca00078e0214 */
[----:B------:R1:W-:Y:S04]  /*d710*/  STL.64 [R1+0x5b8], R20 ;  /* 0x0005b81401007387 */ /* 0x0003e80000100a00 */
[----:B-1----:R-:W2:Y:S01]  /*d720*/  LDL.LU.64 R20, [R1+0x28c8] ;  /* 0x0028c80001147983 */ /* 0x002ea20000300a00 */
[----:B------:R-:W-:-:S04]  /*d730*/  IMAD.WIDE R236, R4, 0x4, R236 ;  /* 0x0000000404ec7825 */ /* 0x000fc800078e02ec */
[----:B------:R-:W-:-:S04]  /*d740*/  IMAD.WIDE R244, R4, 0x4, R244 ;  /* 0x0000000404f47825 */ /* 0x000fc800078e02f4 */
[----:B------:R-:W-:-:S04]  /*d750*/  IMAD.WIDE R238, R4, 0x4, R238 ;  /* 0x0000000404ee7825 */ /* 0x000fc800078e02ee */
[----:B---3--:R-:W-:-:S04]  /*d760*/  IMAD.WIDE R136, R4, 0x4, R136 ;  /* 0x0000000404887825 */ /* 0x008fc800078e0288 */
[----:B----4-:R-:W-:-:S05]  /*d770*/  IMAD.WIDE R250, R4, 0x4, R250 ;  /* 0x0000000404fa7825 */ /* 0x010fca00078e02fa */
[----:B------:R-:W-:Y:S04]  /*d780*/  STL.64 [R1+0x5c8], R250 ;  /* 0x0005c8fa01007387 */ /* 0x000fe80000100a00 */
[----:B------:R1:W-:Y:S04]  /*d790*/  STL.64 [R1+0x5d8], R236 ;  /* 0x0005d8ec01007387 */ /* 0x0003e80000100a00 */
[----:B------:R-:W-:Y:S04]  /*d7a0*/  STL.64 [R1+0x5e8], R244 ;  /* 0x0005e8f401007387 */ /* 0x000fe80000100a00 */
[----:B------:R3:W-:Y:S01]  /*d7b0*/  STL.64 [R1+0x5f8], R238 ;  /* 0x0005f8ee01007387 */ /* 0x0007e20000100a00 */
[----:B-1----:R-:W-:-:S04]  /*d7c0*/  IMAD.WIDE R236, R4, 0x4, R240 ;  /* 0x0000000404ec7825 */ /* 0x002fc800078e02f0 */
[C---:B------:R-:W-:Y:S01]  /*d7d0*/  IMAD.WIDE R240, R4.reuse, 0x4, R246 ;  /* 0x0000000404f07825 */ /* 0x040fe200078e02f6 */
[----:B------:R2:W-:Y:S03]  /*d7e0*/  STL.64 [R1+0x600], R236 ;  /* 0x000600ec01007387 */ /* 0x0005e60000100a00 */
[C---:B---3--:R-:W-:Y:S01]  /*d7f0*/  IMAD.WIDE R238, R4.reuse, 0x4, R248 ;  /* 0x0000000404ee7825 */ /* 0x048fe200078e02f8 */
[----:B------:R-:W-:Y:S04]  /*d800*/  STL.64 [R1+0x608], R240 ;  /* 0x000608f001007387 */ /* 0x000fe80000100a00 */
[----:B------:R-:W-:Y:S01]  /*d810*/  STL.64 [R1+0x610], R238 ;  /* 0x000610ee01007387 */ /* 0x000fe20000100a00 */
[----:B--2---:R-:W-:-:S04]  /*d820*/  IMAD.WIDE R236, R4, 0x4, R20 ;  /* 0x0000000404ec7825 */ /* 0x004fc800078e0214 */
[C---:B------:R-:W-:Y:S01]  /*d830*/  IMAD.WIDE R20, R4.reuse, 0x4, R64 ;  /* 0x0000000404147825 */ /* 0x040fe200078e0240 */
[----:B------:R-:W-:Y:S03]  /*d840*/  STL.64 [R1+0x618], R236 ;  /* 0x000618ec01007387 */ /* 0x000fe60000100a00 */
[C---:B------:R-:W-:Y:S01]  /*d850*/  IMAD.WIDE R64, R4.reuse, 0x4, R44 ;  /* 0x0000000404407825 */ /* 0x040fe200078e022c */
[----:B------:R-:W-:Y:S03]  /*d860*/  STL.64 [R1+0x620], R136 ;  /* 0x0006208801007387 */ /* 0x000fe60000100a00 */
[C---:B------:R-:W-:Y:S01]  /*d870*/  IMAD.WIDE R44, R4.reuse, 0x4, R46 ;  /* 0x00000004042c7825 */ /* 0x040fe200078e022e */
[----:B------:R1:W-:Y:S03]  /*d880*/  STL.64 [R1+0x628], R20 ;  /* 0x0006281401007387 */ /* 0x0003e60000100a00 */
[C---:B------:R-:W-:Y:S01]  /*d890*/  IMAD.WIDE R46, R4.reuse, 0x4, R48 ;  /* 0x00000004042e7825 */ /* 0x040fe200078e0230 */
[----:B------:R-:W-:Y:S04]  /*d8a0*/  STL.64 [R1+0x630], R64 ;  /* 0x0006304001007387 */ /* 0x000fe80000100a00 */
[----:B------:R2:W-:Y:S01]  /*d8b0*/  STL.64 [R1+0x638], R44 ;  /* 0x0006382c01007387 */ /* 0x0005e20000100a00 */
[----:B-1----:R-:W-:-:S05]  /*d8c0*/  IMAD.WIDE R20, R4, 0x4, R130 ;  /* 0x0000000404147825 */ /* 0x002fca00078e0282 */
[----:B------:R1:W-:Y:S01]  /*d8d0*/  STL.64 [R1+0x640], R20 ;  /* 0x0006401401007387 */ /* 0x0003e20000100a00 */
[----:B--2---:R-:W-:-:S03]  /*d8e0*/  IMAD.WIDE R44, R4, 0x4, R72 ;  /* 0x00000004042c7825 */ /* 0x004fc600078e0248 */
[----:B------:R2:W-:Y:S04]  /*d8f0*/  STL.64 [R1+0x648], R46 ;  /* 0x0006482e01007387 */ /* 0x0005e80000100a00 */
[----:B------:R3:W-:Y:S01]  /*d900*/  STL.64 [R1+0x650], R44 ;  /* 0x0006502c01007387 */ /* 0x0007e20000100a00 */
[----:B-1----:R-:W-:-:S04]  /*d910*/  IMAD.WIDE R20, R4, 0x4, R50 ;  /* 0x0000000404147825 */ /* 0x002fc800078e0232 */
[C---:B--2---:R-:W-:Y:S01]  /*d920*/  IMAD.WIDE R46, R4.reuse, 0x4, R52 ;  /* 0x00000004042e7825 */ /* 0x044fe200078e0234 */
[----:B------:R1:W-:Y:S03]  /*d930*/  STL.64 [R1+0x658], R20 ;  /* 0x0006581401007387 */ /* 0x0003e60000100a00 */
[C---:B---3--:R-:W-:Y:S01]  /*d940*/  IMAD.WIDE R44, R4.reuse, 0x4, R54 ;  /* 0x00000004042c7825 */ /* 0x048fe200078e0236 */
[----:B------:R2:W-:Y:S04]  /*d950*/  STL.64 [R1+0x660], R46 ;  /* 0x0006602e01007387 */ /* 0x0005e80000100a00 */
[----:B------:R3:W-:Y:S01]  /*d960*/  STL.64 [R1+0x668], R44 ;  /* 0x0006682c01007387 */ /* 0x0007e20000100a00 */
[----:B-1----:R-:W-:-:S04]  /*d970*/  IMAD.WIDE R20, R4, 0x4, R80 ;  /* 0x0000000404147825 */ /* 0x002fc800078e0250 */
[C---:B--2---:R-:W-:Y:S01]  /*d980*/  IMAD.WIDE R46, R4.reuse, 0x4, R58 ;  /* 0x00000004042e7825 */ /* 0x044fe200078e023a */
[----:B------:R1:W-:Y:S03]  /*d990*/  STL.64 [R1+0x670], R20 ;  /* 0x0006701401007387 */ /* 0x0003e60000100a00 */
[C---:B---3--:R-:W-:Y:S01]  /*d9a0*/  IMAD.WIDE R44, R4.reuse, 0x4, R8 ;  /* 0x00000004042c7825 */ /* 0x048fe200078e0208 */
[----:B------:R-:W-:Y:S03]  /*d9b0*/  STL.64 [R1+0x678], R46 ;  /* 0x0006782e01007387 */ /* 0x000fe60000100a00 */
[C---:B------:R-:W-:Y:S01]  /*d9c0*/  IMAD.WIDE R8, R4.reuse, 0x4, R62 ;  /* 0x0000000404087825 */ /* 0x040fe200078e023e */
[----:B------:R2:W-:Y:S03]  /*d9d0*/  STL.64 [R1+0x680], R44 ;  /* 0x0006802c01007387 */ /* 0x0005e60000100a00 */
        /* <DEDUP_REMOVED lines=28> */
[----:B------:R-:W-:Y:S01]  /*dba0*/  STL.64 [R1+0x6f8], R44 ;  /* 0x0006f82c01007387 */ /* 0x000fe20000100a00 */
[----:B-1----:R-:W-:-:S03]  /*dbb0*/  IMAD.WIDE R20, R4, 0x4, R90 ;  /* 0x0000000404147825 */ /* 0x002fc600078e025a */
[----:B------:R-:W3:Y:S01]  /*dbc0*/  LDL.LU.64 R240, [R1+0x70] ;  /* 0x0000700001f07983 */ /* 0x000ee20000300a00 */
[----:B--2---:R-:W-:-:S03]  /*dbd0*/  IMAD.WIDE R8, R4, 0x4, R16 ;  /* 0x0000000404087825 */ /* 0x004fc600078e0210 */
[----:B------:R1:W-:Y:S04]  /*dbe0*/  STL.64 [R1+0x700], R20 ;  /* 0x0007001401007387 */ /* 0x0003e80000100a00 */
[----:B------:R-:W2:Y:S04]  /*dbf0*/  LDL.LU.64 R246, [R1+0x60] ;  /* 0x0000600001f67983 */ /* 0x000ea80000300a00 */
[----:B------:R4:W-:Y:S04]  /*dc00*/  STL.64 [R1+0x708], R8 ;  /* 0x0007080801007387 */ /* 0x0009e80000100a00 */
[----:B------:R-:W2:Y:S01]  /*dc10*/  LDL.LU.64 R248, [R1+0x50] ;  /* 0x0000500001f87983 */ /* 0x000ea20000300a00 */
[----:B-1----:R-:W-:-:S04]  /*dc20*/  IMAD.WIDE R20, R4, 0x4, R94 ;  /* 0x0000000404147825 */ /* 0x002fc800078e025e */
[----:B----4-:R-:W-:-:S04]  /*dc30*/  IMAD.WIDE R8, R4, 0x4, R92 ;  /* 0x0000000404087825 */ /* 0x010fc800078e025c */
[C---:B------:R-:W-:Y:S01]  /*dc40*/  IMAD.WIDE R16, R4.reuse, 0x4, R120 ;  /* 0x0000000404107825 */ /* 0x040fe200078e0278 */
[----:B------:R1:W-:Y:S04]  /*dc50*/  STL.64 [R1+0x710], R8 ;  /* 0x0007100801007387 */ /* 0x0003e80000100a00 */
[----:B------:R4:W-:Y:S04]  /*dc60*/  STL.64 [R1+0x718], R20 ;  /* 0x0007181401007387 */ /* 0x0009e80000100a00 */
[----:B------:R4:W-:Y:S01]  /*dc70*/  STL.64 [R1+0x720], R16 ;  /* 0x0007201001007387 */ /* 0x0009e20000100a00 */
[----:B-1----:R-:W-:-:S04]  /*dc80*/  IMAD.WIDE R8, R4, 0x4, R98 ;  /* 0x0000000404087825 */ /* 0x002fc800078e0262 */
[C---:B----4-:R-:W-:Y:S01]  /*dc90*/  IMAD.WIDE R20, R4.reuse, 0x4, R100 ;  /* 0x0000000404147825 */ /* 0x050fe200078e0264 */
[----:B------:R1:W-:Y:S04]  /*dca0*/  STL.64 [R1+0x728], R8 ;  /* 0x0007280801007387 */ /* 0x0003e80000100a00 */
[----:B------:R4:W-:Y:S04]  /*dcb0*/  STL.64 [R1+0x730], R20 ;  /* 0x0007301401007387 */ /* 0x0009e80000100a00 */
[----:B------:R-:W2:Y:S01]  /*dcc0*/  LDL.LU.64 R236, [R1+0x10] ;  /* 0x0000100001ec7983 */ /* 0x000ea20000300a00 */
[----:B------:R-:W-:-:S04]  /*dcd0*/  IMAD.WIDE R16, R4, 0x4, R102 ;  /* 0x0000000404107825 */ /* 0x000fc800078e0266 */
[C---:B-1----:R-:W-:Y:S01]  /*dce0*/  IMAD.WIDE R8, R4.reuse, 0x4, R128 ;  /* 0x0000000404087825 */ /* 0x042fe200078e0280 */
[----:B------:R1:W-:Y:S04]  /*dcf0*/  STL.64 [R1+0x738], R16 ;  /* 0x0007381001007387 */ /* 0x0003e80000100a00 */
[----:B------:R1:W-:Y:S01]  /*dd00*/  STL.64 [R1+0x740], R8 ;  /* 0x0007400801007387 */ /* 0x0003e20000100a00 */
[----:B----4-:R-:W-:-:S03]  /*dd10*/  IMAD.WIDE R20, R4, 0x4, R110 ;  /* 0x0000000404147825 */ /* 0x010fc600078e026e */
[----:B------:R-:W4:Y:S01]  /*dd20*/  LDL.LU.64 R238, [R1] ;  /* 0x0000000001ee7983 */ /* 0x000f220000300a00 */
[----:B-1----:R-:W-:-:S04]  /*dd30*/  IMAD.WIDE R16, R4, 0x4, R106 ;  /* 0x0000000404107825 */ /* 0x002fc800078e026a */
[C---:B------:R-:W-:Y:S01]  /*dd40*/  IMAD.WIDE R8, R4.reuse, 0x4, R108 ;  /* 0x0000000404087825 */ /* 0x040fe200078e026c */
[----:B------:R1:W-:Y:S04]  /*dd50*/  STL.64 [R1+0x748], R16 ;  /* 0x0007481001007387 */ /* 0x0003e80000100a00 */
[----:B------:R1:W-:Y:S04]  /*dd60*/  STL.64 [R1+0x750], R8 ;  /* 0x0007500801007387 */ /* 0x0003e80000100a00 */
[----:B------:R1:W-:Y:S02]  /*dd70*/  STL.64 [R1+0x758], R20 ;  /* 0x0007581401007387 */ /* 0x0003e40000100a00 */
[----:B-1----:R-:W-:-:S04]  /*dd80*/  IMAD.WIDE R16, R4, 0x4, R132 ;  /* 0x0000000404107825 */ /* 0x002fc800078e0284 */
[C---:B------:R-:W-:Y:S01]  /*dd90*/  IMAD.WIDE R8, R4.reuse, 0x4, R114 ;  /* 0x0000000404087825 */ /* 0x040fe200078e0272 */
[----:B------:R1:W-:Y:S03]  /*dda0*/  STL.64 [R1+0x760], R16 ;  /* 0x0007601001007387 */ /* 0x0003e60000100a00 */
[C---:B------:R-:W-:Y:S01]  /*ddb0*/  IMAD.WIDE R20, R4.reuse, 0x4, R118 ;  /* 0x0000000404147825 */ /* 0x040fe200078e0276 */
[----:B------:R1:W-:Y:S03]  /*ddc0*/  STL.64 [R1+0x768], R8 ;  /* 0x0007680801007387 */ /* 0x0003e60000100a00 */
[C---:B------:R-:W-:Y:S01]  /*ddd0*/  IMAD.WIDE R244, R4.reuse, 0x4, R18 ;  /* 0x0000000404f47825 */ /* 0x040fe200078e0212 */
[----:B------:R-:W-:Y:S03]  /*dde0*/  STL.64 [R1+0x770], R20 ;  /* 0x0007701401007387 */ /* 0x000fe60000100a00 */
[----:B-1----:R-:W-:-:S04]  /*ddf0*/  IMAD.WIDE R16, R4, 0x4, R138 ;  /* 0x0000000404107825 */ /* 0x002fc800078e028a */
[C---:B------:R-:W-:Y:S01]  /*de00*/  IMAD.WIDE R8, R4.reuse, 0x4, R122 ;  /* 0x0000000404087825 */ /* 0x040fe200078e027a */
[----:B------:R1:W-:Y:S03]  /*de10*/  STL.64 [R1+0x778], R16 ;  /* 0x0007781001007387 */ /* 0x0003e60000100a00 */
[C---:B------:R-:W-:Y:S01]  /*de20*/  IMAD.WIDE R18, R4.reuse, 0x4, R144 ;  /* 0x0000000404127825 */ /* 0x040fe200078e0290 */
[----:B------:R1:W-:Y:S04]  /*de30*/  STL.64 [R1+0x780], R8 ;  /* 0x0007800801007387 */ /* 0x0003e80000100a00 */
[----:B------:R1:W-:Y:S02]  /*de40*/  STL.64 [R1+0x790], R18 ;  /* 0x0007901201007387 */ /* 0x0003e40000100a00 */
[----:B-1----:R-:W-:-:S02]  /*de50*/  IMAD.WIDE R16, R4, 0x4, R126 ;  /* 0x0000000404107825 */ /* 0x002fc400078e027e */
[----:B------:R-:W-:Y:S02]  /*de60*/  STL.64 [R1+0x788], R244 ;  /* 0x000788f401007387 */ /* 0x000fe40000100a00 */
[C---:B------:R-:W-:Y:S02]  /*de70*/  IMAD.WIDE R8, R4.reuse, 0x4, R150 ;  /* 0x0000000404087825 */ /* 0x040fe400078e0296 */
[----:B------:R1:W-:Y:S04]  /*de80*/  STL.64 [R1+0x798], R16 ;  /* 0x0007981001007387 */ /* 0x0003e80000100a00 */
[----:B------:R1:W-:Y:S01]  /*de90*/  STL.64 [R1+0x7a0], R8 ;  /* 0x0007a00801007387 */ /* 0x0003e20000100a00 */
[----:B------:R-:W-:-:S04]  /*dea0*/  IMAD.WIDE R18, R4, 0x4, R134 ;  /* 0x0000000404127825 */ /* 0x000fc800078e0286 */
[----:B-1----:R-:W-:-:S04]  /*deb0*/  IMAD.WIDE R16, R4, 0x4, R142 ;  /* 0x0000000404107825 */ /* 0x002fc800078e028e */
[C---:B------:R-:W-:Y:S01]  /*dec0*/  IMAD.WIDE R8, R4.reuse, 0x4, R146 ;  /* 0x0000000404087825 */ /* 0x040fe200078e0292 */
[----:B------:R1:W-:Y:S04]  /*ded0*/  STL.64 [R1+0x7a8], R16 ;  /* 0x0007a81001007387 */ /* 0x0003e80000100a00 */
[----:B------:R1:W-:Y:S01]  /*dee0*/  STL.64 [R1+0x7b0], R8 ;  /* 0x0007b00801007387 */ /* 0x0003e20000100a00 */
[----:B------:R-:W-:-:S03]  /*def0*/  IMAD.WIDE R250, R4, 0x4, R140 ;  /* 0x0000000404fa7825 */ /* 0x000fc600078e028c */
[----:B------:R4:W-:Y:S01]  /*df00*/  STL.64 [R1+0x7b8], R18 ;  /* 0x0007b81201007387 */ /* 0x0009e20000100a00 */
[----:B-1----:R-:W-:-:S04]  /*df10*/  IMAD.WIDE R16, R4, 0x4, R152 ;  /* 0x0000000404107825 */ /* 0x002fc800078e0298 */
[C---:B------:R-:W-:Y:S01]  /*df20*/  IMAD.WIDE R8, R4.reuse, 0x4, R154 ;  /* 0x0000000404087825 */ /* 0x040fe200078e029a */
[----:B------:R1:W-:Y:S03]  /*df30*/  STL.64 [R1+0x7c0], R16 ;  /* 0x0007c01001007387 */ /* 0x0003e60000100a00 */
[C---:B------:R-:W-:Y:S01]  /*df40*/  IMAD.WIDE R14, R4.reuse, 0x4, R14 ;  /* 0x00000004040e7825 */ /* 0x040fe200078e020e */
[----:B------:R1:W-:Y:S04]  /*df50*/  STL.64 [R1+0x7c8], R8 ;  /* 0x0007c80801007387 */ /* 0x0003e80000100a00 */
[----:B------:R1:W-:Y:S01]  /*df60*/  STL.64 [R1+0x7d0], R250 ;  /* 0x0007d0fa01007387 */ /* 0x0003e20000100a00 */
[----:B------:R-:W-:-:S04]  /*df70*/  IMAD.WIDE R12, R4, 0x4, R12 ;  /* 0x00000004040c7825 */ /* 0x000fc800078e020c */
[----:B------:R-:W-:-:S04]  /*df80*/  IMAD.WIDE R10, R4, 0x4, R10 ;  /* 0x00000004040a7825 */ /* 0x000fc800078e020a */
[----:B------:R-:W-:-:S04]  /*df90*/  IMAD.WIDE R150, R4, 0x4, R162 ;  /* 0x0000000404967825 */ /* 0x000fc800078e02a2 */
[----:B------:R-:W-:-:S04]  /*dfa0*/  IMAD.WIDE R146, R4, 0x4, R148 ;  /* 0x0000000404927825 */ /* 0x000fc800078e0294 */
[----:B---3--:R-:W-:-:S04]  /*dfb0*/  IMAD.WIDE R240, R4, 0x4, R240 ;  /* 0x0000000404f07825 */ /* 0x008fc800078e02f0 */
[C---:B--2---:R-:W-:Y:S01]  /*dfc0*/  IMAD.WIDE R246, R4.reuse, 0x4, R246 ;  /* 0x0000000404f67825 */ /* 0x044fe200078e02f6 */
[----:B------:R2:W-:Y:S03]  /*dfd0*/  STL.64 [R1+0x2c0], R240 ;  /* 0x0002c0f001007387 */ /* 0x0005e60000100a00 */
[C---:B------:R-:W-:Y:S01]  /*dfe0*/  IMAD.WIDE R248, R4.reuse, 0x4, R248 ;  /* 0x0000000404f87825 */ /* 0x040fe200078e02f8 */
[----:B------:R3:W-:Y:S04]  /*dff0*/  STL.64 [R1+0x2d8], R246 ;  /* 0x0002d8f601007387 */ /* 0x0007e80000100a00 */
[----:B------:R3:W-:Y:S04]  /*e000*/  STL.64 [R1+0x2c8], R248 ;  /* 0x0002c8f801007387 */ /* 0x0007e80000100a00 */
[----:B------:R3:W-:Y:S04]  /*e010*/  STL.64 [R1+0x2b8], R14 ;  /* 0x0002b80e01007387 */ /* 0x0007e80000100a00 */
[----:B------:R-:W3:Y:S04]  /*e020*/  LDL.LU.64 R44, [R1+0x400] ;  /* 0x00040000012c7983 */ /* 0x000ee80000300a00 */
[----:B------:R-:W2:Y:S04]  /*e030*/  LDL.LU.64 R46, [R1+0x408] ;  /* 0x00040800012e7983 */ /* 0x000ea80000300a00 */
[----:B------:R-:W2:Y:S04]  /*e040*/  LDL.LU.64 R48, [R1+0x410] ;  /* 0x0004100001307983 */ /* 0x000ea80000300a00 */
[----:B------:R-:W2:Y:S04]  /*e050*/  LDL.LU.64 R50, [R1+0x418] ;  /* 0x0004180001327983 */ /* 0x000ea80000300a00 */
[----:B------:R-:W2:Y:S04]  /*e060*/  LDL.LU.64 R52, [R1+0x420] ;  /* 0x0004200001347983 */ /* 0x000ea80000300a00 */
[----:B------:R-:W2:Y:S04]  /*e070*/  LDL.LU.64 R54, [R1+0x428] ;  /* 0x0004280001367983 */ /* 0x000ea80000300a00 */
[----:B------:R-:W2:Y:S01]  /*e080*/  LDL.LU.64 R58, [R1+0x430] ;  /* 0x00043000013a7983 */ /* 0x000ea20000300a00 */
[----:B------:R-:W-:-:S03]  /*e090*/  IMAD.WIDE R154, R4, 0x4, R236 ;  /* 0x00000004049a7825 */ /* 0x000fc600078e02ec */
[----:B------:R-:W2:Y:S04]  /*e0a0*/  LDL.LU.64 R60, [R1+0x438] ;  /* 0x00043800013c7983 */ /* 0x000ea80000300a00 */
[----:B------:R-:W2:Y:S04]  /*e0b0*/  LDL.LU.64 R62, [R1+0x440] ;  /* 0x00044000013e7983 */ /* 0x000ea80000300a00 */
[----:B------:R-:W2:Y:S04]  /*e0c0*/  LDL.LU.64 R64, [R1+0x448] ;  /* 0x0004480001407983 */ /* 0x000ea80000300a00 */
[----:B------:R-:W2:Y:S04]  /*e0d0*/  LDL.LU.64 R66, [R1+0x450] ;  /* 0x0004500001427983 */ /* 0x000ea80000300a00 */
[----:B------:R-:W2:Y:S04]  /*e0e0*/  LDL.LU.64 R68, [R1+0x590] ;  /* 0x0005900001447983 */ /* 0x000ea80000300a00 */
[----:B------:R2:W-:Y:S04]  /*e0f0*/  STL.64 [R1+0x2a8], R12 ;  /* 0x0002a80c01007387 */ /* 0x0005e80000100a00 */
[----:B------:R2:W-:Y:S04]  /*e100*/  STL.64 [R1+0x1f8], R10 ;  /* 0x0001f80a01007387 */ /* 0x0005e80000100a00 */
[----:B------:R-:W3:Y:S04]  /*e110*/  LDL.LU.64 R162, [R1+0x3f8] ;  /* 0x0003f80001a27983 */ /* 0x000ee80000300a00 */
[----:B------:R-:W-:Y:S04]  /*e120*/  STL.64 [R1+0x1e8], R154 ;  /* 0x0001e89a01007387 */ /* 0x000fe80000100a00 */
[----:B------:R-:W2:Y:S01]  /*e130*/  LDL.LU.64 R148, [R1+0x3f0] ;  /* 0x0003f00001947983 */ /* 0x000ea20000300a00 */
[----:B----4-:R-:W-:-:S04]  /*e140*/  IMAD.WIDE R152, R4, 0x4, R238 ;  /* 0x0000000404987825 */ /* 0x010fc800078e02ee */
[C---:B------:R-:W-:Y:S01]  /*e150*/  IMAD.WIDE R22, R4.reuse, 0x4, R22 ;  /* 0x0000000404167825 */ /* 0x040fe200078e0216 */
[----:B------:R-:W-:Y:S03]  /*e160*/  STL.64 [R1+0x1d8], R152 ;  /* 0x0001d89801007387 */ /* 0x000fe60000100a00 */
[C---:B------:R-:W-:Y:S02]  /*e170*/  IMAD.WIDE R144, R4.reuse, 0x4, R168 ;  /* 0x0000000404907825 */ /* 0x040fe400078e02a8 */
[----:B------:R-:W4:Y:S02]  /*e180*/  LDL.LU.64 R168, [R1+0x3e8] ;  /* 0x0003e80001a87983 */ /* 0x000f240000300a00 */
[C---:B------:R-:W-:Y:S02]  /*e190*/  IMAD.WIDE R142, R4.reuse, 0x4, R160 ;  /* 0x00000004048e7825 */ /* 0x040fe400078e02a0 */
[----:B------:R-:W-:Y:S02]  /*e1a0*/  STL.64 [R1+0x1c8], R22 ;  /* 0x0001c81601007387 */ /* 0x000fe40000100a00 */
[----:B------:R-:W-:-:S02]  /*e1b0*/  IMAD.WIDE R140, R4, 0x4, R170 ;  /* 0x00000004048c7825 */ /* 0x000fc400078e02aa */
[----:B------:R-:W4:Y:S02]  /*e1c0*/  LDL.LU.64 R160, [R1+0x3e0] ;  /* 0x0003e00001a07983 */ /* 0x000f240000300a00 */
[C---:B------:R-:W-:Y:S02]  /*e1d0*/  IMAD.WIDE R138, R4.reuse, 0x4, R156 ;  /* 0x00000004048a7825 */ /* 0x040fe400078e029c */
[----:B------:R-:W-:Y:S04]  /*e1e0*/  STL.64 [R1+0x1b8], R150 ;  /* 0x0001b89601007387 */ /* 0x000fe80000100a00 */
[----:B------:R-:W4:Y:S01]  /*e1f0*/  LDL.LU.64 R170, [R1+0x3d8] ;  /* 0x0003d80001aa7983 */ /* 0x000f220000300a00 */
[----:B------:R-:W-:-:S03]  /*e200*/  IMAD.WIDE R136, R4, 0x4, R176 ;  /* 0x0000000404887825 */ /* 0x000fc600078e02b0 */
[----:B------:R-:W-:Y:S01]  /*e210*/  STL.64 [R1+0x1a8], R146 ;  /* 0x0001a89201007387 */ /* 0x000fe20000100a00 */
[----:B------:R-:W-:-:S03]  /*e220*/  IMAD.WIDE R134, R4, 0x4, R166 ;  /* 0x0000000404867825 */ /* 0x000fc600078e02a6 */
        /* <DEDUP_REMOVED lines=65> */
[----:B-1----:R-:W-:-:S03]  /*e640*/  IMAD.WIDE R16, R4, 0x4, R36 ;  /* 0x0000000404107825 */ /* 0x002fc600078e0224 */
[----:B------:R-:W-:Y:S01]  /*e650*/  STL.64 [R1+0x20], R80 ;  /* 0x0000205001007387 */ /* 0x000fe20000100a00 */
[----:B------:R-:W-:-:S03]  /*e660*/  IMAD.WIDE R8, R4, 0x4, R222 ;  /* 0x0000000404087825 */ /* 0x000fc600078e02de */
[----:B------:R-:W-:Y:S04]  /*e670*/  STL.64 [R1+0x10], R78 ;  /* 0x0000104e01007387 */ /* 0x000fe80000100a00 */
[----:B------:R-:W-:Y:S04]  /*e680*/  STL.64 [R1], R76 ;  /* 0x0000004c01007387 */ /* 0x000fe80000100a00 */
[----:B------:R-:W-:Y:S04]  /*e690*/  STL.64 [R1+0x598], R74 ;  /* 0x0005984a01007387 */ /* 0x000fe80000100a00 */
[----:B------:R-:W-:Y:S04]  /*e6a0*/  STL.64 [R1+0x5b0], R72 ;  /* 0x0005b04801007387 */ /* 0x000fe80000100a00 */
[----:B------:R1:W-:Y:S04]  /*e6b0*/  STL.64 [R1+0x5c0], R70 ;  /* 0x0005c04601007387 */ /* 0x0003e80000100a00 */
[----:B------:R-:W-:Y:S04]  /*e6c0*/  STL.64 [R1+0x5e0], R20 ;  /* 0x0005e01401007387 */ /* 0x000fe80000100a00 */
[----:B------:R-:W-:Y:S04]  /*e6d0*/  STL.64 [R1+0x5f0], R18 ;  /* 0x0005f01201007387 */ /* 0x000fe80000100a00 */
[----:B------:R-:W-:Y:S04]  /*e6e0*/  STL.64 [R1+0x5d0], R16 ;  /* 0x0005d01001007387 */ /* 0x000fe80000100a00 */
[----:B------:R1:W-:Y:S04]  /*e6f0*/  STL.64 [R1+0x5a0], R8 ;  /* 0x0005a00801007387 */ /* 0x0003e80000100a00 */
[----:B------:R-:W4:Y:S04]  /*e700*/  LDL.64 R204, [R1+0x5c8] ;  /* 0x0005c80001cc7983 */ /* 0x000f280000100a00 */
        /* <DEDUP_REMOVED lines=14> */
[----:B------:R-:W4:Y:S01]  /*e7f0*/  LDL.64 R192, [R1+0x658] ;  /* 0x0006580001c07983 */ /* 0x000f220000100a00 */
[----:B------:R-:W-:-:S03]  /*e800*/  IMAD.WIDE R238, R4, 0x4, R42 ;  /* 0x0000000404ee7825 */ /* 0x000fc600078e022a */
[----:B------:R-:W4:Y:S04]  /*e810*/  LDL.64 R174, [R1+0x660] ;  /* 0x0006600001ae7983 */ /* 0x000f280000100a00 */
[----:B------:R-:W4:Y:S04]  /*e820*/  LDL.64 R164, [R1+0x668] ;  /* 0x0006680001a47983 */ /* 0x000f280000100a00 */
[----:B------:R-:W4:Y:S04]  /*e830*/  LDL.64 R186, [R1+0x670] ;  /* 0x0006700001ba7983 */ /* 0x000f280000100a00 */
[----:B------:R-:W4:Y:S04]  /*e840*/  LDL.64 R184, [R1+0x678] ;  /* 0x0006780001b87983 */ /* 0x000f280000100a00 */
[----:B------:R-:W4:Y:S04]  /*e850*/  LDL.64 R158, [R1+0x680] ;  /* 0x00068000019e7983 */ /* 0x000f280000100a00 */
[----:B------:R-:W4:Y:S01]  /*e860*/  LDL.64 R178, [R1+0x690] ;  /* 0x0006900001b27983 */ /* 0x000f220000100a00 */
[----:B--2---:R-:W-:-:S03]  /*e870*/  IMAD.WIDE R40, R2, 0x4, R148 ;  /* 0x0000000402287825 */ /* 0x004fc600078e0294 */
[----:B------:R-:W2:Y:S01]  /*e880*/  LDL.64 R148, [R1+0x5b8] ;  /* 0x0005b80001947983 */ /* 0x000ea20000100a00 */
[----:B---3--:R-:W-:-:S03]  /*e890*/  IMAD.WIDE R42, R2, 0x4, R162 ;  /* 0x00000004022a7825 */ /* 0x008fc600078e02a2 */
[----:B------:R-:W3:Y:S01]  /*e8a0*/  LDL.64 R162, [R1+0x688] ;  /* 0x0006880001a27983 */ /* 0x000ee20000100a00 */
[----:B------:R-:W-:-:S04]  /*e8b0*/  IMAD.WIDE R220, R4, 0x4, R38 ;  /* 0x0000000404dc7825 */ /* 0x000fc800078e0226 */
[C---:B----4-:R-:W-:Y:S02]  /*e8c0*/  IMAD.WIDE R38, R2.reuse, 0x4, R168 ;  /* 0x0000000402267825 */ /* 0x050fe400078e02a8 */
[----:B------:R-:W4:Y:S02]  /*e8d0*/  LDL.64 R168, [R1+0x6c0] ;  /* 0x0006c00001a87983 */ /* 0x000f240000100a00 */
[----:B------:R-:W-:-:S04]  /*e8e0*/  IMAD.WIDE R44, R2, 0x4, R44 ;  /* 0x00000004022c7825 */ /* 0x000fc800078e022c */
[----:B------:R-:W-:-:S04]  /*e8f0*/  IMAD.WIDE R46, R2, 0x4, R46 ;  /* 0x00000004022e7825 */ /* 0x000fc800078e022e */
[----:B------:R-:W-:-:S04]  /*e900*/  IMAD.WIDE R48, R2, 0x4, R48 ;  /* 0x0000000402307825 */ /* 0x000fc800078e0230 */
[----:B------:R-:W-:-:S04]  /*e910*/  IMAD.WIDE R50, R2, 0x4, R50 ;  /* 0x0000000402327825 */ /* 0x000fc800078e0232 */
[----:B------:R-:W-:-:S04]  /*e920*/  IMAD.WIDE R52, R2, 0x4, R52 ;  /* 0x0000000402347825 */ /* 0x000fc800078e0234 */
[C---:B------:R-:W-:Y:S02]  /*e930*/  IMAD.WIDE R28, R2.reuse, 0x4, R156 ;  /* 0x00000004021c7825 */ /* 0x040fe400078e029c */
[----:B------:R-:W4:Y:S02]  /*e940*/  LDL.64 R156, [R1+0x6a8] ;  /* 0x0006a800019c7983 */ /* 0x000f240000100a00 */
[C---:B------:R-:W-:Y:S02]  /*e950*/  IMAD.WIDE R26, R2.reuse, 0x4, R176 ;  /* 0x00000004021a7825 */ /* 0x040fe400078e02b0 */
[----:B------:R-:W4:Y:S02]  /*e960*/  LDL.64 R176, [R1+0x6a0] ;  /* 0x0006a00001b07983 */ /* 0x000f240000100a00 */
[C---:B------:R-:W-:Y:S02]  /*e970*/  IMAD.WIDE R24, R2.reuse, 0x4, R166 ;  /* 0x0000000402187825 */ /* 0x040fe400078e02a6 */
[----:B------:R-:W4:Y:S04]  /*e980*/  LDL.64 R166, [R1+0x698] ;  /* 0x0006980001a67983 */ /* 0x000f280000100a00 */
[----:B------:R-:W-:Y:S04]  /*e990*/  LDGSTS.E [R242+0x1000c], desc[UR6][R24.64], !P5 ;  /* 0x1000c00018f27fae */ /* 0x000fe8000e921846 */
[----:B------:R-:W-:Y:S04]  /*e9a0*/  LDGSTS.E [R242+0x1400c], desc[UR6][R38.64], !P5 ;  /* 0x1400c00026f27fae */ /* 0x000fe8000e921846 */
[----:B------:R-:W-:Y:S01]  /*e9b0*/  LDGSTS.E [R242+0x1800c], desc[UR6][R40.64], !P5 ;  /* 0x1800c00028f27fae */ /* 0x000fe2000e921846 */
[----:B------:R-:W-:-:S03]  /*e9c0*/  IMAD.WIDE R54, R2, 0x4, R54 ;  /* 0x0000000402367825 */ /* 0x000fc600078e0236 */
        /* <DEDUP_REMOVED lines=16> */
[----:B------:R-:W-:Y:S04]  /*ead0*/  LDGSTS.E [R0+0x1c004], desc[UR6][R54.64], !P0 ;  /* 0x1c00400036007fae */ /* 0x000fe8000c121846 */
        /* <DEDUP_REMOVED lines=8> */
[----:B------:R-:W0:Y:S04]  /*eb60*/  LDGDEPBAR ;  /* 0x00000000000079af */ /* 0x000e280000000000 */
[----:B------:R-:W4:Y:S04]  /*eb70*/  LDL.64 R170, [R1+0x6b0] ;  /* 0x0006b00001aa7983 */ /* 0x000f280000100a00 */
[----:B------:R-:W4:Y:S04]  /*eb80*/  LDL.64 R160, [R1+0x6b8] ;  /* 0x0006b80001a07983 */ /* 0x000f280000100a00 */
[----:B--2---:R-:W-:Y:S04]  /*eb90*/  LDGSTS.E [R243+-0x70000], desc[UR6][R148.64], P3 ;  /* 0x9000000094f37fae */ /* 0x004fe80009921846 */
        /* <DEDUP_REMOVED lines=21> */
[----:B------:R-:W2:Y:S04]  /*ecf0*/  LDL.64 R148, [R1+0x6c8] ;  /* 0x0006c80001947983 */ /* 0x000ea80000100a00 */
[----:B---3--:R-:W-:Y:S04]  /*ed00*/  LDGSTS.E [R243+-0x6a800], desc[UR6][R162.64], P3 ;  /* 0x95800000a2f37fae */ /* 0x008fe80009921846 */
[----:B------:R-:W3:Y:S04]  /*ed10*/  LDL.64 R204, [R1+0x6d8] ;  /* 0x0006d80001cc7983 */ /* 0x000ee80000100a00 */
        /* <DEDUP_REMOVED lines=20> */
[----:B------:R-:W-:Y:S04]  /*ee60*/  LDGSTS.E [R243+-0x6a400], desc[UR6][R178.64], P3 ;  /* 0x95c00000b2f37fae */ /* 0x000fe80009921846 */
[----:B------:R-:W3:Y:S04]  /*ee70*/  LDL.64 R158, [R1+0x778] ;  /* 0x00077800019e7983 */ /* 0x000ee80000100a00 */
[----:B----4-:R-:W-:Y:S04]  /*ee80*/  LDGSTS.E [R243+-0x6a000], desc[UR6][R166.64], P3 ;  /* 0x96000000a6f37fae */ /* 0x010fe80009921846 */
[----:B------:R-:W4:Y:S04]  /*ee90*/  LDL.64 R178, [R1+0x780] ;  /* 0x0007800001b27983 */ /* 0x000f280000100a00 */
[----:B------:R-:W-:Y:S04]  /*eea0*/  LDGSTS.E [R243+-0x69c00], desc[UR6][R176.64], P3 ;  /* 0x96400000b0f37fae */ /* 0x000fe80009921846 */
[----:B------:R-:W-:Y:S04]  /*eeb0*/  LDGSTS.E [R243+-0x69800], desc[UR6][R156.64], P3 ;  /* 0x968000009cf37fae */ /* 0x000fe80009921846 */
[----:B------:R-:W-:Y:S04]  /*eec0*/  LDGSTS.E [R243+-0x69400], desc[UR6][R170.64], P3 ;  /* 0x96c00000aaf37fae */ /* 0x000fe80009921846 */
[----:B------:R-:W-:Y:S04]  /*eed0*/  LDGSTS.E [R243+-0x69000], desc[UR6][R160.64], P3 ;  /* 0x97000000a0f37fae */ /* 0x000fe80009921846 */
[----:B------:R-:W-:Y:S04]  /*eee0*/  LDGSTS.E [R243+-0x68c00], desc[UR6][R168.64], P3 ;  /* 0x97400000a8f37fae */ /* 0x000fe80009921846 */
[----:B------:R-:W4:Y:S04]  /*eef0*/  LDL.64 R166, [R1+0x790] ;  /* 0x0007900001a67983 */ /* 0x000f280000100a00 */
[----:B------:R-:W4:Y:S04]  /*ef00*/  LDL.64 R176, [R1+0x798] ;  /* 0x0007980001b07983 */ /* 0x000f280000100a00 */
[----:B------:R-:W4:Y:S04]  /*ef10*/  LDL.64 R156, [R1+0x7a0] ;  /* 0x0007a000019c7983 */ /* 0x000f280000100a00 */
[----:B------:R-:W4:Y:S04]  /*ef20*/  LDL.64 R170, [R1+0x7a8] ;  /* 0x0007a80001aa7983 */ /* 0x000f280000100a00 */
[----:B------:R-:W4:Y:S04]  /*ef30*/  LDL.64 R160, [R1+0x7b0] ;  /* 0x0007b00001a07983 */ /* 0x000f280000100a00 */
[----:B------:R-:W4:Y:S04]  /*ef40*/  LDL.64 R168, [R1+0x7b8] ;  /* 0x0007b80001a87983 */ /* 0x000f280000100a00 */
[----:B--2---:R-:W-:Y:S04]  /*ef50*/  LDGSTS.E [R243+-0x68800], desc[UR6][R148.64], P3 ;  /* 0x9780000094f37fae */ /* 0x004fe80009921846 */
[----:B------:R-:W2:Y:S04]  /*ef60*/  LDL.64 R148, [R1+0x7c0] ;  /* 0x0007c00001947983 */ /* 0x000ea80000100a00 */
[----:B---3--:R-:W-:Y:S04]  /*ef70*/  LDGSTS.E [R243+-0x68400], desc[UR6][R162.64], P3 ;  /* 0x97c00000a2f37fae */ /* 0x008fe80009921846 */
        /* <DEDUP_REMOVED lines=21> */
[----:B------:R-:W3:Y:S04]  /*f0d0*/  LDL.64 R162, [R1+0x7c8] ;  /* 0x0007c80001a27983 */ /* 0x000ee80000100a00 */
[----:B----4-:R-:W-:Y:S04]  /*f0e0*/  LDGSTS.E [R243+-0x62c00], desc[UR6][R178.64], P3 ;  /* 0x9d400000b2f37fae */ /* 0x010fe80009921846 */
[----:B------:R-:W-:Y:S04]  /*f0f0*/  LDGSTS.E [R243+-0x62800], desc[UR6][R244.64], P3 ;  /* 0x9d800000f4f37fae */ /* 0x000fe80009921846 */
[----:B------:R-:W4:Y:S04]  /*f100*/  LDL.LU.64 R244, [R1+0x28c0] ;  /* 0x0028c00001f47983 */ /* 0x000f280000300a00 */
[----:B------:R-:W-:Y:S04]  /*f110*/  LDGSTS.E [R243+-0x62400], desc[UR6][R166.64], P3 ;  /* 0x9dc00000a6f37fae */ /* 0x000fe80009921846 */
[----:B------:R-:W-:Y:S04]  /*f120*/  LDGSTS.E [R243+-0x62000], desc[UR6][R176.64], P3 ;  /* 0x9e000000b0f37fae */ /* 0x000fe80009921846 */
[----:B------:R-:W-:Y:S04]  /*f130*/  LDGSTS.E [R243+-0x61c00], desc[UR6][R156.64], P3 ;  /* 0x9e4000009cf37fae */ /* 0x000fe80009921846 */
[----:B------:R-:W-:Y:S04]  /*f140*/  LDGSTS.E [R243+-0x61800], desc[UR6][R170.64], P3 ;  /* 0x9e800000aaf37fae */ /* 0x000fe80009921846 */
[----:B------:R-:W-:Y:S04]  /*f150*/  LDGSTS.E [R243+-0x61400], desc[UR6][R160.64], P3 ;  /* 0x9ec00000a0f37fae */ /* 0x000fe80009921846 */
[----:B------:R-:W-:Y:S04]  /*f160*/  LDGSTS.E [R243+-0x61000], desc[UR6][R168.64], P3 ;  /* 0x9f000000a8f37fae */ /* 0x000fe80009921846 */
[----:B--2---:R-:W-:Y:S04]  /*f170*/  LDGSTS.E [R243+-0x60c00], desc[UR6][R148.64], P3 ;  /* 0x9f40000094f37fae */ /* 0x004fe80009921846 */
[----:B---3--:R-:W-:Y:S04]  /*f180*/  LDGSTS.E [R243+-0x60800], desc[UR6][R162.64], P3 ;  /* 0x9f800000a2f37fae */ /* 0x008fe80009921846 */
[----:B------:R-:W-:Y:S04]  /*f190*/  LDGSTS.E [R243+-0x60400], desc[UR6][R250.64], P3 ;  /* 0x9fc00000faf37fae */ /* 0x000fe80009921846 */
[----:B------:R-:W2:Y:S04]  /*f1a0*/  LDL.LU.64 R250, [R1+0x28b8] ;  /* 0x0028b80001fa7983 */ /* 0x000ea80000300a00 */
[----:B----4-:R-:W-:Y:S04]  /*f1b0*/  LDGSTS.E [R245+-0x6fe00], desc[UR6][R240.64], P3 ;  /* 0x90200000f0f57fae */ /* 0x010fe80009921846 */
[----:B------:R-:W-:Y:S04]  /*f1c0*/  LDGSTS.E [R245+-0x6fa00], desc[UR6][R246.64], P3 ;  /* 0x90600000f6f57fae */ /* 0x000fe80009921846 */
[----:B------:R-:W-:Y:S04]  /*f1d0*/  LDGSTS.E [R245+-0x6f600], desc[UR6][R248.64], P3 ;  /* 0x90a00000f8f57fae */ /* 0x000fe80009921846 */
[----:B------:R-:W3:Y:S04]  /*f1e0*/  LDL.LU.64 R240, [R1+0x28b0] ;  /* 0x0028b00001f07983 */ /* 0x000ee80000300a00 */
[----:B------:R-:W4:Y:S04]  /*f1f0*/  LDL.LU.64 R246, [R1+0x28a8] ;  /* 0x0028a80001f67983 */ /* 0x000f280000300a00 */
[----:B------:R-:W4:Y:S04]  /*f200*/  LDL.LU.64 R248, [R1+0x28a0] ;  /* 0x0028a00001f87983 */ /* 0x000f280000300a00 */
[----:B------:R-:W-:Y:S04]  /*f210*/  LDGSTS.E [R245+-0x6f200], desc[UR6][R14.64], P3 ;  /* 0x90e000000ef57fae */ /* 0x000fe80009921846 */
        /* <DEDUP_REMOVED lines=43> */
[----:B------:R-:W-:-:S03]  /*f4d0*/  IMAD.WIDE R236, R4, 0x4, R124 ;  /* 0x0000000404ec7825 */ /* 0x000fc600078e027c */
[----:B------:R-:W-:Y:S01]  /*f4e0*/  LDGSTS.E [R245+-0x64e00], desc[UR6][R238.64], P3 ;  /* 0x9b200000eef57fae */ /* 0x000fe20009921846 */
[----:B------:R-:W-:-:S03]  /*f4f0*/  IMAD.WIDE R232, R4, 0x4, R224 ;  /* 0x0000000404e87825 */ /* 0x000fc600078e02e0 */
[----:B------:R1:W-:Y:S01]  /*f500*/  LDGSTS.E [R245+-0x64a00], desc[UR6][R74.64], P3 ;  /* 0x9b6000004af57fae */ /* 0x0003e20009921846 */
[----:B------:R-:W-:-:S03]  /*f510*/  IMAD.WIDE R224, R4, 0x4, R212 ;  /* 0x0000000404e07825 */ /* 0x000fc600078e02d4 */
[----:B------:R-:W-:Y:S01]  /*f520*/  LDGSTS.E [R245+-0x64600], desc[UR6][R72.64], P3 ;  /* 0x9ba0000048f57fae */ /* 0x000fe20009921846 */
[----:B------:R-:W-:-:S03]  /*f530*/  IMAD.WIDE R228, R4, 0x4, R228 ;  /* 0x0000000404e47825 */ /* 0x000fc600078e02e4 */
[----:B------:R-:W-:Y:S01]  /*f540*/  LDGSTS.E [R245+-0x64200], desc[UR6][R70.64], P3 ;  /* 0x9be0000046f57fae */ /* 0x000fe20009921846 */
[----:B------:R-:W-:-:S03]  /*f550*/  IMAD.WIDE R222, R4, 0x4, R6 ;  /* 0x0000000404de7825 */ /* 0x000fc600078e0206 */
        /* <DEDUP_REMOVED lines=11> */
[----:B------:R-:W-:Y:S01]  /*f610*/  LDGSTS.E [R245+-0x62600], desc[UR6][R224.64], P3 ;  /* 0x9da00000e0f57fae */ /* 0x000fe20009921846 */
[----:B------:R-:W-:-:S03]  /*f620*/  IMAD.WIDE R230, R4, 0x4, R230 ;  /* 0x0000000404e67825 */ /* 0x000fc600078e02e6 */
        /* <DEDUP_REMOVED lines=9> */
[----:B------:R-:W0:Y:S01]  /*f6c0*/  LDGDEPBAR ;  /* 0x00000000000079af */ /* 0x000e220000000000 */
[----:B------:R-:W-:Y:S01]  /*f6d0*/  SEL R3, RZ, 0x4, P6 ;  /* 0x00000004ff037807 */ /* 0x000fe20003000000 */
[----:B------:R-:W-:-:S02]  /*f6e0*/  UISETP.GE.AND UP0, UPT, UR4, 0x20, UPT ;  /* 0x000000200400788c */ /* 0x000fc4000bf06270 */
[----:B------:R-:W-:Y:S01]  /*f6f0*/  UISETP.GT.AND UP1, UPT, UR4, 0x5f, UPT ;  /* 0x0000005f0400788c */ /* 0x000fe2000bf24270 */
[----:B------:R-:W-:Y:S06]  /*f700*/  BAR.SYNC.DEFER_BLOCKING 0x0 ;  /* 0x0000000000007b1d */ /* 0x000fec0000010000 */
[----:B-1----:R-:W4:Y:S02]  /*f710*/  LDL.LU.64 R70, [R1+0x588] ;  /* 0x0005880001467983 */ /* 0x002f240000300a00 */
[----:B------:R-:W1:Y:S08]  /*f720*/  LDC R74, c[0x0][0x230] ;  /* 0x00008c00ff4a7b82 */ /* 0x000e700000000800 */
[----:B------:R-:W1:Y:S01]  /*f730*/  LDC R75, c[0x0][0x230] ;  /* 0x00008c00ff4b7b82 */ /* 0x000e620000000800 */
[----:B------:R-:W4:Y:S07]  /*f740*/  LDL.LU.64 R72, [R1+0x580] ;  /* 0x0005800001487983 */ /* 0x000f2e0000300a00 */
[----:B------:R-:W1:Y:S01]  /*f750*/  LDC R77, c[0x0][0x230] ;  /* 0x00008c00ff4d7b82 */ /* 0x000e620000000800 */
[----:B------:R-:W4:Y:S01]  /*f760*/  LDL.LU.64 R88, [R1+0x578] ;  /* 0x0005780001587983 */ /* 0x000f220000300a00 */
[----:B------:R-:W-:Y:S01]  /*f770*/  PLOP3.LUT P0, PT, PT, PT, UP1, 0x80, 0x0 ;  /* 0x000000000000781c */ /* 0x000fe20003f0f018 */
[----:B------:R-:W-:Y:S01]  /*f780*/  VIADD R6, R5, 0xffffffbf ;  /* 0xffffffbf05067836 */ /* 0x000fe20000000000 */
[----:B------:R-:W-:Y:S01]  /*f790*/  ULDC UR48, c[0x0][0x230] ;  /* 0x00008c0000307ab9 */ /* 0x000fe20000000800 */
[----:B------:R-:W4:Y:S03]  /*f7a0*/  LDL.LU.64 R136, [R1+0x570] ;  /* 0x0005700001887983 */ /* 0x000f260000300a00 */
[----:B------:R-:W4:Y:S01]  /*f7b0*/  LDC R8, c[0x0][0x230] ;  /* 0x00008c00ff087b82 */ /* 0x000f220000000800 */
[----:B------:R-:W4:Y:S04]  /*f7c0*/  LDL.LU.64 R96, [R1+0x568] ;  /* 0x0005680001607983 */ /* 0x000f280000300a00 */
[----:B------:R-:W4:Y:S03]  /*f7d0*/  LDL.LU.64 R80, [R1+0x560] ;  /* 0x0005600001507983 */ /* 0x000f260000300a00 */
[----:B------:R-:W4:Y:S01]  /*f7e0*/  LDC R9, c[0x0][0x230] ;  /* 0x00008c00ff097b82 */ /* 0x000f220000000800 */
[----:B------:R-:W4:Y:S04]  /*f7f0*/  LDL.LU.64 R130, [R1+0x558] ;  /* 0x0005580001827983 */ /* 0x000f280000300a00 */
[----:B------:R-:W4:Y:S01]  /*f800*/  LDL.LU.64 R20, [R1+0x550] ;  /* 0x0005500001147983 */ /* 0x000f220000300a00 */
[----:B--2---:R-:W-:Y:S01]  /*f810*/  VIADD R5, R251, 0xffffffbe ;  /* 0xffffffbefb057836 */ /* 0x004fe20000000000 */
[----:B------:R-:W-:Y:S01]  /*f820*/  SEL R3, R3, RZ, P0 ;  /* 0x000000ff03037207 */ /* 0x000fe20000000000 */
[----:B------:R-:W-:Y:S01]  /*f830*/  VIADD R7, R252, 0xffffffbd ;  /* 0xffffffbdfc077836 */ /* 0x000fe20000000000 */
[----:B---3--:R-:W-:Y:S01]  /*f840*/  STL.64 [R1+0x2898], R14 ;  /* 0x0028980e01007387 */ /* 0x008fe20000100a00 */
[----:B------:R-:W-:Y:S01]  /*f850*/  ISETP.GE.U32.AND P3, PT, R6, 0x7fffffa0, PT ;  /* 0x7fffffa00600780c */ /* 0x000fe20003f66070 */
[----:B-1----:R-:W-:Y:S01]  /*f860*/  VIADD R6, R77, 0xffffffbc ;  /* 0xffffffbc4d067836 */ /* 0x002fe20000000000 */
[----:B------:R-:W-:Y:S01]  /*f870*/  ISETP.NE.U32.AND P4, PT, R3, RZ, PT ;  /* 0x000000ff0300720c */ /* 0x000fe20003f85070 */
[----:B----4-:R-:W-:Y:S01]  /*f880*/  STL.64 [R1+0x2890], R12 ;  /* 0x0028900c01007387 */ /* 0x010fe20000100a00 */
[----:B------:R-:W-:Y:S01]  /*f890*/  ISETP.GE.U32.AND P2, PT, R5, 0x7fffff9f, PT ;  /* 0x7fffff9f0500780c */ /* 0x000fe20003f46070 */
[----:B------:R-:W-:Y:S01]  /*f8a0*/  VIADD R5, R74, 0xffffffbb ;  /* 0xffffffbb4a057836 */ /* 0x000fe20000000000 */
[----:B------:R-:W-:Y:S01]  /*f8b0*/  ISETP.GE.U32.AND P0, PT, R7, 0x7fffff9e, PT ;  /* 0x7fffff9e0700780c */ /* 0x000fe20003f06070 */
[----:B------:R-:W-:Y:S01]  /*f8c0*/  STL.64 [R1+0x2888], R10 ;  /* 0x0028880a01007387 */ /* 0x000fe20000100a00 */
[----:B------:R-:W-:Y:S01]  /*f8d0*/  VIADD R3, R75, 0xffffffba ;  /* 0xffffffba4b037836 */ /* 0x000fe20000000000 */
[----:B------:R-:W1:Y:S01]  /*f8e0*/  LDC R7, c[0x0][0x230] ;  /* 0x00008c00ff077b82 */ /* 0x000e620000000800 */
[----:B------:R-:W-:Y:S01]  /*f8f0*/  ISETP.GE.U32.AND P6, PT, R6, 0x7fffff9d, PT ;  /* 0x7fffff9d0600780c */ /* 0x000fe20003fc6070 */
[----:B------:R-:W2:Y:S01]  /*f900*/  LDL.LU.64 R86, [R1+0x548] ;  /* 0x0005480001567983 */ /* 0x000ea20000300a00 */
[----:B------:R-:W-:-:S02]  /*f910*/  ISETP.GE.U32.AND P5, PT, R5, 0x7fffff9c, PT ;  /* 0x7fffff9c0500780c */ /* 0x000fc40003fa6070 */
[----:B------:R-:W-:-:S03]  /*f920*/  ISETP.GE.U32.AND P1, PT, R3, 0x7fffff9b, PT ;  /* 0x7fffff9b0300780c */ /* 0x000fc60003f26070 */
[----:B------:R-:W3:Y:S01]  /*f930*/  LDC R6, c[0x0][0x230] ;  /* 0x00008c00ff067b82 */ /* 0x000ee20000000800 */
[----:B------:R-:W-:-:S07]  /*f940*/  IMAD.WIDE R240, R2, 0x4, R240 ;  /* 0x0000000402f07825 */ /* 0x000fce00078e02f0 */
[----:B------:R-:W4:Y:S08]  /*f950*/  LDC R251, c[0x0][0x230] ;  /* 0x00008c00fffb7b82 */ /* 0x000f300000000800 */
[----:B------:R-:W4:Y:S01]  /*f960*/  LDC R252, c[0x0][0x230] ;  /* 0x00008c00fffc7b82 */ /* 0x000f220000000800 */
[----:B------:R-:W-:-:S07]  /*f970*/  IMAD.WIDE R70, R2, 0x4, R70 ;  /* 0x0000000402467825 */ /* 0x000fce00078e0246 */
[----:B------:R-:W4:Y:S01]  /*f980*/  LDC R5, c[0x0][0x230] ;  /* 0x00008c00ff057b82 */ /* 0x000f220000000800 */
[C---:B------:R-:W-:Y:S01]  /*f990*/  IMAD.WIDE R72, R2.reuse, 0x4, R72 ;  /* 0x0000000402487825 */ /* 0x040fe200078e0248 */
[----:B------:R-:W-:Y:S01]  /*f9a0*/  @!PT LDS RZ, [RZ] ;  /* 0x00000000fffff984 */ /* 0x000fe20000000800 */
[----:B------:R-:W-:Y:S01]  /*f9b0*/  @!PT LDS RZ, [RZ] ;  /* 0x00000000fffff984 */ /* 0x000fe20000000800 */
[----:B------:R-:W-:Y:S01]  /*f9c0*/  @!PT LDS RZ, [RZ] ;  /* 0x00000000fffff984 */ /* 0x000fe20000000800 */
[----:B------:R-:W-:Y:S03]  /*f9d0*/  LDGSTS.E [R250+0x20000], desc[UR6][R70.64], !P3 ;  /* 0x2000000046fa7fae */ /* 0x000fe6000d921846 */
[C---:B------:R-:W-:Y:S01]  /*f9e0*/  IMAD.WIDE R74, R2.reuse, 0x4, R88 ;  /* 0x00000004024a7825 */ /* 0x040fe200078e0258 */
[----:B------:R1:W-:Y:S03]  /*f9f0*/  LDGSTS.E [R250+0x24000], desc[UR6][R72.64], !P3 ;  /* 0x2400000048fa7fae */ /* 0x0003e6000d921846 */
[C---:B------:R-:W-:Y:S01]  /*fa00*/  IMAD.WIDE R76, R2.reuse, 0x4, R136 ;  /* 0x00000004024c7825 */ /* 0x040fe200078e0288 */
[----:B------:R-:W3:Y:S04]  /*fa10*/  LDL.LU.64 R88, [R1+0x540] ;  /* 0x0005400001587983 */ /* 0x000ee80000300a00 */
[----:B------:R-:W4:Y:S04]  /*fa20*/  LDL.LU.64 R104, [R1+0x538] ;  /* 0x0005380001687983 */ /* 0x000f280000300a00 */
[----:B------:R-:W4:Y:S04]  /*fa30*/  LDL.LU.64 R136, [R1+0x530] ;  /* 0x0005300001887983 */ /* 0x000f280000300a00 */
[----:B------:R-:W-:Y:S01]  /*fa40*/  STL.64 [R1+0x2ce8], R70 ;  /* 0x002ce84601007387 */ /* 0x000fe20000100a00 */
[----:B------:R-:W-:-:S03]  /*fa50*/  IMAD.WIDE R78, R2, 0x4, R96 ;  /* 0x00000004024e7825 */ /* 0x000fc600078e0260 */
[----:B------:R1:W-:Y:S01]  /*fa60*/  STL.64 [R1+0x2cf0], R72 ;  /* 0x002cf04801007387 */ /* 0x0003e20000100a00 */
[----:B------:R-:W-:-:S03]  /*fa70*/  IMAD.WIDE R82, R2, 0x4, R130 ;  /* 0x0000000402527825 */ /* 0x000fc600078e0282 */
[----:B------:R4:W-:Y:S04]  /*fa80*/  STL.64 [R1+0x2cf8], R74 ;  /* 0x002cf84a01007387 */ /* 0x0009e80000100a00 */
[----:B------:R-:W-:Y:S04]  /*fa90*/  STL.64 [R1+0x2d00], R76 ;  /* 0x002d004c01007387 */ /* 0x000fe80000100a00 */
[----:B------:R-:W4:Y:S01]  /*faa0*/  LDL.LU.64 R112, [R1+0x528] ;  /* 0x0005280001707983 */ /* 0x000f220000300a00 */
[C---:B------:R-:W-:Y:S01]  /*fab0*/  IMAD.WIDE R84, R2.reuse, 0x4, R20 ;  /* 0x0000000402547825 */ /* 0x040fe200078e0214 */
[----:B-1----:R-:W1:Y:S02]  /*fac0*/  LDC R72, c[0x0][0x230] ;  /* 0x00008c00ff487b82 */ /* 0x002e640000000800 */
[----:B------:R-:W4:Y:S04]  /*fad0*/  LDL.LU.64 R96, [R1+0x520] ;  /* 0x0005200001607983 */ /* 0x000f280000300a00 */
[----:B------:R-:W4:Y:S04]  /*fae0*/  LDL.LU.64 R130, [R1+0x518] ;  /* 0x0005180001827983 */ /* 0x000f280000300a00 */
[----:B------:R-:W4:Y:S01]  /*faf0*/  LDL.LU.64 R20, [R1+0x510] ;  /* 0x0005100001147983 */ /* 0x000f220000300a00 */
[----:B------:R-:W-:-:S03]  /*fb00*/  IMAD.WIDE R80, R2, 0x4, R80 ;  /* 0x0000000402507825 */ /* 0x000fc600078e0250 */
[----:B------:R-:W-:Y:S04]  /*fb10*/  STL.64 [R1+0x2d08], R78 ;  /* 0x002d084e01007387 */ /* 0x000fe80000100a00 */
[----:B------:R-:W-:Y:S04]  /*fb20*/  STL.64 [R1+0x2d10], R80 ;  /* 0x002d105001007387 */ /* 0x000fe80000100a00 */
[----:B------:R-:W-:Y:S04]  /*fb30*/  STL.64 [R1+0x2d18], R82 ;  /* 0x002d185201007387 */ /* 0x000fe80000100a00 */
[----:B------:R1:W-:Y:S01]  /*fb40*/  STL.64 [R1+0x2d20], R84 ;  /* 0x002d205401007387 */ /* 0x0003e20000100a00 */
[----:B--2---:R-:W-:-:S03]  /*fb50*/  IMAD.WIDE R86, R2, 0x4, R86 ;  /* 0x0000000402567825 */ /* 0x004fc600078e0256 */
[----:B------:R-:W2:Y:S01]  /*fb60*/  LDL.LU.64 R102, [R1+0x508] ;  /* 0x0005080001667983 */ /* 0x000ea20000300a00 */
[----:B------:R-:W-:Y:S02]  /*fb70*/  VIADD R3, R8, 0xffffffb9 ;  /* 0xffffffb908037836 */ /* 0x000fe40000000000 */
[----:B------:R-:W1:Y:S01]  /*fb80*/  LDC R8, c[0x0][0x230] ;  /* 0x00008c00ff087b82 */ /* 0x000e620000000800 */
[----:B------:R-:W-:Y:S04]  /*fb90*/  LDGSTS.E [R250+0x28000], desc[UR6][R74.64], !P3 ;  /* 0x280000004afa7fae */ /* 0x000fe8000d921846 */
[----:B------:R-:W-:Y:S01]  /*fba0*/  LDGSTS.E [R250+0x2c000], desc[UR6][R76.64], !P3 ;  /* 0x2c0000004cfa7fae */ /* 0x000fe2000d921846 */
[----:B---3--:R-:W-:-:S04]  /*fbb0*/  IMAD.WIDE R88, R2, 0x4, R88 ;  /* 0x0000000402587825 */ /* 0x008fc800078e0258 */
[----:B----4-:R-:W-:-:S04]  /*fbc0*/  IMAD.WIDE R90, R2, 0x4, R104 ;  /* 0x00000004025a7825 */ /* 0x010fc800078e0268 */
[C---:B------:R-:W-:Y:S01]  /*fbd0*/  IMAD.WIDE R92, R2.reuse, 0x4, R136 ;  /* 0x00000004025c7825 */ /* 0x040fe200078e0288 */
[----:B------:R-:W3:Y:S04]  /*fbe0*/  LDL.LU.64 R104, [R1+0x500] ;  /* 0x0005000001687983 */ /* 0x000ee80000300a00 */
[----:B------:R-:W4:Y:S04]  /*fbf0*/  LDL.LU.64 R120, [R1+0x4f8] ;  /* 0x0004f80001787983 */ /* 0x000f280000300a00 */
[----:B------:R-:W4:Y:S04]  /*fc00*/  LDL.LU.64 R136, [R1+0x4f0] ;  /* 0x0004f00001887983 */ /* 0x000f280000300a00 */
[----:B------:R-:W-:Y:S04]  /*fc10*/  STL.64 [R1+0x2d28], R86 ;  /* 0x002d285601007387 */ /* 0x000fe80000100a00 */
[----:B------:R-:W-:Y:S04]  /*fc20*/  STL.64 [R1+0x2d30], R88 ;  /* 0x002d305801007387 */ /* 0x000fe80000100a00 */
[----:B------:R-:W-:Y:S01]  /*fc30*/  STL.64 [R1+0x2d38], R90 ;  /* 0x002d385a01007387 */ /* 0x000fe20000100a00 */
[----:B------:R-:W-:-:S03]  /*fc40*/  IMAD.WIDE R94, R2, 0x4, R112 ;  /* 0x00000004025e7825 */ /* 0x000fc600078e0270 */
[----:B------:R-:W-:Y:S01]  /*fc50*/  STL.64 [R1+0x2d40], R92 ;  /* 0x002d405c01007387 */ /* 0x000fe20000100a00 */
[----:B------:R-:W-:-:S03]  /*fc60*/  IMAD.WIDE R98, R2, 0x4, R130 ;  /* 0x0000000402627825 */ /* 0x000fc600078e0282 */
[----:B------:R-:W4:Y:S04]  /*fc70*/  LDL.LU.64 R16, [R1+0x4e8] ;  /* 0x0004e80001107983 */ /* 0x000f280000300a00 */
[----:B------:R-:W4:Y:S01]  /*fc80*/  LDL.LU.64 R112, [R1+0x4e0] ;  /* 0x0004e00001707983 */ /* 0x000f220000300a00 */
[----:B------:R-:W-:-:S03]  /*fc90*/  IMAD.WIDE R100, R2, 0x4, R20 ;  /* 0x0000000402647825 */ /* 0x000fc600078e0214 */
[----:B------:R-:W4:Y:S04]  /*fca0*/  LDL.LU.64 R130, [R1+0x4d8] ;  /* 0x0004d80001827983 */ /* 0x000f280000300a00 */
[----:B------:R-:W4:Y:S01]  /*fcb0*/  LDL.LU.64 R20, [R1+0x4d0] ;  /* 0x0004d00001147983 */ /* 0x000f220000300a00 */
[----:B------:R-:W-:-:S03]  /*fcc0*/  IMAD.WIDE R96, R2, 0x4, R96 ;  /* 0x0000000402607825 */ /* 0x000fc600078e0260 */
[----:B------:R-:W-:Y:S04]  /*fcd0*/  STL.64 [R1+0x2d48], R94 ;  /* 0x002d485e01007387 */ /* 0x000fe80000100a00 */
[----:B------:R-:W-:Y:S04]  /*fce0*/  STL.64 [R1+0x2d50], R96 ;  /* 0x002d506001007387 */ /* 0x000fe80000100a00 */
[----:B------:R-:W-:Y:S01]  /*fcf0*/  STL.64 [R1+0x2d58], R98 ;  /* 0x002d586201007387 */ /* 0x000fe20000100a00 */
[----:B--2---:R-:W-:-:S03]  /*fd00*/  IMAD.WIDE R102, R2, 0x4, R102 ;  /* 0x0000000402667825 */ /* 0x004fc600078e0266 */
[----:B------:R-:W-:Y:S01]  /*fd10*/  STL.64 [R1+0x2d60], R100 ;  /* 0x002d606401007387 */ /* 0x000fe20000100a00 */
[----:B------:R-:W-:-:S03]  /*fd20*/  ISETP.GE.U32.AND P3, PT, R3, 0x7fffff9a, PT ;  /* 0x7fffff9a0300780c */ /* 0x000fc60003f66070 */
[----:B------:R-:W-:Y:S01]  /*fd30*/  LDGSTS.E [R250+0x20004], desc[UR6][R78.64], !P2 ;  /* 0x200040004efa7fae */ /* 0x000fe2000d121846 */
[----:B---3--:R-:W-:-:S03]  /*fd40*/  IMAD.WIDE R104, R2, 0x4, R104 ;  /* 0x0000000402687825 */ /* 0x008fc600078e0268 */
[----:B------:R-:W-:Y:S01]  /*fd50*/  LDGSTS.E [R250+0x24004], desc[UR6][R80.64], !P2 ;  /* 0x2400400050fa7fae */ /* 0x000fe2000d121846 */
[----:B----4-:R-:W-:-:S03]  /*fd60*/  IMAD.WIDE R106, R2, 0x4, R120 ;  /* 0x00000004026a7825 */ /* 0x010fc600078e0278 */
[----:B------:R-:W-:Y:S04]  /*fd70*/  LDGSTS.E [R250+0x28004], desc[UR6][R82.64], !P2 ;  /* 0x2800400052fa7fae */ /* 0x000fe8000d121846 */
[----:B------:R-:W2:Y:S01]  /*fd80*/  LDL.LU.64 R120, [R1+0x4c8] ;  /* 0x0004c80001787983 */ /* 0x000ea20000300a00 */
[----:B------:R-:W-:-:S03]  /*fd90*/  IMAD.WIDE R108, R2, 0x4, R136 ;  /* 0x00000004026c7825 */ /* 0x000fc600078e0288 */
[----:B------:R-:W3:Y:S04]  /*fda0*/  LDL.LU.64 R138, [R1+0x4c0] ;  /* 0x0004c000018a7983 */ /* 0x000ee80000300a00 */
[----:B------:R-:W4:Y:S04]  /*fdb0*/  LDL.LU.64 R132, [R1+0x4b8] ;  /* 0x0004b80001847983 */ /* 0x000f280000300a00 */
[----:B------:R-:W4:Y:S04]  /*fdc0*/  LDL.LU.64 R136, [R1+0x4b0] ;  /* 0x0004b00001887983 */ /* 0x000f280000300a00 */
[----:B------:R-:W-:Y:S04]  /*fdd0*/  STL.64 [R1+0x2d68], R102 ;  /* 0x002d686601007387 */ /* 0x000fe80000100a00 */
[----:B------:R-:W-:Y:S01]  /*fde0*/  STL.64 [R1+0x2d70], R104 ;  /* 0x002d706801007387 */ /* 0x000fe20000100a00 */
[----:B------:R-:W-:-:S03]  /*fdf0*/  IMAD.WIDE R110, R2, 0x4, R16 ;  /* 0x00000004026e7825 */ /* 0x000fc600078e0210 */
[----:B------:R-:W-:Y:S01]  /*fe00*/  STL.64 [R1+0x2d78], R106 ;  /* 0x002d786a01007387 */ /* 0x000fe20000100a00 */
[----:B------:R-:W-:-:S03]  /*fe10*/  IMAD.WIDE R114, R2, 0x4, R130 ;  /* 0x0000000402727825 */ /* 0x000fc600078e0282 */
[----:B------:R-:W-:Y:S04]  /*fe20*/  STL.64 [R1+0x2d80], R108 ;  /* 0x002d806c01007387 */ /* 0x000fe80000100a00 */
[----:B------:R-:W4:Y:S01]  /*fe30*/  LDL.LU.64 R128, [R1+0x4a8] ;  /* 0x0004a80001807983 */ /* 0x000f220000300a00 */
[----:B------:R-:W-:-:S03]  /*fe40*/  IMAD.WIDE R118, R2, 0x4, R20 ;  /* 0x0000000402767825 */ /* 0x000fc600078e0214 */
[----:B------:R-:W4:Y:S04]  /*fe50*/  LDL.LU.64 R130, [R1+0x4a0] ;  /* 0x0004a00001827983 */ /* 0x000f280000300a00 */
[----:B------:R-:W4:Y:S04]  /*fe60*/  LDL.LU.64 R16, [R1+0x498] ;  /* 0x0004980001107983 */ /* 0x000f280000300a00 */
[----:B------:R-:W4:Y:S01]  /*fe70*/  LDL.LU.64 R20, [R1+0x490] ;  /* 0x0004900001147983 */ /* 0x000f220000300a00 */
[----:B------:R-:W-:-:S03]  /*fe80*/  IMAD.WIDE R112, R2, 0x4, R112 ;  /* 0x0000000402707825 */ /* 0x000fc600078e0270 */
[----:B------:R-:W-:Y:S04]  /*fe90*/  STL.64 [R1+0x2d88], R110 ;  /* 0x002d886e01007387 */ /* 0x000fe80000100a00 */
[----:B------:R-:W-:Y:S04]  /*fea0*/  STL.64 [R1+0x2d90], R112 ;  /* 0x002d907001007387 */ /* 0x000fe80000100a00 */
[----:B------:R-:W-:Y:S04]  /*feb0*/  STL.64 [R1+0x2d98], R114 ;  /* 0x002d987201007387 */ /* 0x000fe80000100a00 */
[----:B------:R-:W-:Y:S01]  /*fec0*/  STL.64 [R1+0x2da0], R118 ;  /* 0x002da07601007387 */ /* 0x000fe20000100a00 */
[----:B------:R-:W-:-:S03]  /*fed0*/  VIADD R3, R9, 0xffffffb8 ;  /* 0xffffffb809037836 */ /* 0x000fc60000000000 */
[----:B------:R-:W-:Y:S01]  /*fee0*/  LDGSTS.E [R250+0x2c004], desc[UR6][R84.64], !P2 ;  /* 0x2c00400054fa7fae */ /* 0x000fe2000d121846 */
[----:B--2---:R-:W-:-:S04]  /*fef0*/  IMAD.WIDE R120, R2, 0x4, R120 ;  /* 0x0000000402787825 */ /* 0x004fc800078e0278 */
[----:B---3--:R-:W-:-:S04]  /*ff00*/  IMAD.WIDE R122, R2, 0x4, R138 ;  /* 0x00000004027a7825 */ /* 0x008fc800078e028a */
[----:B----4-:R-:W-:-:S04]  /*ff10*/  IMAD.WIDE R124, R2, 0x4, R132 ;  /* 0x00000004027c7825 */ /* 0x010fc800078e0284 */
[----:B------:R-:W-:-:S04]  /*ff20*/  IMAD.WIDE R126, R2, 0x4, R136 ;  /* 0x00000004027e7825 */ /* 0x000fc800078e0288 */
[C---:B------:R-:W-:Y:S01]  /*ff30*/  IMAD.WIDE R128, R2.reuse, 0x4, R128 ;  /* 0x0000000402807825 */ /* 0x040fe200078e0280 */
[----:B------:R-:W2:Y:S04]  /*ff40*/  LDL.LU.64 R136, [R1+0x488] ;  /* 0x0004880001887983 */ /* 0x000ea80000300a00 */
[----:B------:R-:W3:Y:S04]  /*ff50*/  LDL.LU.64 R138, [R1+0x480] ;  /* 0x00048000018a7983 */ /* 0x000ee80000300a00 */
[----:B------:R-:W4:Y:S04]  /*ff60*/  LDL.LU.64 R142, [R1+0x478] ;  /* 0x00047800018e7983 */ /* 0x000f280000300a00 */
[----:B------:R-:W4:Y:S04]  /*ff70*/  LDL.LU.64 R150, [R1+0x470] ;  /* 0x0004700001967983 */ /* 0x000f280000300a00 */
[----:B------:R-:W-:Y:S04]  /*ff80*/  STL.64 [R1+0x2da8], R120 ;  /* 0x002da87801007387 */ /* 0x000fe80000100a00 */
[----:B------:R-:W-:Y:S01]  /*ff90*/  STL.64 [R1+0x2db0], R122 ;  /* 0x002db07a01007387 */ /* 0x000fe20000100a00 */
[----:B------:R-:W-:-:S03]  /*ffa0*/  IMAD.WIDE R132, R2, 0x4, R16 ;  /* 0x0000000402847825 */ /* 0x000fc600078e0210 */
[----:B------:R-:W-:Y:S04]  /*ffb0*/  STL.64 [R1+0x2db8], R124 ;  /* 0x002db87c01007387 */ /* 0x000fe80000100a00 */
[----:B------:R-:W-:Y:S04]  /*ffc0*/  STL.64 [R1+0x2dc0], R126 ;  /* 0x002dc07e01007387 */ /* 0x000fe80000100a00 */
[----:B------:R-:W4:Y:S01]  /*ffd0*/  LDL.LU.64 R144, [R1+0x468] ;  /* 0x0004680001907983 */ /* 0x000f220000300a00 */
[----:B------:R-:W-:-:S03]  /*ffe0*/  IMAD.WIDE R134, R2, 0x4, R20 ;  /* 0x0000000402867825 */ /* 0x000fc600078e0214 */
[----:B------:R-:W4:Y:S04]  /*fff0*/  LDL.LU.64 R18, [R1+0x460] ;  /* 0x0004600001127983 */ /* 0x000f280000300a00 */
[----:B------:R-:W4:Y:S01]  /*10000*/  LDL.LU.64 R16, [R1+0x458] ;  /* 0x0004580001107983 */ /* 0x000f220000300a00 */
[----:B------:R-:W-:-:S03]  /*10010*/  IMAD.WIDE R130, R2, 0x4, R130 ;  /* 0x0000000402827825 */ /* 0x000fc600078e0282 */
[----:B------:R-:W4:Y:S04]  /*10020*/  LDL.LU.64 R20, [R1+0x3b8] ;  /* 0x0003b80001147983 */ /* 0x000f280000300a00 */
[----:B------:R-:W-:Y:S04]  /*10030*/  STL.64 [R1+0x2dc8], R128 ;  /* 0x002dc88001007387 */ /* 0x000fe80000100a00 */
[----:B------:R-:W-:Y:S04]  /*10040*/  STL.64 [R1+0x2dd0], R130 ;  /* 0x002dd08201007387 */ /* 0x000fe80000100a00 */
[----:B------:R-:W-:Y:S04]  /*10050*/  STL.64 [R1+0x2dd8], R132 ;  /* 0x002dd88401007387 */ /* 0x000fe80000100a00 */
[----:B------:R-:W-:Y:S04]  /*10060*/  STL.64 [R1+0x2de0], R134 ;  /* 0x002de08601007387 */ /* 0x000fe80000100a00 */
[----:B------:R-:W4:Y:S04]  /*10070*/  LDL.LU.64 R152, [R1+0x3b0] ;  /* 0x0003b00001987983 */ /* 0x000f280000300a00 */
[----:B------:R-:W4:Y:S04]  /*10080*/  LDL.LU.64 R154, [R1+0x3a8] ;  /* 0x0003a800019a7983 */ /* 0x000f280000300a00 */
[----:B------:R-:W4:Y:S04]  /*10090*/  LDL.LU.64 R168, [R1+0x3a0] ;  /* 0x0003a00001a87983 */ /* 0x000f280000300a00 */
[----:B------:R-:W4:Y:S01]  /*100a0*/  LDL.LU.64 R22, [R1+0x398] ;  /* 0x0003980001167983 */ /* 0x000f220000300a00 */
[----:B------:R-:W-:-:S03]  /*100b0*/  ISETP.GE.U32.AND P2, PT, R3, 0x7fffff99, PT ;  /* 0x7fffff990300780c */ /* 0x000fc60003f46070 */
[----:B------:R-:W-:Y:S01]  /*100c0*/  LDGSTS.E [R250+0x20008], desc[UR6][R86.64], !P0 ;  /* 0x2000800056fa7fae */ /* 0x000fe2000c121846 */
[----:B--2---:R-:W-:-:S03]  /*100d0*/  IMAD.WIDE R136, R2, 0x4, R136 ;  /* 0x0000000402887825 */ /* 0x004fc600078e0288 */
[----:B------:R-:W-:Y:S01]  /*100e0*/  LDGSTS.E [R250+0x24008], desc[UR6][R88.64], !P0 ;  /* 0x2400800058fa7fae */ /* 0x000fe2000c121846 */
[----:B---3--:R-:W-:-:S03]  /*100f0*/  IMAD.WIDE R138, R2, 0x4, R138 ;  /* 0x00000004028a7825 */ /* 0x008fc600078e028a */
[----:B------:R-:W-:Y:S01]  /*10100*/  STL.64 [R1+0x2de8], R136 ;  /* 0x002de88801007387 */ /* 0x000fe20000100a00 */
[----:B----4-:R-:W-:-:S03]  /*10110*/  IMAD.WIDE R140, R2, 0x4, R142 ;  /* 0x00000004028c7825 */ /* 0x010fc600078e028e */
[----:B------:R-:W-:Y:S01]  /*10120*/  STL.64 [R1+0x2df0], R138 ;  /* 0x002df08a01007387 */ /* 0x000fe20000100a00 */
[----:B------:R-:W-:-:S03]  /*10130*/  IMAD.WIDE R142, R2, 0x4, R150 ;  /* 0x00000004028e7825 */ /* 0x000fc600078e0296 */
[----:B------:R-:W-:Y:S04]  /*10140*/  STL.64 [R1+0x2df8], R140 ;  /* 0x002df88c01007387 */ /* 0x000fe80000100a00 */
[----:B------:R-:W-:Y:S04]  /*10150*/  STL.64 [R1+0x2e00], R142 ;  /* 0x002e008e01007387 */ /* 0x000fe80000100a00 */
[----:B------:R-:W2:Y:S01]  /*10160*/  LDL.LU.64 R162, [R1+0x390] ;  /* 0x0003900001a27983 */ /* 0x000ea20000300a00 */
[----:B------:R-:W-:-:S03]  /*10170*/  IMAD.WIDE R146, R2, 0x4, R18 ;  /* 0x0000000402927825 */ /* 0x000fc600078e0212 */
[----:B------:R-:W-:Y:S01]  /*10180*/  LDGSTS.E [R250+0x28008], desc[UR6][R90.64], !P0 ;  /* 0x280080005afa7fae */ /* 0x000fe2000c121846 */
[----:B------:R-:W-:-:S03]  /*10190*/  IMAD.WIDE R148, R2, 0x4, R16 ;  /* 0x0000000402947825 */ /* 0x000fc600078e0210 */
[----:B------:R-:W3:Y:S04]  /*101a0*/  LDL.LU.64 R18, [R1+0x388] ;  /* 0x0003880001127983 */ /* 0x000ee80000300a00 */
[----:B------:R-:W4:Y:S01]  /*101b0*/  LDL.LU.64 R16, [R1+0x380] ;  /* 0x0003800001107983 */ /* 0x000f220000300a00 */
[----:B------:R-:W-:-:S03]  /*101c0*/  IMAD.WIDE R150, R2, 0x4, R20 ;  /* 0x0000000402967825 */ /* 0x000fc600078e0214 */
[----:B------:R-:W3:Y:S01]  /*101d0*/  LDL.LU.64 R20, [R1+0x378] ;  /* 0x0003780001147983 */ /* 0x000ee20000300a00 */
[----:B------:R-:W-:-:S03]  /*101e0*/  IMAD.WIDE R144, R2, 0x4, R144 ;  /* 0x0000000402907825 */ /* 0x000fc600078e0290 */
[----:B------:R-:W-:Y:S04]  /*101f0*/  LDGSTS.E [R250+0x2c008], desc[UR6][R92.64], !P0 ;  /* 0x2c0080005cfa7fae */ /* 0x000fe8000c121846 */
[----:B------:R-:W-:Y:S04]  /*10200*/  STL.64 [R1+0x2e08], R144 ;  /* 0x002e089001007387 */ /* 0x000fe80000100a00 */
[----:B------:R-:W-:Y:S04]  /*10210*/  STL.64 [R1+0x2e10], R146 ;  /* 0x002e109201007387 */ /* 0x000fe80000100a00 */
[----:B------:R-:W-:Y:S04]  /*10220*/  STL.64 [R1+0x2e18], R148 ;  /* 0x002e189401007387 */ /* 0x000fe80000100a00 */
[----:B------:R-:W-:Y:S01]  /*10230*/  STL.64 [R1+0x2e20], R150 ;  /* 0x002e209601007387 */ /* 0x000fe20000100a00 */
[----:B------:R-:W-:-:S03]  /*10240*/  IMAD.WIDE R156, R2, 0x4, R168 ;  /* 0x00000004029c7825 */ /* 0x000fc600078e02a8 */
[----:B------:R-:W-:Y:S04]  /*10250*/  LDGSTS.E [R250+0x2000c], desc[UR6][R94.64], !P6 ;  /* 0x2000c0005efa7fae */ /* 0x000fe8000f121846 */
[----:B------:R-:W3:Y:S01]  /*10260*/  LDL.LU.64 R168, [R1+0x370] ;  /* 0x0003700001a87983 */ /* 0x000ee20000300a00 */
[----:B------:R-:W-:-:S03]  /*10270*/  IMAD.WIDE R158, R2, 0x4, R22 ;  /* 0x00000004029e7825 */ /* 0x000fc600078e0216 */
[----:B------:R-:W3:Y:S04]  /*10280*/  LDL.LU.64 R170, [R1+0x368] ;  /* 0x0003680001aa7983 */ /* 0x000ee80000300a00 */
[----:B------:R-:W3:Y:S04]  /*10290*/  LDL.LU.64 R178, [R1+0x360] ;  /* 0x0003600001b27983 */ /* 0x000ee80000300a00 */
[----:B------:R-:W3:Y:S01]  /*102a0*/  LDL.LU.64 R22, [R1+0x358] ;  /* 0x0003580001167983 */ /* 0x000ee20000300a00 */
[----:B------:R-:W-:-:S03]  /*102b0*/  IMAD.WIDE R152, R2, 0x4, R152 ;  /* 0x0000000402987825 */ /* 0x000fc600078e0298 */
[----:B------:R-:W-:Y:S01]  /*102c0*/  LDGSTS.E [R250+0x2400c], desc[UR6][R96.64], !P6 ;  /* 0x2400c00060fa7fae */ /* 0x000fe2000f121846 */
[----:B------:R-:W-:-:S03]  /*102d0*/  IMAD.WIDE R154, R2, 0x4, R154 ;  /* 0x00000004029a7825 */ /* 0x000fc600078e029a */
[----:B------:R-:W-:Y:S04]  /*102e0*/  STL.64 [R1+0x2e28], R152 ;  /* 0x002e289801007387 */ /* 0x000fe80000100a00 */
[----:B------:R-:W-:Y:S04]  /*102f0*/  STL.64 [R1+0x2e30], R154 ;  /* 0x002e309a01007387 */ /* 0x000fe80000100a00 */
[----:B------:R-:W-:Y:S04]  /*10300*/  STL.64 [R1+0x2e38], R156 ;  /* 0x002e389c01007387 */ /* 0x000fe80000100a00 */
[----:B------:R-:W-:Y:S04]  /*10310*/  STL.64 [R1+0x2e40], R158 ;  /* 0x002e409e01007387 */ /* 0x000fe80000100a00 */
[----:B------:R-:W3:Y:S01]  /*10320*/  LDL.LU.64 R176, [R1+0x350] ;  /* 0x0003500001b07983 */ /* 0x000ee20000300a00 */
[----:B------:R-:W-:-:S02]  /*10330*/  VIADD R3, R7, 0xffffffb7 ;  /* 0xffffffb707037836 */ /* 0x000fc40000000000 */
[----:B------:R-:W1:Y:S01]  /*10340*/  LDC R7, c[0x0][0x230] ;  /* 0x00008c00ff077b82 */ /* 0x000e620000000800 */
[----:B------:R-:W-:Y:S01]  /*10350*/  LDGSTS.E [R250+0x2800c], desc[UR6][R98.64], !P6 ;  /* 0x2800c00062fa7fae */ /* 0x000fe2000f121846 */
[----:B--2---:R-:W-:-:S04]  /*10360*/  IMAD.WIDE R160, R2, 0x4, R162 ;  /* 0x0000000402a07825 */ /* 0x004fc800078e02a2 */
[----:B----4-:R-:W-:-:S04]  /*10370*/  IMAD.WIDE R164, R2, 0x4, R16 ;  /* 0x0000000402a47825 */ /* 0x010fc800078e0210 */
[----:B---3--:R-:W-:-:S04]  /*10380*/  IMAD.WIDE R166, R2, 0x4, R20 ;  /* 0x0000000402a67825 */ /* 0x008fc800078e0214 */
[----:B------:R-:W-:-:S04]  /*10390*/  IMAD.WIDE R174, R2, 0x4, R22 ;  /* 0x0000000402ae7825 */ /* 0x000fc800078e0216 */
[----:B------:R-:W-:-:S04]  /*103a0*/  IMAD.WIDE R168, R2, 0x4, R168 ;  /* 0x0000000402a87825 */ /* 0x000fc800078e02a8 */
[----:B------:R-:W-:-:S04]  /*103b0*/  IMAD.WIDE R170, R2, 0x4, R170 ;  /* 0x0000000402aa7825 */ /* 0x000fc800078e02aa */
[----:B------:R-:W-:-:S04]  /*103c0*/  IMAD.WIDE R172, R2, 0x4, R178 ;  /* 0x0000000402ac7825 */ /* 0x000fc800078e02b2 */
[C---:B------:R-:W-:Y:S01]  /*103d0*/  IMAD.WIDE R176, R2.reuse, 0x4, R176 ;  /* 0x0000000402b07825 */ /* 0x040fe200078e02b0 */
[----:B------:R-:W-:Y:S01]  /*103e0*/  ISETP.GE.U32.AND P0, PT, R3, 0x7fffff98, PT ;  /* 0x7fffff980300780c */ /* 0x000fe20003f06070 */
[----:B------:R-:W-:Y:S02]  /*103f0*/  LDGSTS.E [R250+0x2c00c], desc[UR6][R100.64], !P6 ;  /* 0x2c00c00064fa7fae */ /* 0x000fe4000f121846 */
[----:B------:R-:W-:Y:S02]  /*10400*/  IMAD.WIDE R162, R2, 0x4, R18 ;  /* 0x0000000402a27825 */ /* 0x000fe400078e0212 */
[----:B------:R-:W2:Y:S04]  /*10410*/  LDL.LU.64 R18, [R1+0x348] ;  /* 0x0003480001127983 */ /* 0x000ea80000300a00 */
[----:B------:R-:W3:Y:S04]  /*10420*/  LDL.LU.64 R16, [R1+0x340] ;  /* 0x0003400001107983 */ /* 0x000ee80000300a00 */
[----:B------:R-:W4:Y:S04]  /*10430*/  LDL.LU.64 R20, [R1+0x338] ;  /* 0x0003380001147983 */ /* 0x000f280000300a00 */
[----:B------:R-:W-:Y:S04]  /*10440*/  STL.64 [R1+0x2e48], R160 ;  /* 0x002e48a001007387 */ /* 0x000fe80000100a00 */
[----:B------:R-:W-:Y:S04]  /*10450*/  STL.64 [R1+0x2e50], R162 ;  /* 0x002e50a201007387 */ /* 0x000fe80000100a00 */
[----:B------:R-:W-:Y:S04]  /*10460*/  STL.64 [R1+0x2e58], R164 ;  /* 0x002e58a401007387 */ /* 0x000fe80000100a00 */
[----:B------:R-:W-:Y:S04]  /*10470*/  STL.64 [R1+0x2e68], R248 ;  /* 0x002e68f801007387 */ /* 0x000fe80000100a00 */
[----:B------:R-:W-:Y:S04]  /*10480*/  STL.64 [R1+0x2e60], R166 ;  /* 0x002e60a601007387 */ /* 0x000fe80000100a00 */
[----:B------:R-:W4:Y:S04]  /*10490*/  LDL.LU.64 R184, [R1+0x330] ;  /* 0x0003300001b87983 */ /* 0x000f280000300a00 */
[----:B------:R-:W4:Y:S04]  /*104a0*/  LDL.LU.64 R186, [R1+0x328] ;  /* 0x0003280001ba7983 */ /* 0x000f280000300a00 */
[----:B------:R-:W4:Y:S04]  /*104b0*/  LDL.LU.64 R194, [R1+0x320] ;  /* 0x0003200001c27983 */ /* 0x000f280000300a00 */
[----:B------:R-:W4:Y:S04]  /*104c0*/  LDL.LU.64 R22, [R1+0x318] ;  /* 0x0003180001167983 */ /* 0x000f280000300a00 */
[----:B------:R-:W-:Y:S04]  /*104d0*/  STL.64 [R1+0x2e70], R168 ;  /* 0x002e70a801007387 */ /* 0x000fe80000100a00 */
[----:B------:R-:W-:Y:S04]  /*104e0*/  STL.64 [R1+0x2e78], R170 ;  /* 0x002e78aa01007387 */ /* 0x000fe80000100a00 */
[----:B------:R-:W-:Y:S04]  /*104f0*/  STL.64 [R1+0x2e80], R172 ;  /* 0x002e80ac01007387 */ /* 0x000fe80000100a00 */
[----:B------:R-:W-:Y:S04]  /*10500*/  STL.64 [R1+0x2e88], R174 ;  /* 0x002e88ae01007387 */ /* 0x000fe80000100a00 */
[----:B------:R-:W4:Y:S01]  /*10510*/  LDL.LU.64 R192, [R1+0x310] ;  /* 0x0003100001c07983 */ /* 0x000f220000300a00 */
[----:B------:R-:W-:-:S02]  /*10520*/  VIADD R3, R6, 0xffffffb6 ;  /* 0xffffffb606037836 */ /* 0x000fc40000000000 */
[----:B------:R-:W1:Y:S01]  /*10530*/  LDC R6, c[0x0][0x230] ;  /* 0x00008c00ff067b82 */ /* 0x000e620000000800 */
[----:B------:R-:W-:Y:S01]  /*10540*/  LDGSTS.E [R249+0x20000], desc[UR6][R102.64], !P5 ;  /* 0x2000000066f97fae */ /* 0x000fe2000e921846 */
[----:B--2---:R-:W-:-:S04]  /*10550*/  IMAD.WIDE R178, R2, 0x4, R18 ;  /* 0x0000000402b27825 */ /* 0x004fc800078e0212 */
[C---:B---3--:R-:W-:Y:S01]  /*10560*/  IMAD.WIDE R180, R2.reuse, 0x4, R16 ;  /* 0x0000000402b47825 */ /* 0x048fe200078e0210 */
[----:B------:R-:W2:Y:S04]  /*10570*/  LDL.LU.64 R18, [R1+0x308] ;  /* 0x0003080001127983 */ /* 0x000ea80000300a00 */
[----:B------:R-:W3:Y:S01]  /*10580*/  LDL.LU.64 R16, [R1+0x300] ;  /* 0x0003000001107983 */ /* 0x000ee20000300a00 */
[----:B----4-:R-:W-:-:S03]  /*10590*/  IMAD.WIDE R182, R2, 0x4, R20 ;  /* 0x0000000402b67825 */ /* 0x010fc600078e0214 */
[----:B------:R-:W4:Y:S04]  /*105a0*/  LDL.LU.64 R20, [R1+0x2f8] ;  /* 0x0002f80001147983 */ /* 0x000f280000300a00 */
[----:B------:R-:W-:Y:S04]  /*105b0*/  STL.64 [R1+0x2e90], R176 ;  /* 0x002e90b001007387 */ /* 0x000fe80000100a00 */
[----:B------:R-:W-:Y:S04]  /*105c0*/  STL.64 [R1+0x2e98], R178 ;  /* 0x002e98b201007387 */ /* 0x000fe80000100a00 */
[----:B------:R-:W-:Y:S04]  /*105d0*/  STL.64 [R1+0x2ea0], R180 ;  /* 0x002ea0b401007387 */ /* 0x000fe80000100a00 */
[----:B------:R-:W-:Y:S04]  /*105e0*/  STL.64 [R1+0x2ea8], R182 ;  /* 0x002ea8b601007387 */ /* 0x000fe80000100a00 */
[----:B------:R-:W4:Y:S04]  /*105f0*/  LDL.LU.64 R210, [R1+0x2f0] ;  /* 0x0002f00001d27983 */ /* 0x000f280000300a00 */
[----:B------:R-:W4:Y:S04]  /*10600*/  LDL.LU.64 R202, [R1+0x2e8] ;  /* 0x0002e80001ca7983 */ /* 0x000f280000300a00 */
[----:B------:R-:W4:Y:S01]  /*10610*/  LDL.LU.64 R206, [R1+0x2e0] ;  /* 0x0002e00001ce7983 */ /* 0x000f220000300a00 */
[----:B------:R-:W-:-:S04]  /*10620*/  IMAD.WIDE R190, R2, 0x4, R22 ;  /* 0x0000000402be7825 */ /* 0x000fc800078e0216 */
[C---:B------:R-:W-:Y:S01]  /*10630*/  IMAD.WIDE R184, R2.reuse, 0x4, R184 ;  /* 0x0000000402b87825 */ /* 0x040fe200078e02b8 */
[----:B------:R-:W4:Y:S03]  /*10640*/  LDL.LU.64 R22, [R1+0x2d0] ;  /* 0x0002d00001167983 */ /* 0x000f260000300a00 */
[C---:B------:R-:W-:Y:S01]  /*10650*/  IMAD.WIDE R186, R2.reuse, 0x4, R186 ;  /* 0x0000000402ba7825 */ /* 0x040fe200078e02ba */
[----:B------:R-:W-:Y:S03]  /*10660*/  STL.64 [R1+0x2eb0], R184 ;  /* 0x002eb0b801007387 */ /* 0x000fe60000100a00 */
[C---:B------:R-:W-:Y:S01]  /*10670*/  IMAD.WIDE R188, R2.reuse, 0x4, R194 ;  /* 0x0000000402bc7825 */ /* 0x040fe200078e02c2 */
[----:B------:R-:W-:Y:S04]  /*10680*/  STL.64 [R1+0x2eb8], R186 ;  /* 0x002eb8ba01007387 */ /* 0x000fe80000100a00 */
[----:B------:R-:W-:Y:S04]  /*10690*/  STL.64 [R1+0x2ec0], R188 ;  /* 0x002ec0bc01007387 */ /* 0x000fe80000100a00 */
[----:B------:R-:W-:Y:S01]  /*106a0*/  STL.64 [R1+0x2ec8], R190 ;  /* 0x002ec8be01007387 */ /* 0x000fe20000100a00 */
[----:B------:R-:W-:-:S03]  /*106b0*/  IMAD.WIDE R192, R2, 0x4, R192 ;  /* 0x0000000402c07825 */ /* 0x000fc600078e02c0 */
[----:B------:R-:W4:Y:S01]  /*106c0*/  LDL.LU.64 R208, [R1+0x2b0] ;  /* 0x0002b00001d07983 */ /* 0x000f220000300a00 */
[----:B------:R-:W-:Y:S01]  /*106d0*/  ISETP.GE.U32.AND P6, PT, R3, 0x7fffff97, PT ;  /* 0x7fffff970300780c */ /* 0x000fe20003fc6070 */
[----:B------:R-:W-:Y:S02]  /*106e0*/  VIADD R3, R5, 0xffffffb5 ;  /* 0xffffffb505037836 */ /* 0x000fe40000000000 */
[----:B------:R-:W4:Y:S01]  /*106f0*/  LDC R5, c[0x0][0x230] ;  /* 0x00008c00ff057b82 */ /* 0x000f220000000800 */
[----:B------:R-:W-:Y:S04]  /*10700*/  LDGSTS.E [R249+0x24000], desc[UR6][R104.64], !P5 ;  /* 0x2400000068f97fae */ /* 0x000fe8000e921846 */
[----:B------:R-:W-:Y:S04]  /*10710*/  LDGSTS.E [R249+0x28000], desc[UR6][R106.64], !P5 ;  /* 0x280000006af97fae */ /* 0x000fe8000e921846 */
[----:B------:R-:W-:Y:S01]  /*10720*/  LDGSTS.E [R249+0x2c000], desc[UR6][R108.64], !P5 ;  /* 0x2c0000006cf97fae */ /* 0x000fe2000e921846 */
[----:B------:R-:W-:Y:S01]  /*10730*/  ISETP.GE.U32.AND P5, PT, R3, 0x7fffff96, PT ;  /* 0x7fffff960300780c */ /* 0x000fe20003fa6070 */
[----:B-1----:R-:W-:-:S02]  /*10740*/  VIADD R3, R7, 0xffffffb4 ;  /* 0xffffffb407037836 */ /* 0x002fc40000000000 */
[----:B------:R-:W1:Y:S01]  /*10750*/  LDC R7, c[0x0][0x230] ;  /* 0x00008c00ff077b82 */ /* 0x000e620000000800 */
[----:B------:R-:W-:Y:S04]  /*10760*/  LDGSTS.E [R249+0x20004], desc[UR6][R110.64], !P1 ;  /* 0x200040006ef97fae */ /* 0x000fe8000c921846 */
[----:B------:R-:W-:Y:S04]  /*10770*/  LDGSTS.E [R249+0x24004], desc[UR6][R112.64], !P1 ;  /* 0x2400400070f97fae */ /* 0x000fe8000c921846 */
[----:B------:R-:W-:Y:S04]  /*10780*/  LDGSTS.E [R249+0x28004], desc[UR6][R114.64], !P1 ;  /* 0x2800400072f97fae */ /* 0x000fe8000c921846 */
        /* <DEDUP_REMOVED lines=14> */
[----:B------:R-:W-:-:S03]  /*10870*/  IMAD.WIDE R200, R2, 0x4, R210 ;  /* 0x0000000402c87825 */ /* 0x000fc600078e02d2 */
[----:B------:R-:W4:Y:S01]  /*10880*/  LDL.LU.64 R12, [R1+0x270] ;  /* 0x00027000010c7983 */ /* 0x000f220000300a00 */
[----:B------:R-:W-:-:S04]  /*10890*/  IMAD.WIDE R202, R2, 0x4, R202 ;  /* 0x0000000402ca7825 */ /* 0x000fc800078e02ca */
[C---:B------:R-:W-:Y:S01]  /*108a0*/  IMAD.WIDE R204, R2.reuse, 0x4, R206 ;  /* 0x0000000402cc7825 */ /* 0x040fe200078e02ce */
[----:B------:R-:W-:Y:S03]  /*108b0*/  STL.64 [R1+0x2ef0], R200 ;  /* 0x002ef0c801007387 */ /* 0x000fe60000100a00 */
[----:B------:R-:W-:Y:S01]  /*108c0*/  IMAD.WIDE R206, R2, 0x4, R22 ;  /* 0x0000000402ce7825 */ /* 0x000fe200078e0216 */
[----:B------:R-:W-:Y:S01]  /*108d0*/  STL.64 [R1+0x2ef8], R202 ;  /* 0x002ef8ca01007387 */ /* 0x000fe20000100a00 */
[----:B------:R-:W-:Y:S01]  /*108e0*/  ISETP.GE.U32.AND P1, PT, R3, 0x7fffff95, PT ;  /* 0x7fffff950300780c */ /* 0x000fe20003f26070 */
[----:B------:R-:W4:Y:S02]  /*108f0*/  LDC R22, c[0x0][0x230] ;  /* 0x00008c00ff167b82 */ /* 0x000f240000000800 */
[----:B------:R-:W-:Y:S04]  /*10900*/  STL.64 [R1+0x2f00], R204 ;  /* 0x002f00cc01007387 */ /* 0x000fe80000100a00 */
[----:B------:R-:W-:Y:S04]  /*10910*/  STL.64 [R1+0x2f08], R206 ;  /* 0x002f08ce01007387 */ /* 0x000fe80000100a00 */
[----:B------:R-:W4:Y:S01]  /*10920*/  LDL.LU.64 R14, [R1+0x268] ;  /* 0x00026800010e7983 */ /* 0x000f220000300a00 */
[----:B------:R-:W-:-:S02]  /*10930*/  VIADD R3, R6, 0xffffffb3 ;  /* 0xffffffb306037836 */ /* 0x000fc40000000000 */
[----:B------:R-:W1:Y:S01]  /*10940*/  LDC R6, c[0x0][0x230] ;  /* 0x00008c00ff067b82 */ /* 0x000e620000000800 */
[----:B------:R-:W-:Y:S04]  /*10950*/  LDGSTS.E [R249+0x20008], desc[UR6][R120.64], !P3 ;  /* 0x2000800078f97fae */ /* 0x000fe8000d921846 */
[----:B------:R-:W-:Y:S04]  /*10960*/  LDGSTS.E [R249+0x24008], desc[UR6][R122.64], !P3 ;  /* 0x240080007af97fae */ /* 0x000fe8000d921846 */
[----:B------:R-:W-:Y:S04]  /*10970*/  LDGSTS.E [R249+0x28008], desc[UR6][R124.64], !P3 ;  /* 0x280080007cf97fae */ /* 0x000fe8000d921846 */
[----:B------:R-:W-:Y:S01]  /*10980*/  LDGSTS.E [R249+0x2c008], desc[UR6][R126.64], !P3 ;  /* 0x2c0080007ef97fae */ /* 0x000fe2000d921846 */
[----:B------:R-:W-:Y:S01]  /*10990*/  ISETP.GE.U32.AND P3, PT, R3, 0x7fffff94, PT ;  /* 0x7fffff940300780c */ /* 0x000fe20003f66070 */
[----:B------:R-:W-:-:S02]  /*109a0*/  VIADD R3, R5, 0xffffffb2 ;  /* 0xffffffb205037836 */ /* 0x000fc40000000000 */
[----:B------:R-:W-:Y:S01]  /*109b0*/  LDGSTS.E [R249+0x2000c], desc[UR6][R128.64], !P2 ;  /* 0x2000c00080f97fae */ /* 0x000fe2000d121846 */
[----:B------:R-:W1:Y:S03]  /*109c0*/  LDC R5, c[0x0][0x230] ;  /* 0x00008c00ff057b82 */ /* 0x000e660000000800 */
        /* <DEDUP_REMOVED lines=55> */
[----:B------:R-:W-:-:S03]  /*10d40*/  IMAD.WIDE R208, R2, 0x4, R208 ;  /* 0x0000000402d07825 */ /* 0x000fc600078e02d0 */
[----:B------:R-:W-:Y:S04]  /*10d50*/  LDGSTS.E [R247+0x2400c], desc[UR6][R194.64], !P6 ;  /* 0x2400c000c2f77fae */ /* 0x000fe8000f121846 */
[----:B------:R-:W-:Y:S04]  /*10d60*/  LDGSTS.E [R247+0x2800c], desc[UR6][R196.64], !P6 ;  /* 0x2800c000c4f77fae */ /* 0x000fe8000f121846 */
[----:B------:R-:W-:Y:S01]  /*10d70*/  LDGSTS.E [R247+0x2c00c], desc[UR6][R198.64], !P6 ;  /* 0x2c00c000c6f77fae */ /* 0x000fe2000f121846 */
[----:B------:R-:W-:Y:S01]  /*10d80*/  ISETP.GE.U32.AND P6, PT, R3, 0x7fffff8b, PT ;  /* 0x7fffff8b0300780c */ /* 0x000fe20003fc6070 */
[----:B------:R-:W-:-:S02]  /*10d90*/  VIADD R3, R5, 0xffffffa9 ;  /* 0xffffffa905037836 */ /* 0x000fc40000000000 */
[----:B------:R-:W-:Y:S01]  /*10da0*/  LDGSTS.E [R246+0x20000], desc[UR6][R200.64], !P5 ;  /* 0x20000000c8f67fae */ /* 0x000fe2000e921846 */
[----:B------:R-:W4:Y:S03]  /*10db0*/  LDC R5, c[0x0][0x230] ;  /* 0x00008c00ff057b82 */ /* 0x000f260000000800 */
[----:B------:R-:W-:Y:S04]  /*10dc0*/  LDGSTS.E [R246+0x24000], desc[UR6][R202.64], !P5 ;  /* 0x24000000caf67fae */ /* 0x000fe8000e921846 */
[----:B------:R-:W-:Y:S04]  /*10dd0*/  LDGSTS.E [R246+0x28000], desc[UR6][R204.64], !P5 ;  /* 0x28000000ccf67fae */ /* 0x000fe8000e921846 */
[----:B------:R-:W-:Y:S01]  /*10de0*/  LDGSTS.E [R246+0x2c000], desc[UR6][R206.64], !P5 ;  /* 0x2c000000cef67fae */ /* 0x000fe2000e921846 */
[----:B------:R-:W-:Y:S01]  /*10df0*/  ISETP.GE.U32.AND P5, PT, R3, 0x7fffff8a, PT ;  /* 0x7fffff8a0300780c */ /* 0x000fe20003fa6070 */
[----:B-1----:R-:W-:-:S02]  /*10e00*/  VIADD R3, R7, 0xffffffa8 ;  /* 0xffffffa807037836 */ /* 0x002fc40000000000 */
[----:B------:R-:W-:Y:S01]  /*10e10*/  LDGSTS.E [R246+0x20004], desc[UR6][R208.64], !P1 ;  /* 0x20004000d0f67fae */ /* 0x000fe2000c921846 */
[----:B--2---:R-:W-:-:S04]  /*10e20*/  IMAD.WIDE R210, R2, 0x4, R18 ;  /* 0x0000000402d27825 */ /* 0x004fc800078e0212 */
[C---:B---3--:R-:W-:Y:S01]  /*10e30*/  IMAD.WIDE R212, R2.reuse, 0x4, R16 ;  /* 0x0000000402d47825 */ /* 0x048fe200078e0210 */
[----:B------:R-:W-:Y:S04]  /*10e40*/  LDGSTS.E [R246+0x24004], desc[UR6][R210.64], !P1 ;  /* 0x24004000d2f67fae */ /* 0x000fe8000c921846 */
[----:B------:R-:W2:Y:S01]  /*10e50*/  LDL.LU.64 R16, [R1+0x260] ;  /* 0x0002600001107983 */ /* 0x000ea20000300a00 */
[----:B----4-:R-:W-:-:S03]  /*10e60*/  IMAD.WIDE R214, R2, 0x4, R20 ;  /* 0x0000000402d67825 */ /* 0x010fc600078e0214 */
[----:B------:R-:W3:Y:S04]  /*10e70*/  LDL.LU.64 R18, [R1+0x258] ;  /* 0x0002580001127983 */ /* 0x000ee80000300a00 */
[----:B------:R-:W4:Y:S04]  /*10e80*/  LDL.LU.64 R20, [R1+0x250] ;  /* 0x0002500001147983 */ /* 0x000f280000300a00 */
[----:B------:R-:W-:Y:S04]  /*10e90*/  STL.64 [R1+0x2f10], R208 ;  /* 0x002f10d001007387 */ /* 0x000fe80000100a00 */
[----:B------:R-:W-:Y:S01]  /*10ea0*/  STL.64 [R1+0x2f18], R210 ;  /* 0x002f18d201007387 */ /* 0x000fe20000100a00 */
[----:B------:R-:W-:-:S03]  /*10eb0*/  IMAD.WIDE R216, R2, 0x4, R216 ;  /* 0x0000000402d87825 */ /* 0x000fc600078e02d8 */
[----:B------:R-:W-:Y:S01]  /*10ec0*/  STL.64 [R1+0x2f20], R212 ;  /* 0x002f20d401007387 */ /* 0x000fe20000100a00 */
[----:B------:R-:W-:-:S03]  /*10ed0*/  IMAD.WIDE R218, R2, 0x4, R218 ;  /* 0x0000000402da7825 */ /* 0x000fc600078e02da */
[----:B------:R-:W-:Y:S01]  /*10ee0*/  STL.64 [R1+0x2f28], R214 ;  /* 0x002f28d601007387 */ /* 0x000fe20000100a00 */
[----:B------:R-:W-:-:S03]  /*10ef0*/  IMAD.WIDE R226, R2, 0x4, R226 ;  /* 0x0000000402e27825 */ /* 0x000fc600078e02e2 */
[----:B------:R-:W4:Y:S01]  /*10f00*/  LDL.LU.64 R74, [R1+0x248] ;  /* 0x00024800014a7983 */ /* 0x000f220000300a00 */
[----:B------:R-:W-:-:S03]  /*10f10*/  IMAD.WIDE R6, R2, 0x4, R12 ;  /* 0x0000000402067825 */ /* 0x000fc600078e020c */
[----:B------:R-:W4:Y:S04]  /*10f20*/  LDL.LU.64 R10, [R1+0x240] ;  /* 0x00024000010a7983 */ /* 0x000f280000300a00 */
[----:B------:R-:W4:Y:S04]  /*10f30*/  LDL.LU.64 R12, [R1+0x238] ;  /* 0x00023800010c7983 */ /* 0x000f280000300a00 */
[----:B------:R-:W-:Y:S04]  /*10f40*/  STL.64 [R1+0x2f30], R216 ;  /* 0x002f30d801007387 */ /* 0x000fe80000100a00 */
[----:B------:R-:W-:Y:S04]  /*10f50*/  STL.64 [R1+0x2f38], R218 ;  /* 0x002f38da01007387 */ /* 0x000fe80000100a00 */
[----:B------:R-:W-:Y:S04]  /*10f60*/  STL.64 [R1+0x2f40], R226 ;  /* 0x002f40e201007387 */ /* 0x000fe80000100a00 */
[----:B------:R-:W-:Y:S04]  /*10f70*/  STL.64 [R1+0x2f48], R6 ;  /* 0x002f480601007387 */ /* 0x000fe80000100a00 */
[----:B------:R-:W4:Y:S04]  /*10f80*/  LDL.LU.64 R84, [R1+0x230] ;  /* 0x0002300001547983 */ /* 0x000f280000300a00 */
[----:B------:R-:W-:Y:S04]  /*10f90*/  LDGSTS.E [R246+0x28004], desc[UR6][R212.64], !P1 ;  /* 0x28004000d4f67fae */ /* 0x000fe8000c921846 */
[----:B------:R-:W4:Y:S04]  /*10fa0*/  LDL.LU.64 R82, [R1+0x228] ;  /* 0x0002280001527983 */ /* 0x000f280000300a00 */
[----:B------:R-:W-:Y:S01]  /*10fb0*/  LDGSTS.E [R246+0x2c004], desc[UR6][R214.64], !P1 ;  /* 0x2c004000d6f67fae */ /* 0x000fe2000c921846 */
[----:B------:R-:W-:Y:S01]  /*10fc0*/  ISETP.GE.U32.AND P1, PT, R3, 0x7fffff89, PT ;  /* 0x7fffff890300780c */ /* 0x000fe20003f26070 */
[----:B------:R-:W-:-:S02]  /*10fd0*/  VIADD R3, R8, 0xffffffa7 ;  /* 0xffffffa708037836 */ /* 0x000fc40000000000 */
[----:B------:R-:W4:Y:S01]  /*10fe0*/  LDL.LU.64 R70, [R1+0x220] ;  /* 0x0002200001467983 */ /* 0x000f220000300a00 */
[----:B------:R-:W-:-:S03]  /*10ff0*/  IMAD.WIDE R8, R2, 0x4, R14 ;  /* 0x0000000402087825 */ /* 0x000fc600078e020e */
[----:B------:R-:W4:Y:S04]  /*11000*/  LDL.LU.64 R14, [R1+0x218] ;  /* 0x00021800010e7983 */ /* 0x000f280000300a00 */
[----:B------:R1:W-:Y:S04]  /*11010*/  STL.64 [R1+0x2f50], R8 ;  /* 0x002f500801007387 */ /* 0x0003e80000100a00 */
[----:B------:R-:W-:Y:S04]  /*11020*/  LDGSTS.E [R246+0x20008], desc[UR6][R216.64], !P3 ;  /* 0x20008000d8f67fae */ /* 0x000fe8000d921846 */
[----:B------:R-:W-:Y:S04]  /*11030*/  LDGSTS.E [R246+0x24008], desc[UR6][R218.64], !P3 ;  /* 0x24008000daf67fae */ /* 0x000fe8000d921846 */
[----:B------:R-:W-:Y:S04]  /*11040*/  LDGSTS.E [R246+0x28008], desc[UR6][R226.64], !P3 ;  /* 0x28008000e2f67fae */ /* 0x000fe8000d921846 */
[----:B------:R-:W-:Y:S01]  /*11050*/  LDGSTS.E [R246+0x2c008], desc[UR6][R6.64], !P3 ;  /* 0x2c00800006f67fae */ /* 0x000fe2000d921846 */
[----:B------:R-:W-:Y:S01]  /*11060*/  ISETP.GE.U32.AND P3, PT, R3, 0x7fffff88, PT ;  /* 0x7fffff880300780c */ /* 0x000fe20003f66070 */
[----:B------:R-:W-:-:S02]  /*11070*/  VIADD R3, R22, 0xffffffa6 ;  /* 0xffffffa616037836 */ /* 0x000fc40000000000 */
[----:B------:R1:W-:Y:S01]  /*11080*/  LDGSTS.E [R246+0x2000c], desc[UR6][R8.64], !P2 ;  /* 0x2000c00008f67fae */ /* 0x0003e2000d121846 */
[----:B--2---:R-:W-:-:S04]  /*11090*/  IMAD.WIDE R16, R2, 0x4, R16 ;  /* 0x0000000402107825 */ /* 0x004fc800078e0210 */
[C---:B---3--:R-:W-:Y:S01]  /*110a0*/  IMAD.WIDE R18, R2.reuse, 0x4, R18 ;  /* 0x0000000402127825 */ /* 0x048fe200078e0212 */
[----:B------:R-:W-:Y:S03]  /*110b0*/  STL.64 [R1+0x2f58], R16 ;  /* 0x002f581001007387 */ /* 0x000fe60000100a00 */
[C---:B----4-:R-:W-:Y:S01]  /*110c0*/  IMAD.WIDE R20, R2.reuse, 0x4, R20 ;  /* 0x0000000402147825 */ /* 0x050fe200078e0214 */
[----:B------:R2:W-:Y:S04]  /*110d0*/  STL.64 [R1+0x2f60], R18 ;  /* 0x002f601201007387 */ /* 0x0005e80000100a00 */
[----:B------:R-:W-:Y:S04]  /*110e0*/  STL.64 [R1+0x2f70], R246 ;  /* 0x002f70f601007387 */ /* 0x000fe80000100a00 */
[----:B------:R-:W-:Y:S04]  /*110f0*/  STL.64 [R1+0x2f68], R20 ;  /* 0x002f681401007387 */ /* 0x000fe80000100a00 */
[----:B------:R-:W3:Y:S04]  /*11100*/  LDL.LU.64 R80, [R1+0x210] ;  /* 0x0002100001507983 */ /* 0x000ee80000300a00 */
[----:B------:R-:W4:Y:S01]  /*11110*/  LDL.LU.64 R78, [R1+0x208] ;  /* 0x00020800014e7983 */ /* 0x000f220000300a00 */
[----:B------:R-:W-:-:S03]  /*11120*/  IMAD.WIDE R22, R2, 0x4, R74 ;  /* 0x0000000402167825 */ /* 0x000fc600078e024a */
[----:B------:R-:W4:Y:S01]  /*11130*/  LDL.LU.64 R76, [R1+0x1d0] ;  /* 0x0001d000014c7983 */ /* 0x000f220000300a00 */
[----:B-1----:R-:W-:-:S03]  /*11140*/  IMAD.WIDE R8, R2, 0x4, R10 ;  /* 0x0000000402087825 */ /* 0x002fc600078e020a */
[----:B------:R-:W-:Y:S01]  /*11150*/  LDGSTS.E [R246+0x2400c], desc[UR6][R16.64], !P2 ;  /* 0x2400c00010f67fae */ /* 0x000fe2000d121846 */
[----:B------:R-:W-:-:S03]  /*11160*/  IMAD.WIDE R6, R2, 0x4, R12 ;  /* 0x0000000402067825 */ /* 0x000fc600078e020c */
[----:B------:R-:W4:Y:S04]  /*11170*/  LDL.LU.64 R74, [R1+0x100] ;  /* 0x00010000014a7983 */ /* 0x000f280000300a00 */
[----:B------:R2:W-:Y:S04]  /*11180*/  LDGSTS.E [R246+0x2800c], desc[UR6][R18.64], !P2 ;  /* 0x2800c00012f67fae */ /* 0x0005e8000d121846 */
[----:B------:R1:W-:Y:S04]  /*11190*/  STL.64 [R1+0x8], R8 ;  /* 0x0000080801007387 */ /* 0x0003e80000100a00 */
[----:B------:R-:W-:Y:S04]  /*111a0*/  STL.64 [R1+0x2f78], R22 ;  /* 0x002f781601007387 */ /* 0x000fe80000100a00 */
[----:B------:R-:W-:Y:S01]  /*111b0*/  LDGSTS.E [R246+0x2c00c], desc[UR6][R20.64], !P2 ;  /* 0x2c00c00014f67fae */ /* 0x000fe2000d121846 */
[----:B--2---:R-:W-:-:S03]  /*111c0*/  IMAD.WIDE R18, R2, 0x4, R84 ;  /* 0x0000000402127825 */ /* 0x004fc600078e0254 */
[----:B------:R2:W-:Y:S04]  /*111d0*/  STL.64 [R1+0x18], R6 ;  /* 0x0000180601007387 */ /* 0x0005e80000100a00 */
[----:B------:R-:W-:Y:S01]  /*111e0*/  LDGSTS.E [R244+0x20000], desc[UR6][R22.64], !P0 ;  /* 0x2000000016f47fae */ /* 0x000fe2000c121846 */
[----:B------:R-:W-:-:S03]  /*111f0*/  IMAD.WIDE R16, R2, 0x4, R82 ;  /* 0x0000000402107825 */ /* 0x000fc600078e0252 */
[----:B------:R-:W-:Y:S04]  /*11200*/  STL.64 [R1+0x2f80], R240 ;  /* 0x002f80f001007387 */ /* 0x000fe80000100a00 */
[----:B------:R-:W-:Y:S04]  /*11210*/  LDGSTS.E [R244+0x24000], desc[UR6][R240.64], !P0 ;  /* 0x24000000f0f47fae */ /* 0x000fe8000c121846 */
[----:B------:R-:W4:Y:S04]  /*11220*/  LDL.LU.64 R12, [R1+0x110] ;  /* 0x00011000010c7983 */ /* 0x000f280000300a00 */
[----:B------:R1:W-:Y:S04]  /*11230*/  LDGSTS.E [R244+0x28000], desc[UR6][R8.64], !P0 ;  /* 0x2800000008f47fae */ /* 0x0003e8000c121846 */
[----:B------:R-:W4:Y:S04]  /*11240*/  LDL.LU.64 R10, [R1+0x120] ;  /* 0x00012000010a7983 */ /* 0x000f280000300a00 */
[----:B------:R3:W-:Y:S01]  /*11250*/  STL.64 [R1+0xb0], R18 ;  /* 0x0000b01201007387 */ /* 0x0007e20000100a00 */
[----:B-1----:R-:W-:-:S03]  /*11260*/  IMAD.WIDE R8, R2, 0x4, R70 ;  /* 0x0000000402087825 */ /* 0x002fc600078e0246 */
[----:B------:R2:W-:Y:S04]  /*11270*/  LDGSTS.E [R244+0x2c000], desc[UR6][R6.64], !P0 ;  /* 0x2c00000006f47fae */ /* 0x0005e8000c121846 */
[----:B------:R-:W4:Y:S04]  /*11280*/  LDL.LU.64 R70, [R1+0x130] ;  /* 0x0001300001467983 */ /* 0x000f280000300a00 */
[----:B------:R4:W-:Y:S01]  /*11290*/  STL.64 [R1+0xb8], R16 ;  /* 0x0000b81001007387 */ /* 0x0009e20000100a00 */
[----:B--2---:R-:W-:-:S03]  /*112a0*/  IMAD.WIDE R6, R2, 0x4, R14 ;  /* 0x0000000402067825 */ /* 0x004fc600078e020e */
[----:B------:R3:W-:Y:S04]  /*112b0*/  LDGSTS.E [R244+0x20004], desc[UR6][R18.64], !P6 ;  /* 0x2000400012f47fae */ /* 0x0007e8000f121846 */
[----:B------:R-:W2:Y:S04]  /*112c0*/  LDL.LU.64 R14, [R1+0x140] ;  /* 0x00014000010e7983 */ /* 0x000ea80000300a00 */
[----:B------:R4:W-:Y:S04]  /*112d0*/  LDGSTS.E [R244+0x24004], desc[UR6][R16.64], !P6 ;  /* 0x2400400010f47fae */ /* 0x0009e8000f121846 */
[----:B------:R1:W-:Y:S04]  /*112e0*/  STL.64 [R1+0xc0], R8 ;  /* 0x0000c00801007387 */ /* 0x0003e80000100a00 */
[----:B------:R1:W-:Y:S04]  /*112f0*/  LDGSTS.E [R244+0x28004], desc[UR6][R8.64], !P6 ;  /* 0x2800400008f47fae */ /* 0x0003e8000f121846 */
[----:B------:R1:W-:Y:S04]  /*11300*/  STL.64 [R1+0xc8], R6 ;  /* 0x0000c80601007387 */ /* 0x0003e80000100a00 */
[----:B------:R1:W-:Y:S01]  /*11310*/  LDGSTS.E [R244+0x2c004], desc[UR6][R6.64], !P6 ;  /* 0x2c00400006f47fae */ /* 0x0003e2000f121846 */
[----:B------:R-:W-:Y:S01]  /*11320*/  ISETP.GE.U32.AND P2, PT, R3, 0x7fffff87, PT ;  /* 0x7fffff870300780c */ /* 0x000fe20003f46070 */
[----:B------:R-:W-:-:S02]  /*11330*/  VIADD R3, R5, 0xffffffa5 ;  /* 0xffffffa505037836 */ /* 0x000fc40000000000 */
[----:B------:R-:W2:Y:S03]  /*11340*/  LDC R5, c[0x0][0x230] ;  /* 0x00008c00ff057b82 */ /* 0x000ea60000000800 */
[----:B------:R-:W-:Y:S01]  /*11350*/  ISETP.GE.U32.AND P0, PT, R3, 0x7fffff86, PT ;  /* 0x7fffff860300780c */ /* 0x000fe20003f06070 */
[----:B------:R-:W-:-:S04]  /*11360*/  VIADD R3, R251, 0xffffffa4 ;  /* 0xffffffa4fb037836 */ /* 0x000fc80000000000 */
[----:B------:R-:W2:Y:S01]  /*11370*/  LDC R251, c[0x0][0x230] ;  /* 0x00008c00fffb7b82 */ /* 0x000ea20000000800 */
[----:B------:R-:W-:Y:S01]  /*11380*/  ISETP.GE.U32.AND P6, PT, R3, 0x7fffff85, PT ;  /* 0x7fffff850300780c */ /* 0x000fe20003fc6070 */
[----:B------:R-:W-:Y:S02]  /*11390*/  VIADD R3, R72, 0xffffffa3 ;  /* 0xffffffa348037836 */ /* 0x000fe40000000000 */
[----:B---3--:R-:W-:-:S04]  /*113a0*/  IMAD.WIDE R18, R2, 0x4, R80 ;  /* 0x0000000402127825 */ /* 0x008fc800078e0250 */
[C---:B----4-:R-:W-:Y:S01]  /*113b0*/  IMAD.WIDE R16, R2.reuse, 0x4, R78 ;  /* 0x0000000402107825 */ /* 0x050fe200078e024e */
[----:B------:R-:W-:Y:S03]  /*113c0*/  STL.64 [R1+0xd0], R18 ;  /* 0x0000d01201007387 */ /* 0x000fe60000100a00 */
[C---:B-1----:R-:W-:Y:S01]  /*113d0*/  IMAD.WIDE R8, R2.reuse, 0x4, R76 ;  /* 0x0000000402087825 */ /* 0x042fe200078e024c */
[----:B------:R-:W3:Y:S04]  /*113e0*/  LDL.LU.64 R88, [R1+0x150] ;  /* 0x0001500001587983 */ /* 0x000ee80000300a00 */
[----:B------:R-:W-:Y:S01]  /*113f0*/  STL.64 [R1+0xe0], R16 ;  /* 0x0000e01001007387 */ /* 0x000fe20000100a00 */
[----:B------:R-:W-:-:S03]  /*11400*/  IMAD.WIDE R6, R2, 0x4, R74 ;  /* 0x0000000402067825 */ /* 0x000fc600078e024a */
[----:B------:R-:W4:Y:S04]  /*11410*/  LDL.LU.64 R86, [R1+0x160] ;  /* 0x0001600001567983 */ /* 0x000f280000300a00 */
[----:B------:R1:W-:Y:S04]  /*11420*/  STL.64 [R1+0xf0], R8 ;  /* 0x0000f00801007387 */ /* 0x0003e80000100a00 */
[----:B------:R-:W4:Y:S04]  /*11430*/  LDL.LU.64 R84, [R1+0x170] ;  /* 0x0001700001547983 */ /* 0x000f280000300a00 */
[----:B------:R2:W-:Y:S04]  /*11440*/  STL.64 [R1+0x100], R6 ;  /* 0x0001000601007387 */ /* 0x0005e80000100a00 */
[----:B------:R-:W-:Y:S04]  /*11450*/  LDGSTS.E [R244+0x20008], desc[UR6][R18.64], !P5 ;  /* 0x2000800012f47fae */ /* 0x000fe8000e921846 */
[----:B------:R-:W4:Y:S04]  /*11460*/  LDL.LU.64 R82, [R1+0x180] ;  /* 0x0001800001527983 */ /* 0x000f280000300a00 */
[----:B------:R-:W-:Y:S04]  /*11470*/  LDGSTS.E [R244+0x24008], desc[UR6][R16.64], !P5 ;  /* 0x2400800010f47fae */ /* 0x000fe8000e921846 */
[----:B------:R1:W-:Y:S04]  /*11480*/  LDGSTS.E [R244+0x28008], desc[UR6][R8.64], !P5 ;  /* 0x2800800008f47fae */ /* 0x0003e8000e921846 */
[----:B------:R-:W4:Y:S01]  /*11490*/  LDL.LU.64 R80, [R1+0x190] ;  /* 0x0001900001507983 */ /* 0x000f220000300a00 */
[----:B------:R-:W-:-:S03]  /*114a0*/  IMAD.WIDE R12, R2, 0x4, R12 ;  /* 0x00000004020c7825 */ /* 0x000fc600078e020c */
[----:B------:R2:W-:Y:S04]  /*114b0*/  LDGSTS.E [R244+0x2c008], desc[UR6][R6.64], !P5 ;  /* 0x2c00800006f47fae */ /* 0x0005e8000e921846 */
[----:B------:R-:W4:Y:S01]  /*114c0*/  LDL.LU.64 R78, [R1+0x1a0] ;  /* 0x0001a000014e7983 */ /* 0x000f220000300a00 */
[----:B------:R-:W-:-:S03]  /*114d0*/  IMAD.WIDE R10, R2, 0x4, R10 ;  /* 0x00000004020a7825 */ /* 0x000fc600078e020a */
[----:B------:R2:W-:Y:S04]  /*114e0*/  STL.64 [R1+0x110], R12 ;  /* 0x0001100c01007387 */ /* 0x0005e80000100a00 */
[----:B------:R-:W4:Y:S04]  /*114f0*/  LDL.LU.64 R76, [R1+0x1b0] ;  /* 0x0001b000014c7983 */ /* 0x000f280000300a00 */
[----:B------:R2:W-:Y:S01]  /*11500*/  STL.64 [R1+0x120], R10 ;  /* 0x0001200a01007387 */ /* 0x0005e20000100a00 */
[----:B-1----:R-:W-:-:S03]  /*11510*/  IMAD.WIDE R8, R2, 0x4, R70 ;  /* 0x0000000402087825 */ /* 0x002fc600078e0246 */
[----:B------:R-:W4:Y:S04]  /*11520*/  LDL.LU.64 R74, [R1+0x1c0] ;  /* 0x0001c000014a7983 */ /* 0x000f280000300a00 */
[----:B------:R1:W-:Y:S04]  /*11530*/  STL.64 [R1+0x130], R8 ;  /* 0x0001300801007387 */ /* 0x0003e80000100a00 */
[----:B------:R-:W-:Y:S01]  /*11540*/  LDGSTS.E [R244+0x2000c], desc[UR6][R12.64], !P1 ;  /* 0x2000c0000cf47fae */ /* 0x000fe2000c921846 */
[----:B--2---:R-:W-:-:S03]  /*11550*/  IMAD.WIDE R6, R2, 0x4, R14 ;  /* 0x0000000402067825 */ /* 0x004fc600078e020e */
[----:B------:R-:W-:Y:S01]  /*11560*/  LDGSTS.E [R244+0x2400c], desc[UR6][R10.64], !P1 ;  /* 0x2400c0000af47fae */ /* 0x000fe2000c921846 */
[----:B------:R-:W-:Y:S01]  /*11570*/  ISETP.GE.U32.AND P5, PT, R3, 0x7fffff84, PT ;  /* 0x7fffff840300780c */ /* 0x000fe20003fa6070 */
[----:B------:R-:W2:Y:S02]  /*11580*/  LDC R14, c[0x0][0x230] ;  /* 0x00008c00ff0e7b82 */ /* 0x000ea40000000800 */
[----:B------:R1:W-:Y:S04]  /*11590*/  STL.64 [R1+0x140], R6 ;  /* 0x0001400601007387 */ /* 0x0003e80000100a00 */
[----:B------:R-:W2:Y:S04]  /*115a0*/  LDL.LU.64 R12, [R1+0x5a8] ;  /* 0x0005a800010c7983 */ /* 0x000ea80000300a00 */
[----:B------:R-:W2:Y:S04]  /*115b0*/  LDL.LU.64 R10, [R1+0x1e0] ;  /* 0x0001e000010a7983 */ /* 0x000ea80000300a00 */
[----:B------:R-:W2:Y:S04]  /*115c0*/  LDL.LU.64 R72, [R1+0x1f0] ;  /* 0x0001f00001487983 */ /* 0x000ea80000300a00 */
[----:B------:R-:W2:Y:S01]  /*115d0*/  LDL.LU.64 R70, [R1+0x200] ;  /* 0x0002000001467983 */ /* 0x000ea20000300a00 */
[----:B------:R-:W1:Y:S03]  /*115e0*/  S2R R15, SR_TID.X ;  /* 0x00000000000f7919 */ /* 0x000e660000002100 */
[----:B------:R4:W-:Y:S04]  /*115f0*/  LDGSTS.E [R244+0x2800c], desc[UR6][R8.64], !P1 ;  /* 0x2800c00008f47fae */ /* 0x0009e8000c921846 */
[----:B------:R4:W-:Y:S04]  /*11600*/  LDGSTS.E [R244+0x2c00c], desc[UR6][R6.64], !P1 ;  /* 0x2c00c00006f47fae */ /* 0x0009e8000c921846 */
[----:B------:R-:W-:Y:S01]  /*11610*/  STL.64 [R1+0x2f88], R244 ;  /* 0x002f88f401007387 */ /* 0x000fe20000100a00 */
[----:B------:R-:W-:Y:S01]  /*11620*/  VIADD R3, R5, 0xffffffa2 ;  /* 0xffffffa205037836 */ /* 0x000fe20000000000 */
[----:B-1----:R-:W-:-:S04]  /*11630*/  LOP3.LUT R15, R15, 0x1f, RZ, 0xc0, !PT ;  /* 0x0000001f0f0f7812 */ /* 0x002fc800078ec0ff */
[----:B------:R-:W-:Y:S01]  /*11640*/  ISETP.GE.U32.AND P1, PT, R3, 0x7fffff83, PT ;  /* 0x7fffff830300780c */ /* 0x000fe20003f26070 */
[----:B------:R-:W-:Y:S02]  /*11650*/  VIADD R5, R251, 0xffffffa0 ;  /* 0xffffffa0fb057836 */ /* 0x000fe40000000000 */
[----:B------:R-:W-:Y:S01]  /*11660*/  VIADD R3, R252, 0xffffffa1 ;  /* 0xffffffa1fc037836 */ /* 0x000fe20000000000 */
[----:B------:R-:W-:Y:S01]  /*11670*/  UISETP.GT.AND UP1, UPT, UR4, 0x7f, UPT ;  /* 0x0000007f0400788c */ /* 0x000fe2000bf24270 */
[----:B------:R-:W1:Y:S08]  /*11680*/  LDC R252, c[0x0][0x230] ;  /* 0x00008c00fffc7b82 */ /* 0x000e700000000800 */
[----:B------:R-:W1:Y:S01]  /*11690*/  LDC R251, c[0x0][0x230] ;  /* 0x00008c00fffb7b82 */ /* 0x000e620000000800 */
[----:B---3--:R-:W-:-:S04]  /*116a0*/  IMAD.WIDE R18, R2, 0x4, R88 ;  /* 0x0000000402127825 */ /* 0x008fc800078e0258 */
[C---:B----4-:R-:W-:Y:S01]  /*116b0*/  IMAD.WIDE R16, R2.reuse, 0x4, R86 ;  /* 0x0000000402107825 */ /* 0x050fe200078e0256 */
[----:B------:R3:W-:Y:S04]  /*116c0*/  STL.64 [R1+0x150], R18 ;  /* 0x0001501201007387 */ /* 0x0007e80000100a00 */
[----:B------:R3:W-:Y:S01]  /*116d0*/  LDGSTS.E [R242+0x20000], desc[UR6][R18.64], !P3 ;  /* 0x2000000012f27fae */ /* 0x0007e2000d921846 */
[----:B------:R-:W-:-:S03]  /*116e0*/  IMAD.WIDE R8, R2, 0x4, R84 ;  /* 0x0000000402087825 */ /* 0x000fc600078e0254 */
[----:B------:R4:W-:Y:S04]  /*116f0*/  STL.64 [R1+0x160], R16 ;  /* 0x0001601001007387 */ /* 0x0009e80000100a00 */
[----:B------:R4:W-:Y:S01]  /*11700*/  LDGSTS.E [R242+0x24000], desc[UR6][R16.64], !P3 ;  /* 0x2400000010f27fae */ /* 0x0009e2000d921846 */
[----:B------:R-:W-:-:S03]  /*11710*/  IMAD.WIDE R6, R2, 0x4, R82 ;  /* 0x0000000402067825 */ /* 0x000fc600078e0252 */
[----:B------:R1:W-:Y:S04]  /*11720*/  STL.64 [R1+0x170], R8 ;  /* 0x0001700801007387 */ /* 0x0003e80000100a00 */
[----:B------:R1:W-:Y:S04]  /*11730*/  LDGSTS.E [R242+0x28000], desc[UR6][R8.64], !P3 ;  /* 0x2800000008f27fae */ /* 0x0003e8000d921846 */
[----:B------:R1:W-:Y:S01]  /*11740*/  STL.64 [R1+0x180], R6 ;  /* 0x0001800601007387 */ /* 0x0003e20000100a00 */
[----:B---3--:R-:W-:-:S03]  /*11750*/  IMAD.WIDE R18, R2, 0x4, R80 ;  /* 0x0000000402127825 */ /* 0x008fc600078e0250 */
[----:B------:R3:W-:Y:S04]  /*11760*/  LDGSTS.E [R242+0x2c000], desc[UR6][R6.64], !P3 ;  /* 0x2c00000006f27fae */ /* 0x0007e8000d921846 */
[----:B------:R-:W-:Y:S01]  /*11770*/  STL [R1+0x2f90], R15 ;  /* 0x002f900f01007387 */ /* 0x000fe20000100800 */
[----:B----4-:R-:W-:-:S03]  /*11780*/  IMAD.WIDE R16, R2, 0x4, R78 ;  /* 0x0000000402107825 */ /* 0x010fc600078e024e */
[----:B------:R-:W-:Y:S04]  /*11790*/  STL.64 [R1+0x190], R18 ;  /* 0x0001901201007387 */ /* 0x000fe80000100a00 */
[----:B------:R-:W-:Y:S01]  /*117a0*/  LDGSTS.E [R242+0x20004], desc[UR6][R18.64], !P2 ;  /* 0x2000400012f27fae */ /* 0x000fe2000d121846 */
[----:B-1----:R-:W-:-:S03]  /*117b0*/  IMAD.WIDE R8, R2, 0x4, R76 ;  /* 0x0000000402087825 */ /* 0x002fc600078e024c */
[----:B------:R-:W-:Y:S04]  /*117c0*/  STL.64 [R1+0x1a0], R16 ;  /* 0x0001a01001007387 */ /* 0x000fe80000100a00 */
[----:B------:R-:W-:Y:S01]  /*117d0*/  LDGSTS.E [R242+0x24004], desc[UR6][R16.64], !P2 ;  /* 0x2400400010f27fae */ /* 0x000fe2000d121846 */
[----:B---3--:R-:W-:-:S03]  /*117e0*/  IMAD.WIDE R6, R2, 0x4, R74 ;  /* 0x0000000402067825 */ /* 0x008fc600078e024a */
[----:B------:R1:W-:Y:S04]  /*117f0*/  STL.64 [R1+0x1b0], R8 ;  /* 0x0001b00801007387 */ /* 0x0003e80000100a00 */
[----:B------:R1:W-:Y:S04]  /*11800*/  LDGSTS.E [R242+0x28004], desc[UR6][R8.64], !P2 ;  /* 0x2800400008f27fae */ /* 0x0003e8000d121846 */
[----:B------:R3:W-:Y:S04]  /*11810*/  STL.64 [R1+0x1c0], R6 ;  /* 0x0001c00601007387 */ /* 0x0007e80000100a00 */
[----:B------:R3:W-:Y:S01]  /*11820*/  LDGSTS.E [R242+0x2c004], desc[UR6][R6.64], !P2 ;  /* 0x2c00400006f27fae */ /* 0x0007e2000d121846 */
[----:B--2---:R-:W-:-:S04]  /*11830*/  IMAD.WIDE R12, R2, 0x4, R12 ;  /* 0x00000004020c7825 */ /* 0x004fc800078e020c */
[C---:B------:R-:W-:Y:S01]  /*11840*/  IMAD.WIDE R10, R2.reuse, 0x4, R10 ;  /* 0x00000004020a7825 */ /* 0x040fe200078e020a */
[----:B------:R2:W-:Y:S03]  /*11850*/  STL.64 [R1+0x1d0], R12 ;  /* 0x0001d00c01007387 */ /* 0x0005e60000100a00 */
[C---:B-1----:R-:W-:Y:S01]  /*11860*/  IMAD.WIDE R8, R2.reuse, 0x4, R72 ;  /* 0x0000000402087825 */ /* 0x042fe200078e0248 */
[----:B------:R2:W-:Y:S03]  /*11870*/  LDGSTS.E [R242+0x20008], desc[UR6][R12.64], !P0 ;  /* 0x200080000cf27fae */ /* 0x0005e6000c121846 */
[C---:B---3--:R-:W-:Y:S01]  /*11880*/  IMAD.WIDE R6, R2.reuse, 0x4, R70 ;  /* 0x0000000402067825 */ /* 0x048fe200078e0246 */
[----:B------:R1:W-:Y:S04]  /*11890*/  STL.64 [R1+0x1e0], R10 ;  /* 0x0001e00a01007387 */ /* 0x0003e80000100a00 */
[----:B------:R1:W-:Y:S01]  /*118a0*/  LDGSTS.E [R242+0x24008], desc[UR6][R10.64], !P0 ;  /* 0x240080000af27fae */ /* 0x0003e2000c121846 */
[----:B--2---:R-:W-:-:S03]  /*118b0*/  IMAD.WIDE R12, R2, 0x4, R24 ;  /* 0x00000004020c7825 */ /* 0x004fc600078e0218 */
[----:B------:R2:W-:Y:S01]  /*118c0*/  STL.64 [R1+0x1f0], R8 ;  /* 0x0001f00801007387 */ /* 0x0005e20000100a00 */
[----:B------:R-:W-:Y:S01]  /*118d0*/  ISETP.GE.AND P3, PT, R15, R5, PT ;  /* 0x000000050f00720c */ /* 0x000fe20003f66270 */
[----:B------:R-:W3:Y:S02]  /*118e0*/  LDC R24, c[0x0][0x230] ;  /* 0x00008c00ff187b82 */ /* 0x000ee40000000800 */
[----:B------:R2:W-:Y:S01]  /*118f0*/  LDGSTS.E [R242+0x28008], desc[UR6][R8.64], !P0 ;  /* 0x2800800008f27fae */ /* 0x0005e2000c121846 */
[----:B-1----:R-:W-:-:S03]  /*11900*/  IMAD.WIDE R10, R2, 0x4, R38 ;  /* 0x00000004020a7825 */ /* 0x002fc600078e0226 */
[----:B------:R1:W-:Y:S01]  /*11910*/  STL.64 [R1+0x2a0], R6 ;  /* 0x0002a00601007387 */ /* 0x0003e20000100a00 */
[----:B------:R-:W-:Y:S01]  /*11920*/  ISETP.GE.U32.AND P2, PT, R3, 0x7fffff82, PT ;  /* 0x7fffff820300780c */ /* 0x000fe20003f46070 */
[----:B------:R-:W4:Y:S02]  /*11930*/  LDC R25, c[0x0][0x230] ;  /* 0x00008c00ff197b82 */ /* 0x000f240000000800 */
[----:B------:R1:W-:Y:S01]  /*11940*/  LDGSTS.E [R242+0x2c008], desc[UR6][R6.64], !P0 ;  /* 0x2c00800006f27fae */ /* 0x0003e2000c121846 */
[----:B--2---:R-:W-:-:S03]  /*11950*/  IMAD.WIDE R8, R2, 0x4, R40 ;  /* 0x0000000402087825 */ /* 0x004fc600078e0228 */
[----:B------:R2:W-:Y:S04]  /*11960*/  STL.64 [R1+0x298], R12 ;  /* 0x0002980c01007387 */ /* 0x0005e80000100a00 */
[----:B------:R2:W-:Y:S01]  /*11970*/  LDGSTS.E [R242+0x2000c], desc[UR6][R12.64], !P6 ;  /* 0x2000c0000cf27fae */ /* 0x0005e2000f121846 */
[----:B-1----:R-:W-:-:S03]  /*11980*/  IMAD.WIDE R6, R2, 0x4, R42 ;  /* 0x0000000402067825 */ /* 0x002fc600078e022a */
[----:B------:R1:W-:Y:S04]  /*11990*/  STL.64 [R1+0x290], R10 ;  /* 0x0002900a01007387 */ /* 0x0003e80000100a00 */
[----:B------:R1:W-:Y:S01]  /*119a0*/  LDGSTS.E [R242+0x2400c], desc[UR6][R10.64], !P6 ;  /* 0x2400c0000af27fae */ /* 0x0003e2000f121846 */
[----:B--2---:R-:W-:-:S03]  /*119b0*/  IMAD.WIDE R12, R2, 0x4, R26 ;  /* 0x00000004020c7825 */ /* 0x004fc600078e021a */
[----:B------:R2:W-:Y:S01]  /*119c0*/  STL.64 [R1+0x288], R8 ;  /* 0x0002880801007387 */ /* 0x0005e20000100a00 */
[----:B------:R-:W-:Y:S01]  /*119d0*/  SEL R3, RZ, 0x4, P3 ;  /* 0x00000004ff037807 */ /* 0x000fe20001800000 */
[----:B------:R-:W4:Y:S02]  /*119e0*/  LDC R26, c[0x0][0x230] ;  /* 0x00008c00ff1a7b82 */ /* 0x000f240000000800 */
[----:B------:R2:W-:Y:S01]  /*119f0*/  LDGSTS.E [R242+0x2800c], desc[UR6][R8.64], !P6 ;  /* 0x2800c00008f27fae */ /* 0x0005e2000f121846 */
[----:B-1----:R-:W-:-:S03]  /*11a00*/  IMAD.WIDE R10, R2, 0x4, R44 ;  /* 0x00000004020a7825 */ /* 0x002fc600078e022c */
[----:B------:R1:W-:Y:S04]  /*11a10*/  STL.64 [R1+0x280], R6 ;  /* 0x0002800601007387 */ /* 0x0003e80000100a00 */
        /* <DEDUP_REMOVED lines=15> */
[----:B------:R3:W-:Y:S01]  /*11b10*/  STL.64 [R1+0x250], R10 ;  /* 0x0002500a01007387 */ /* 0x0007e20000100a00 */
[----:B-1----:R-:W-:-:S03]  /*11b20*/  IMAD.WIDE R6, R2, 0x4, R54 ;  /* 0x0000000402067825 */ /* 0x002fc600078e0236 */
[----:B------:R2:W-:Y:S04]  /*11b30*/  LDGSTS.E [R0+0x20004], desc[UR6][R12.64], !P1 ;  /* 0x200040000c007fae */ /* 0x0005e8000c921846 */
[----:B------:R-:W-:Y:S04]  /*11b40*/  STL [R1+0x2f94], R250 ;  /* 0x002f94fa01007387 */ /* 0x000fe80000100800 */
[----:B------:R3:W-:Y:S01]  /*11b50*/  LDGSTS.E [R0+0x24004], desc[UR6][R10.64], !P1 ;  /* 0x240040000a007fae */ /* 0x0007e2000c921846 */
[----:B--2---:R-:W-:-:S03]  /*11b60*/  IMAD.WIDE R12, R2, 0x4, R30 ;  /* 0x00000004020c7825 */ /* 0x004fc600078e021e */
[----:B------:R1:W-:Y:S04]  /*11b70*/  STL.64 [R1+0x248], R8 ;  /* 0x0002480801007387 */ /* 0x0003e80000100a00 */
[----:B------:R1:W-:Y:S01]  /*11b80*/  LDGSTS.E [R0+0x28004], desc[UR6][R8.64], !P1 ;  /* 0x2800400008007fae */ /* 0x0003e2000c921846 */
[----:B---3--:R-:W-:-:S03]  /*11b90*/  IMAD.WIDE R10, R2, 0x4, R58 ;  /* 0x00000004020a7825 */ /* 0x008fc600078e023a */
[----:B------:R2:W-:Y:S04]  /*11ba0*/  STL.64 [R1+0x240], R6 ;  /* 0x0002400601007387 */ /* 0x0005e80000100a00 */
[----:B------:R2:W-:Y:S01]  /*11bb0*/  LDGSTS.E [R0+0x2c004], desc[UR6][R6.64], !P1 ;  /* 0x2c00400006007fae */ /* 0x0005e2000c921846 */
[----:B-1----:R-:W-:-:S03]  /*11bc0*/  IMAD.WIDE R8, R2, 0x4, R60 ;  /* 0x0000000402087825 */ /* 0x002fc600078e023c */
[----:B------:R-:W-:Y:S04]  /*11bd0*/  STL.64 [R1+0x238], R12 ;  /* 0x0002380c01007387 */ /* 0x000fe80000100a00 */
[----:B------:R1:W-:Y:S01]  /*11be0*/  STL.64 [R1+0x230], R10 ;  /* 0x0002300a01007387 */ /* 0x0003e20000100a00 */
[----:B--2---:R-:W-:-:S03]  /*11bf0*/  IMAD.WIDE R6, R2, 0x4, R62 ;  /* 0x0000000402067825 */ /* 0x004fc600078e023e */
[----:B------:R2:W-:Y:S01]  /*11c00*/  STL.64 [R1+0x228], R8 ;  /* 0x0002280801007387 */ /* 0x0005e20000100a00 */
[----:B------:R-:W-:-:S03]  /*11c10*/  PLOP3.LUT P3, PT, PT, PT, UP1, 0x80, 0x0 ;  /* 0x000000000000781c */ /* 0x000fc60003f6f018 */
[----:B------:R3:W-:Y:S04]  /*11c20*/  STL.64 [R1+0x220], R6 ;  /* 0x0002200601007387 */ /* 0x0007e80000100a00 */
[----:B------:R-:W4:Y:S04]  /*11c30*/  LDL.LU.64 R90, [R1+0x5b8] ;  /* 0x0005b800015a7983 */ /* 0x000f280000300a00 */
[----:B------:R-:W4:Y:S01]  /*11c40*/  LDL.LU.64 R88, [R1+0x2c0] ;  /* 0x0002c00001587983 */ /* 0x000f220000300a00 */
[----:B------:R-:W-:-:S03]  /*11c50*/  SEL R3, R3, RZ, P3 ;  /* 0x000000ff03037207 */ /* 0x000fc60001800000 */
[----:B------:R-:W4:Y:S01]  /*11c60*/  LDL.LU.64 R74, [R1+0x5c8] ;  /* 0x0005c800014a7983 */ /* 0x000f220000300a00 */
[----:B------:R-:W-:-:S03]  /*11c70*/  ISETP.NE.U32.AND P0, PT, R3, RZ, PT ;  /* 0x000000ff0300720c */ /* 0x000fc60003f05070 */
[----:B------:R-:W4:Y:S01]  /*11c80*/  LDL.LU.64 R82, [R1+0x2d8] ;  /* 0x0002d80001527983 */ /* 0x000f220000300a00 */
[----:B------:R-:W-:Y:S01]  /*11c90*/  ISETP.GE.U32.AND P3, PT, R5, 0x7fffff81, PT ;  /* 0x7fffff810500780c */ /* 0x000fe20003f66070 */
[----:B------:R-:W-:Y:S01]  /*11ca0*/  VIADD R3, R14, 0xffffff9f ;  /* 0xffffff9f0e037836 */ /* 0x000fe20000000000 */
[----:B------:R-:W4:Y:S01]  /*11cb0*/  LDC R5, c[0x0][0x230] ;  /* 0x00008c00ff057b82 */ /* 0x000f220000000800 */
[----:B------:R-:W4:Y:S01]  /*11cc0*/  LDL.LU.64 R72, [R1+0x5d8] ;  /* 0x0005d80001487983 */ /* 0x000f220000300a00 */
[----:B------:R-:W-:-:S03]  /*11cd0*/  IMAD.WIDE R14, R2, 0x4, R36 ;  /* 0x00000004020e7825 */ /* 0x000fc600078e0224 */
[----:B------:R-:W-:Y:S04]  /*11ce0*/  LDGSTS.E [R0+0x20008], desc[UR6][R12.64], !P2 ;  /* 0x200080000c007fae */ /* 0x000fe8000d121846 */
[----:B------:R1:W-:Y:S04]  /*11cf0*/  LDGSTS.E [R0+0x24008], desc[UR6][R10.64], !P2 ;  /* 0x240080000a007fae */ /* 0x0003e8000d121846 */
[----:B------:R2:W-:Y:S04]  /*11d00*/  LDGSTS.E [R0+0x28008], desc[UR6][R8.64], !P2 ;  /* 0x2800800008007fae */ /* 0x0005e8000d121846 */
[----:B------:R3:W-:Y:S01]  /*11d10*/  LDGSTS.E [R0+0x2c008], desc[UR6][R6.64], !P2 ;  /* 0x2c00800006007fae */ /* 0x0007e2000d121846 */
[----:B-1----:R-:W-:-:S03]  /*11d20*/  IMAD.WIDE R10, R2, 0x4, R64 ;  /* 0x00000004020a7825 */ /* 0x002fc600078e0240 */
[----:B------:R-:W4:Y:S01]  /*11d30*/  LDL.LU.64 R70, [R1+0x2c8] ;  /* 0x0002c80001467983 */ /* 0x000f220000300a00 */
[----:B--2---:R-:W-:-:S03]  /*11d40*/  IMAD.WIDE R8, R2, 0x4, R66 ;  /* 0x0000000402087825 */ /* 0x004fc600078e0242 */
[----:B------:R-:W2:Y:S01]  /*11d50*/  LDL.LU.64 R12, [R1+0x5e8] ;  /* 0x0005e800010c7983 */ /* 0x000ea20000300a00 */
[----:B---3--:R-:W-:-:S03]  /*11d60*/  IMAD.WIDE R6, R2, 0x4, R68 ;  /* 0x0000000402067825 */ /* 0x008fc600078e0244 */
[----:B------:R-:W-:Y:S04]  /*11d70*/  STL.64 [R1+0x218], R14 ;  /* 0x0002180e01007387 */ /* 0x000fe80000100a00 */
[----:B------:R1:W-:Y:S04]  /*11d80*/  STL.64 [R1+0x210], R10 ;  /* 0x0002100a01007387 */ /* 0x0003e80000100a00 */
[----:B------:R-:W-:Y:S04]  /*11d90*/  STL.64 [R1+0x208], R8 ;  /* 0x0002080801007387 */ /* 0x000fe80000100a00 */
[----:B------:R3:W-:Y:S04]  /*11da0*/  STL.64 [R1+0x200], R6 ;  /* 0x0002000601007387 */ /* 0x0007e80000100a00 */
[----:B------:R-:W2:Y:S04]  /*11db0*/  LDL.LU.64 R80, [R1+0x2b8] ;  /* 0x0002b80001507983 */ /* 0x000ea80000300a00 */
[----:B------:R-:W-:Y:S04]  /*11dc0*/  LDGSTS.E [R0+0x2000c], desc[UR6][R14.64], !P3 ;  /* 0x2000c0000e007fae */ /* 0x000fe8000d921846 */
[----:B------:R-:W-:Y:S01]  /*11dd0*/  LDGSTS.E [R0+0x2400c], desc[UR6][R10.64], !P3 ;  /* 0x2400c0000a007fae */ /* 0x000fe2000d921846 */
[----:B------:R-:W-:-:S03]  /*11de0*/  ISETP.GE.U32.AND P6, PT, R3, 0x7fffff80, PT ;  /* 0x7fffff800300780c */ /* 0x000fc60003fc6070 */
[----:B-1----:R-:W2:Y:S01]  /*11df0*/  LDL.LU.64 R10, [R1+0x5f8] ;  /* 0x0005f800010a7983 */ /* 0x002ea20000300a00 */
[----:B------:R-:W-:Y:S02]  /*11e00*/  VIADD R3, R252, 0xffffff9e ;  /* 0xffffff9efc037836 */ /* 0x000fe40000000000 */
[----:B----4-:R-:W-:-:S03]  /*11e10*/  IMAD.WIDE R152, R4, 0x4, R88 ;  /* 0x0000000404987825 */ /* 0x010fc600078e0258 */
[----:B------:R-:W-:Y:S01]  /*11e20*/  ISETP.GE.U32.AND P5, PT, R3, 0x7fffff7f, PT ;  /* 0x7fffff7f0300780c */ /* 0x000fe20003fa6070 */
[----:B------:R-:W-:Y:S01]  /*11e30*/  LDGSTS.E [R0+0x2800c], desc[UR6][R8.64], !P3 ;  /* 0x2800c00008007fae */ /* 0x000fe2000d921846 */
[----:B------:R-:W-:-:S04]  /*11e40*/  IMAD.WIDE R46, R4, 0x4, R232 ;  /* 0x00000004042e7825 */ /* 0x000fc800078e02e8 */
[C---:B------:R-:W-:Y:S01]  /*11e50*/  IMAD.WIDE R48, R4.reuse, 0x4, R236 ;  /* 0x0000000404307825 */ /* 0x040fe200078e02ec */
[----:B------:R3:W-:Y:S03]  /*11e60*/  LDGSTS.E [R0+0x2c00c], desc[UR6][R6.64], !P3 ;  /* 0x2c00c00006007fae */ /* 0x0007e6000d921846 */
[C---:B------:R-:W-:Y:S01]  /*11e70*/  IMAD.WIDE R44, R4.reuse, 0x4, R224 ;  /* 0x00000004042c7825 */ /* 0x040fe200078e02e0 */
[----:B------:R-:W4:Y:S03]  /*11e80*/  LDL.LU.64 R78, [R1+0x2a8] ;  /* 0x0002a800014e7983 */ /* 0x000f260000300a00 */
[----:B------:R-:W-:Y:S01]  /*11e90*/  IMAD.WIDE R42, R4, 0x4, R228 ;  /* 0x00000004042a7825 */ /* 0x000fe200078e02e4 */
[----:B------:R-:W4:Y:S01]  /*11ea0*/  LDL.LU.64 R76, [R1+0x600] ;  /* 0x00060000014c7983 */ /* 0x000f220000300a00 */
[----:B------:R-:W-:Y:S01]  /*11eb0*/  UISETP.GT.AND UP1, UPT, UR4, 0x9f, UPT ;  /* 0x0000009f0400788c */ /* 0x000fe2000bf24270 */
[----:B------:R-:W1:Y:S01]  /*11ec0*/  LDC R252, c[0x0][0x230] ;  /* 0x00008c00fffc7b82 */ /* 0x000e620000000800 */
[----:B------:R-:W-:Y:S01]  /*11ed0*/  VIADD R3, R251, 0xffffff9d ;  /* 0xffffff9dfb037836 */ /* 0x000fe20000000000 */
[----:B------:R-:W4:Y:S04]  /*11ee0*/  LDL.LU.64 R86, [R1+0x1f8] ;  /* 0x0001f80001567983 */ /* 0x000f280000300a00 */
[----:B------:R-:W-:Y:S01]  /*11ef0*/  ISETP.GE.U32.AND P1, PT, R3, 0x7fffff7e, PT ;  /* 0x7fffff7e0300780c */ /* 0x000fe20003f26070 */
[----:B------:R-:W-:Y:S01]  /*11f00*/  VIADD R3, R24, 0xffffff9c ;  /* 0xffffff9c18037836 */ /* 0x000fe20000000000 */
[----:B------:R-:W4:Y:S01]  /*11f10*/  LDL.LU.64 R84, [R1+0x608] ;  /* 0x0006080001547983 */ /* 0x000f220000300a00 */
[----:B------:R-:W1:Y:S03]  /*11f20*/  LDC R24, c[0x0][0x230] ;  /* 0x00008c00ff187b82 */ /* 0x000e660000000800 */
[----:B------:R-:W-:Y:S01]  /*11f30*/  ISETP.GE.U32.AND P2, PT, R3, 0x7fffff7d, PT ;  /* 0x7fffff7d0300780c */ /* 0x000fe20003f46070 */
[----:B------:R-:W-:Y:S01]  /*11f40*/  VIADD R3, R5, 0xffffff9b ;  /* 0xffffff9b05037836 */ /* 0x000fe20000000000 */
[----:B------:R-:W-:Y:S01]  /*11f50*/  STL [R1+0x2f98], R26 ;  /* 0x002f981a01007387 */ /* 0x000fe20000100800 */
[----:B---3--:R-:W-:-:S02]  /*11f60*/  IMAD.WIDE R6, R4, 0x4, R90 ;  /* 0x0000000404067825 */ /* 0x008fc400078e025a */
[----:B------:R-:W3:Y:S01]  /*11f70*/  LDC R5, c[0x0][0x230] ;  /* 0x00008c00ff057b82 */ /* 0x000ee20000000800 */
[----:B------:R-:W-:Y:S01]  /*11f80*/  ISETP.GE.U32.AND P3, PT, R3, 0x7fffff7c, PT ;  /* 0x7fffff7c0300780c */ /* 0x000fe20003f66070 */
[----:B------:R-:W-:Y:S01]  /*11f90*/  VIADD R3, R25, 0xffffff9a ;  /* 0xffffff9a19037836 */ /* 0x000fe20000000000 */
[----:B------:R-:W0:Y:S04]  /*11fa0*/  LDGDEPBAR ;  /* 0x00000000000079af */ /* 0x000e280000000000 */
[----:B------:R1:W-:Y:S01]  /*11fb0*/  STL.64 [R1+0x2fa0], R2 ;  /* 0x002fa00201007387 */ /* 0x0003e20000100a00 */
[----:B------:R-:W-:-:S03]  /*11fc0*/  IMAD.WIDE R150, R4, 0x4, R82 ;  /* 0x0000000404967825 */ /* 0x000fc600078e0252 */
[----:B-1----:R-:W-:Y:S01]  /*11fd0*/  STL [R1+0x2f9c], R24 ;  /* 0x002f9c1801007387 */ /* 0x002fe20000100800 */
[----:B------:R-:W-:-:S03]  /*11fe0*/  IMAD.WIDE R2, R4, 0x4, R74 ;  /* 0x0000000404027825 */ /* 0x000fc600078e024a */
[----:B------:R-:W-:Y:S04]  /*11ff0*/  STL.64 [R1+0x2b0], R6 ;  /* 0x0002b00601007387 */ /* 0x000fe80000100a00 */
[----:B------:R-:W3:Y:S04]  /*12000*/  LDL.LU.64 R74, [R1+0x1e8] ;  /* 0x0001e800014a7983 */ /* 0x000ee80000300a00 */
[----:B------:R1:W-:Y:S04]  /*12010*/  STL.64 [R1+0x2d0], R2 ;  /* 0x0002d00201007387 */ /* 0x0003e80000100a00 */
[----:B------:R-:W3:Y:S01]  /*12020*/  LDL.LU.64 R82, [R1+0x610] ;  /* 0x0006100001527983 */ /* 0x000ee20000300a00 */
[----:B------:R-:W-:-:S04]  /*12030*/  IMAD.WIDE R148, R4, 0x4, R70 ;  /* 0x0000000404947825 */ /* 0x000fc800078e0246 */
[C---:B-1----:R-:W-:Y:S02]  /*12040*/  IMAD.WIDE R2, R4.reuse, 0x4, R72 ;  /* 0x0000000404027825 */ /* 0x042fe400078e0248 */
[----:B------:R-:W3:Y:S04]  /*12050*/  LDL.LU.64 R72, [R1+0x1d8] ;  /* 0x0001d80001487983 */ /* 0x000ee80000300a00 */
[----:B------:R-:W-:Y:S04]  /*12060*/  STL.64 [R1+0x2c0], R152 ;  /* 0x0002c09801007387 */ /* 0x000fe80000100a00 */
[----:B------:R2:W-:Y:S04]  /*12070*/  STL.64 [R1+0x2e0], R2 ;  /* 0x0002e00201007387 */ /* 0x0005e80000100a00 */
[----:B------:R-:W-:Y:S04]  /*12080*/  STL.64 [R1+0x2fa8], R152 ;  /* 0x002fa89801007387 */ /* 0x000fe80000100a00 */
[----:B------:R-:W3:Y:S01]  /*12090*/  LDL.LU.64 R70, [R1+0x618] ;  /* 0x0006180001467983 */ /* 0x000ee20000300a00 */
[----:B--2---:R-:W-:-:S03]  /*120a0*/  IMAD.WIDE R2, R4, 0x4, R12 ;  /* 0x0000000404027825 */ /* 0x004fc600078e020c */
[----:B------:R-:W2:Y:S01]  /*120b0*/  LDL.LU.64 R12, [R1+0x1c8] ;  /* 0x0001c800010c7983 */ /* 0x000ea20000300a00 */
[----:B------:R-:W-:-:S03]  /*120c0*/  IMAD.WIDE R146, R4, 0x4, R80 ;  /* 0x0000000404927825 */ /* 0x000fc600078e0250 */
[----:B------:R-:W-:Y:S04]  /*120d0*/  STL.64 [R1+0x2d8], R150 ;  /* 0x0002d89601007387 */ /* 0x000fe80000100a00 */
[----:B------:R-:W-:Y:S04]  /*120e0*/  STL.64 [R1+0x2e8], R2 ;  /* 0x0002e80201007387 */ /* 0x000fe80000100a00 */
[----:B------:R1:W-:Y:S04]  /*120f0*/  STL.64 [R1+0x2fb0], R150 ;  /* 0x002fb09601007387 */ /* 0x0003e80000100a00 */
[----:B------:R-:W2:Y:S01]  /*12100*/  LDL.LU.64 R80, [R1+0x620] ;  /* 0x0006200001507983 */ /* 0x000ea20000300a00 */
[----:B-1----:R-:W-:-:S03]  /*12110*/  IMAD.WIDE R150, R4, 0x4, R10 ;  /* 0x0000000404967825 */ /* 0x002fc600078e020a */
[----:B------:R-:W2:Y:S04]  /*12120*/  LDL.LU.64 R10, [R1+0x1b8] ;  /* 0x0001b800010a7983 */ /* 0x000ea80000300a00 */
[----:B------:R-:W-:Y:S04]  /*12130*/  STL.64 [R1+0x2c8], R148 ;  /* 0x0002c89401007387 */ /* 0x000fe80000100a00 */
[----:B------:R-:W-:Y:S01]  /*12140*/  STL.64 [R1+0x2fb8], R148 ;  /* 0x002fb89401007387 */ /* 0x000fe20000100a00 */
[----:B----4-:R-:W-:-:S03]  /*12150*/  IMAD.WIDE R144, R4, 0x4, R78 ;  /* 0x0000000404907825 */ /* 0x010fc600078e024e */
[----:B------:R-:W4:Y:S01]  /*12160*/  LDL.LU.64 R78, [R1+0x628] ;  /* 0x00062800014e7983 */ /* 0x000f220000300a00 */
[----:B------:R-:W-:-:S03]  /*12170*/  IMAD.WIDE R152, R4, 0x4, R76 ;  /* 0x0000000404987825 */ /* 0x000fc600078e024c */
[----:B------:R-:W4:Y:S01]  /*12180*/  LDL.LU.64 R76, [R1+0x1a8] ;  /* 0x0001a800014c7983 */ /* 0x000f220000300a00 */
[----:B------:R-:W-:-:S03]  /*12190*/  IMAD.WIDE R142, R4, 0x4, R86 ;  /* 0x00000004048e7825 */ /* 0x000fc600078e0256 */
[----:B------:R-:W-:Y:S04]  /*121a0*/  STL.64 [R1+0x2f0], R150 ;  /* 0x0002f09601007387 */ /* 0x000fe80000100a00 */
[----:B------:R-:W-:Y:S01]  /*121b0*/  STL.64 [R1+0x2b8], R146 ;  /* 0x0002b89201007387 */ /* 0x000fe20000100a00 */
[----:B------:R-:W-:-:S03]  /*121c0*/  IMAD.WIDE R2, R4, 0x4, R84 ;  /* 0x0000000404027825 */ /* 0x000fc600078e0254 */
[----:B------:R-:W4:Y:S04]  /*121d0*/  LDL.LU.64 R86, [R1+0x630] ;  /* 0x0006300001567983 */ /* 0x000f280000300a00 */
[----:B------:R-:W4:Y:S04]  /*121e0*/  LDL.LU.64 R84, [R1+0x198] ;  /* 0x0001980001547983 */ /* 0x000f280000300a00 */
[----:B------:R-:W-:Y:S04]  /*121f0*/  STL.64 [R1+0x2f8], R152 ;  /* 0x0002f89801007387 */ /* 0x000fe80000100a00 */
[----:B------:R-:W-:Y:S01]  /*12200*/  STL.64 [R1+0x2a8], R144 ;  /* 0x0002a89001007387 */ /* 0x000fe20000100a00 */
[----:B---3--:R-:W-:-:S03]  /*12210*/  IMAD.WIDE R140, R4, 0x4, R74 ;  /* 0x00000004048c7825 */ /* 0x008fc600078e024a */
[----:B------:R-:W3:Y:S04]  /*12220*/  LDL.LU.64 R74, [R1+0x638] ;  /* 0x00063800014a7983 */ /* 0x000ee80000300a00 */
[----:B------:R-:W-:Y:S01]  /*12230*/  STL.64 [R1+0x300], R2 ;  /* 0x0003000201007387 */ /* 0x000fe20000100a00 */
[----:B------:R-:W-:-:S03]  /*12240*/  IMAD.WIDE R24, R4, 0x4, R82 ;  /* 0x0000000404187825 */ /* 0x000fc600078e0252 */
[----:B------:R-:W-:Y:S04]  /*12250*/  STL.64 [R1+0x1f8], R142 ;  /* 0x0001f88e01007387 */ /* 0x000fe80000100a00 */
[----:B------:R-:W3:Y:S01]  /*12260*/  LDL.LU.64 R82, [R1+0x188] ;  /* 0x0001880001527983 */ /* 0x000ee20000300a00 */
[----:B------:R-:W-:-:S03]  /*12270*/  IMAD.WIDE R138, R4, 0x4, R72 ;  /* 0x00000004048a7825 */ /* 0x000fc600078e0248 */
[----:B------:R-:W3:Y:S04]  /*12280*/  LDL.LU.64 R72, [R1+0x640] ;  /* 0x0006400001487983 */ /* 0x000ee80000300a00 */
[----:B------:R-:W-:Y:S04]  /*12290*/  STL.64 [R1+0x308], R24 ;  /* 0x0003081801007387 */ /* 0x000fe80000100a00 */
[----:B------:R-:W-:Y:S01]  /*122a0*/  STL.64 [R1+0x1e8], R140 ;  /* 0x0001e88c01007387 */ /* 0x000fe20000100a00 */
[----:B------:R-:W-:-:S03]  /*122b0*/  IMAD.WIDE R26, R4, 0x4, R70 ;  /* 0x00000004041a7825 */ /* 0x000fc600078e0246 */
[----:B------:R-:W3:Y:S01]  /*122c0*/  LDL.LU.64 R70, [R1+0x178] ;  /* 0x0001780001467983 */ /* 0x000ee20000300a00 */
[----:B--2---:R-:W-:-:S03]  /*122d0*/  IMAD.WIDE R136, R4, 0x4, R12 ;  /* 0x0000000404887825 */ /* 0x004fc600078e020c */
[----:B------:R-:W2:Y:S04]  /*122e0*/  LDL.LU.64 R12, [R1+0x648] ;  /* 0x00064800010c7983 */ /* 0x000ea80000300a00 */
[----:B------:R-:W-:Y:S04]  /*122f0*/  STL.64 [R1+0x310], R26 ;  /* 0x0003101a01007387 */ /* 0x000fe80000100a00 */
[----:B------:R-:W-:Y:S01]  /*12300*/  STL.64 [R1+0x1d8], R138 ;  /* 0x0001d88a01007387 */ /* 0x000fe20000100a00 */
[----:B------:R-:W-:-:S03]  /*12310*/  IMAD.WIDE R250, R4, 0x4, R80 ;  /* 0x0000000404fa7825 */ /* 0x000fc600078e0250 */
[----:B------:R-:W2:Y:S01]  /*12320*/  LDL.LU.64 R80, [R1+0x168] ;  /* 0x0001680001507983 */ /* 0x000ea20000300a00 */
[----:B------:R-:W-:-:S03]  /*12330*/  IMAD.WIDE R134, R4, 0x4, R10 ;  /* 0x0000000404867825 */ /* 0x000fc600078e020a */
[----:B------:R-:W2:Y:S04]  /*12340*/  LDL.LU.64 R10, [R1+0x650] ;  /* 0x00065000010a7983 */ /* 0x000ea80000300a00 */
[----:B------:R-:W-:Y:S04]  /*12350*/  STL.64 [R1+0x318], R250 ;  /* 0x000318fa01007387 */ /* 0x000fe80000100a00 */
[----:B------:R-:W-:Y:S01]  /*12360*/  STL.64 [R1+0x1c8], R136 ;  /* 0x0001c88801007387 */ /* 0x000fe20000100a00 */
[----:B----4-:R-:W-:-:S03]  /*12370*/  IMAD.WIDE R14, R4, 0x4, R78 ;  /* 0x00000004040e7825 */ /* 0x010fc600078e024e */
[----:B------:R-:W4:Y:S01]  /*12380*/  LDL.LU.64 R78, [R1+0x158] ;  /* 0x00015800014e7983 */ /* 0x000f220000300a00 */
[----:B------:R-:W-:-:S03]  /*12390*/  IMAD.WIDE R132, R4, 0x4, R76 ;  /* 0x0000000404847825 */ /* 0x000fc600078e024c */
[----:B------:R-:W4:Y:S04]  /*123a0*/  LDL.LU.64 R76, [R1+0x658] ;  /* 0x00065800014c7983 */ /* 0x000f280000300a00 */
[----:B------:R-:W-:Y:S04]  /*123b0*/  STL.64 [R1+0x320], R14 ;  /* 0x0003200e01007387 */ /* 0x000fe80000100a00 */
[----:B------:R-:W-:Y:S01]  /*123c0*/  STL.64 [R1+0x1b8], R134 ;  /* 0x0001b88601007387 */ /* 0x000fe20000100a00 */
[----:B------:R-:W-:-:S03]  /*123d0*/  IMAD.WIDE R244, R4, 0x4, R86 ;  /* 0x0000000404f47825 */ /* 0x000fc600078e0256 */
[----:B------:R-:W4:Y:S01]  /*123e0*/  LDL.LU.64 R88, [R1+0x148] ;  /* 0x0001480001587983 */ /* 0x000f220000300a00 */
[----:B------:R-:W-:-:S03]  /*123f0*/  IMAD.WIDE R130, R4, 0x4, R84 ;  /* 0x0000000404827825 */ /* 0x000fc600078e0254 */
[----:B------:R-:W4:Y:S04]  /*12400*/  LDL.LU.64 R86, [R1+0x660] ;  /* 0x0006600001567983 */ /* 0x000f280000300a00 */
[----:B------:R-:W4:Y:S01]  /*12410*/  LDL.LU.64 R84, [R1+0x138] ;  /* 0x0001380001547983 */ /* 0x000f220000300a00 */
[----:B---3--:R-:W-:-:S03]  /*12420*/  IMAD.WIDE R240, R4, 0x4, R74 ;  /* 0x0000000404f07825 */ /* 0x008fc600078e024a */
[----:B------:R-:W3:Y:S04]  /*12430*/  LDL.LU.64 R74, [R1+0x668] ;  /* 0x00066800014a7983 */ /* 0x000ee80000300a00 */
[----:B------:R-:W-:Y:S04]  /*12440*/  STL.64 [R1+0x328], R244 ;  /* 0x000328f401007387 */ /* 0x000fe80000100a00 */
[----:B------:R-:W-:Y:S01]  /*12450*/  STL.64 [R1+0x1a8], R132 ;  /* 0x0001a88401007387 */ /* 0x000fe20000100a00 */
[----:B------:R-:W-:-:S03]  /*12460*/  IMAD.WIDE R128, R4, 0x4, R82 ;  /* 0x0000000404807825 */ /* 0x000fc600078e0252 */
        /* <DEDUP_REMOVED lines=50> */
[----:B------:R-:W-:Y:S04]  /*12790*/  STL.64 [R1+0x118], R112 ;  /* 0x0001187001007387 */ /* 0x000fe80000100a00 */
[----:B------:R-:W2:Y:S04]  /*127a0*/  LDL.LU.64 R90, [R1+0x98] ;  /* 0x00009800015a7983 */ /* 0x000ea80000300a00 */
[----:B------:R-:W2:Y:S04]  /*127b0*/  LDL.LU.64 R86, [R1+0x6b0] ;  /* 0x0006b00001567983 */ /* 0x000ea80000300a00 */
[----:B------:R-:W2:Y:S01]  /*127c0*/  LDL.LU.64 R88, [R1+0x90] ;  /* 0x0000900001587983 */ /* 0x000ea20000300a00 */
        /* <DEDUP_REMOVED lines=25> */
[----:B------:R-:W2:Y:S04]  /*12960*/  LDL.LU.64 R80, [R1+0x6d8] ;  /* 0x0006d80001507983 */ /* 0x000ea80000300a00 */
[----:B------:R-:W-:Y:S01]  /*12970*/  STL.64 [R1+0x3a8], R30 ;  /* 0x0003a81e01007387 */ /* 0x000fe20000100a00 */
[----:B------:R-:W-:-:S03]  /*12980*/  IMAD.WIDE R28, R4, 0x4, R10 ;  /* 0x00000004041c7825 */ /* 0x000fc600078e020a */
[----:B------:R-:W2:Y:S04]  /*12990*/  LDL.LU.64 R10, [R1+0x68] ;  /* 0x00006800010a7983 */ /* 0x000ea80000300a00 */
[----:B------:R1:W-:Y:S04]  /*129a0*/  STL.64 [R1+0x3c8], R28 ;  /* 0x0003c81c01007387 */ /* 0x0003e80000100a00 */
[----:B------:R-:W-:Y:S04]  /*129b0*/  STL.64 [R1+0x3b0], R210 ;  /* 0x0003b0d201007387 */ /* 0x000fe80000100a00 */
[----:B------:R-:W-:Y:S01]  /*129c0*/  STL.64 [R1+0x390], R102 ;  /* 0x0003906601007387 */ /* 0x000fe20000100a00 */
[----:B-1----:R-:W-:-:S04]  /*129d0*/  IMAD.WIDE R28, R4, 0x4, R90 ;  /* 0x00000004041c7825 */ /* 0x002fc800078e025a */
[C---:B------:R-:W-:Y:S02]  /*129e0*/  IMAD.WIDE R208, R4.reuse, 0x4, R86 ;  /* 0x0000000404d07825 */ /* 0x040fe400078e0256 */
[----:B------:R-:W2:Y:S04]  /*129f0*/  LDL.LU.64 R86, [R1+0x6e0] ;  /* 0x0006e00001567983 */ /* 0x000ea80000300a00 */
[----:B------:R1:W-:Y:S01]  /*12a00*/  STL.64 [R1+0x3c0], R28 ;  /* 0x0003c01c01007387 */ /* 0x0003e20000100a00 */
[----:B------:R-:W-:-:S04]  /*12a10*/  IMAD.WIDE R100, R4, 0x4, R88 ;  /* 0x0000000404647825 */ /* 0x000fc800078e0258 */
[C---:B----4-:R-:W-:Y:S02]  /*12a20*/  IMAD.WIDE R206, R4.reuse, 0x4, R78 ;  /* 0x0000000404ce7825 */ /* 0x050fe400078e024e */
[----:B------:R-:W4:Y:S02]  /*12a30*/  LDL.LU.64 R78, [R1+0x60] ;  /* 0x00006000014e7983 */ /* 0x000f240000300a00 */
[C---:B------:R-:W-:Y:S02]  /*12a40*/  IMAD.WIDE R98, R4.reuse, 0x4, R76 ;  /* 0x0000000404627825 */ /* 0x040fe400078e024c */
[----:B------:R-:W4:Y:S04]  /*12a50*/  LDL.LU.64 R76, [R1+0x6e8] ;  /* 0x0006e800014c7983 */ /* 0x000f280000300a00 */
[----:B------:R1:W-:Y:S04]  /*12a60*/  STL.64 [R1+0x3e0], R208 ;  /* 0x0003e0d001007387 */ /* 0x0003e80000100a00 */
[----:B------:R-:W-:Y:S04]  /*12a70*/  STL.64 [R1+0x3d8], R100 ;  /* 0x0003d86401007387 */ /* 0x000fe80000100a00 */
[----:B------:R1:W-:Y:S01]  /*12a80*/  STL.64 [R1+0x3f8], R206 ;  /* 0x0003f8ce01007387 */ /* 0x0003e20000100a00 */
[----:B------:R-:W-:-:S03]  /*12a90*/  IMAD.WIDE R204, R4, 0x4, R84 ;  /* 0x0000000404cc7825 */ /* 0x000fc600078e0254 */
[----:B------:R-:W4:Y:S01]  /*12aa0*/  LDL.LU.64 R84, [R1+0x58] ;  /* 0x0000580001547983 */ /* 0x000f220000300a00 */
[----:B---3--:R-:W-:-:S03]  /*12ab0*/  IMAD.WIDE R96, R4, 0x4, R74 ;  /* 0x0000000404607825 */ /* 0x008fc600078e024a */
[----:B------:R-:W3:Y:S04]  /*12ac0*/  LDL.LU.64 R74, [R1+0x6f0] ;  /* 0x0006f000014a7983 */ /* 0x000ee80000300a00 */
[----:B------:R1:W-:Y:S04]  /*12ad0*/  STL.64 [R1+0x410], R204 ;  /* 0x000410cc01007387 */ /* 0x0003e80000100a00 */
[----:B------:R-:W-:Y:S01]  /*12ae0*/  STL.64 [R1+0x3f0], R98 ;  /* 0x0003f06201007387 */ /* 0x000fe20000100a00 */
[----:B------:R-:W-:-:S03]  /*12af0*/  IMAD.WIDE R202, R4, 0x4, R82 ;  /* 0x0000000404ca7825 */ /* 0x000fc600078e0252 */
[----:B------:R-:W3:Y:S01]  /*12b00*/  LDL.LU.64 R82, [R1+0x50] ;  /* 0x0000500001527983 */ /* 0x000ee20000300a00 */
[----:B------:R-:W-:-:S03]  /*12b10*/  IMAD.WIDE R94, R4, 0x4, R72 ;  /* 0x00000004045e7825 */ /* 0x000fc600078e0248 */
[----:B------:R-:W3:Y:S04]  /*12b20*/  LDL.LU.64 R72, [R1+0x6f8] ;  /* 0x0006f80001487983 */ /* 0x000ee80000300a00 */
[----:B------:R1:W-:Y:S04]  /*12b30*/  STL.64 [R1+0x428], R202 ;  /* 0x000428ca01007387 */ /* 0x0003e80000100a00 */
[----:B------:R-:W-:Y:S01]  /*12b40*/  STL.64 [R1+0x408], R96 ;  /* 0x0004086001007387 */ /* 0x000fe20000100a00 */
[----:B------:R-:W-:-:S03]  /*12b50*/  IMAD.WIDE R200, R4, 0x4, R70 ;  /* 0x0000000404c87825 */ /* 0x000fc600078e0246 */
[----:B------:R-:W3:Y:S01]  /*12b60*/  LDL.LU.64 R70, [R1+0x48] ;  /* 0x0000480001467983 */ /* 0x000ee20000300a00 */
[----:B--2---:R-:W-:-:S03]  /*12b70*/  IMAD.WIDE R92, R4, 0x4, R12 ;  /* 0x00000004045c7825 */ /* 0x004fc600078e020c */
[----:B------:R-:W2:Y:S04]  /*12b80*/  LDL.LU.64 R12, [R1+0x700] ;  /* 0x00070000010c7983 */ /* 0x000ea80000300a00 */
[----:B------:R1:W-:Y:S04]  /*12b90*/  STL.64 [R1+0x440], R200 ;  /* 0x000440c801007387 */ /* 0x0003e80000100a00 */
[----:B------:R-:W-:Y:S01]  /*12ba0*/  STL.64 [R1+0x420], R94 ;  /* 0x0004205e01007387 */ /* 0x000fe20000100a00 */
[----:B------:R-:W-:-:S03]  /*12bb0*/  IMAD.WIDE R198, R4, 0x4, R80 ;  /* 0x0000000404c67825 */ /* 0x000fc600078e0250 */
[----:B------:R-:W2:Y:S01]  /*12bc0*/  LDL.LU.64 R80, [R1+0x40] ;  /* 0x0000400001507983 */ /* 0x000ea20000300a00 */
[----:B------:R-:W-:-:S03]  /*12bd0*/  IMAD.WIDE R90, R4, 0x4, R10 ;  /* 0x00000004045a7825 */ /* 0x000fc600078e020a */
[----:B------:R-:W2:Y:S04]  /*12be0*/  LDL.LU.64 R10, [R1+0x708] ;  /* 0x00070800010a7983 */ /* 0x000ea80000300a00 */
[----:B------:R1:W-:Y:S04]  /*12bf0*/  STL.64 [R1+0x458], R198 ;  /* 0x000458c601007387 */ /* 0x0003e80000100a00 */
[----:B------:R-:W-:Y:S01]  /*12c00*/  STL.64 [R1+0x438], R92 ;  /* 0x0004385c01007387 */ /* 0x000fe20000100a00 */
[----:B------:R-:W-:-:S04]  /*12c10*/  IMAD.WIDE R196, R4, 0x4, R86 ;  /* 0x0000000404c47825 */ /* 0x000fc800078e0256 */
[C---:B----4-:R-:W-:Y:S02]  /*12c20*/  IMAD.WIDE R88, R4.reuse, 0x4, R78 ;  /* 0x0000000404587825 */ /* 0x050fe400078e024e */
[----:B------:R-:W4:Y:S04]  /*12c30*/  LDL.LU.64 R78, [R1+0x38] ;  /* 0x00003800014e7983 */ /* 0x000f280000300a00 */
[----:B------:R-:W4:Y:S01]  /*12c40*/  LDL.LU.64 R160, [R1+0x710] ;  /* 0x0007100001a07983 */ /* 0x000f220000300a00 */
[----:B------:R-:W-:-:S03]  /*12c50*/  IMAD.WIDE R194, R4, 0x4, R76 ;  /* 0x0000000404c27825 */ /* 0x000fc600078e024c */
[----:B------:R-:W4:Y:S04]  /*12c60*/  LDL.LU.64 R76, [R1+0x30] ;  /* 0x00003000014c7983 */ /* 0x000f280000300a00 */
[----:B------:R-:W4:Y:S04]  /*12c70*/  LDL.LU.64 R158, [R1+0x718] ;  /* 0x00071800019e7983 */ /* 0x000f280000300a00 */
[----:B------:R1:W-:Y:S04]  /*12c80*/  STL.64 [R1+0x470], R196 ;  /* 0x000470c401007387 */ /* 0x0003e80000100a00 */
[----:B------:R-:W-:Y:S01]  /*12c90*/  STL.64 [R1+0x450], R90 ;  /* 0x0004505a01007387 */ /* 0x000fe20000100a00 */
[----:B------:R-:W-:-:S04]  /*12ca0*/  IMAD.WIDE R86, R4, 0x4, R84 ;  /* 0x0000000404567825 */ /* 0x000fc800078e0254 */
[C---:B---3--:R-:W-:Y:S02]  /*12cb0*/  IMAD.WIDE R192, R4.reuse, 0x4, R74 ;  /* 0x0000000404c07825 */ /* 0x048fe400078e024a */
[----:B------:R-:W3:Y:S04]  /*12cc0*/  LDL.LU.64 R74, [R1+0x28] ;  /* 0x00002800014a7983 */ /* 0x000ee80000300a00 */
[----:B------:R-:W3:Y:S04]  /*12cd0*/  LDL.LU.64 R156, [R1+0x720] ;  /* 0x00072000019c7983 */ /* 0x000ee80000300a00 */
[----:B------:R1:W-:Y:S04]  /*12ce0*/  STL.64 [R1+0x488], R194 ;  /* 0x000488c201007387 */ /* 0x0003e80000100a00 */
[----:B------:R-:W-:Y:S01]  /*12cf0*/  STL.64 [R1+0x468], R88 ;  /* 0x0004685801007387 */ /* 0x000fe20000100a00 */
[----:B------:R-:W-:-:S04]  /*12d00*/  IMAD.WIDE R84, R4, 0x4, R82 ;  /* 0x0000000404547825 */ /* 0x000fc800078e0252 */
[C---:B------:R-:W-:Y:S02]  /*12d10*/  IMAD.WIDE R190, R4.reuse, 0x4, R72 ;  /* 0x0000000404be7825 */ /* 0x040fe400078e0248 */
[----:B------:R-:W3:Y:S04]  /*12d20*/  LDL.LU.64 R72, [R1+0x20] ;  /* 0x0000200001487983 */ /* 0x000ee80000300a00 */
        /* <DEDUP_REMOVED lines=8> */
[----:B------:R-:W-:Y:S04]  /*12db0*/  STL.64 [R1+0x498], R84 ;  /* 0x0004985401007387 */ /* 0x000fe80000100a00 */
[----:B------:R-:W2:Y:S01]  /*12dc0*/  LDL.LU.64 R162, [R1] ;  /* 0x0000000001a27983 */ /* 0x000ea20000300a00 */
[----:B------:R-:W-:-:S03]  /*12dd0*/  IMAD.WIDE R186, R4, 0x4, R10 ;  /* 0x0000000404ba7825 */ /* 0x000fc600078e020a */
[----:B------:R-:W2:Y:S01]  /*12de0*/  LDL.LU.64 R10, [R1+0x738] ;  /* 0x00073800010a7983 */ /* 0x000ea20000300a00 */
[----:B------:R-:W-:-:S03]  /*12df0*/  IMAD.WIDE R80, R4, 0x4, R80 ;  /* 0x0000000404507825 */ /* 0x000fc600078e0250 */
[----:B------:R1:W-:Y:S04]  /*12e00*/  STL.64 [R1+0x4d0], R188 ;  /* 0x0004d0bc01007387 */ /* 0x0003e80000100a00 */
[----:B------:R-:W-:Y:S04]  /*12e10*/  STL.64 [R1+0x4b0], R82 ;  /* 0x0004b05201007387 */ /* 0x000fe80000100a00 */
[----:B------:R1:W-:Y:S04]  /*12e20*/  STL.64 [R1+0x4e8], R186 ;  /* 0x0004e8ba01007387 */ /* 0x0003e80000100a00 */
[----:B------:R-:W-:Y:S01]  /*12e30*/  STL.64 [R1+0x4c8], R80 ;  /* 0x0004c85001007387 */ /* 0x000fe20000100a00 */
[----:B----4-:R-:W-:-:S04]  /*12e40*/  IMAD.WIDE R78, R4, 0x4, R78 ;  /* 0x00000004044e7825 */ /* 0x010fc800078e024e */
[C---:B------:R-:W-:Y:S02]  /*12e50*/  IMAD.WIDE R184, R4.reuse, 0x4, R160 ;  /* 0x0000000404b87825 */ /* 0x040fe400078e02a0 */
[----:B------:R-:W4:Y:S04]  /*12e60*/  LDL.LU.64 R160, [R1+0x740] ;  /* 0x0007400001a07983 */ /* 0x000f280000300a00 */
[----:B------:R1:W-:Y:S01]  /*12e70*/  STL.64 [R1+0x500], R184 ;  /* 0x000500b801007387 */ /* 0x0003e20000100a00 */
[----:B------:R-:W-:-:S03]  /*12e80*/  IMAD.WIDE R182, R4, 0x4, R158 ;  /* 0x0000000404b67825 */ /* 0x000fc600078e029e */
[----:B------:R-:W-:Y:S01]  /*12e90*/  STL.64 [R1+0x4e0], R78 ;  /* 0x0004e04e01007387 */ /* 0x000fe20000100a00 */
[----:B------:R-:W-:-:S03]  /*12ea0*/  IMAD.WIDE R76, R4, 0x4, R76 ;  /* 0x00000004044c7825 */ /* 0x000fc600078e024c */
[----:B------:R-:W4:Y:S01]  /*12eb0*/  LDL.LU.64 R158, [R1+0x598] ;  /* 0x00059800019e7983 */ /* 0x000f220000300a00 */
[----:B---3--:R-:W-:-:S04]  /*12ec0*/  IMAD.WIDE R74, R4, 0x4, R74 ;  /* 0x00000004044a7825 */ /* 0x008fc800078e024a */
[C---:B------:R-:W-:Y:S02]  /*12ed0*/  IMAD.WIDE R180, R4.reuse, 0x4, R156 ;  /* 0x0000000404b47825 */ /* 0x040fe400078e029c */
[----:B------:R-:W3:Y:S04]  /*12ee0*/  LDL.LU.64 R156, [R1+0x748] ;  /* 0x00074800019c7983 */ /* 0x000ee80000300a00 */
[----:B------:R1:W-:Y:S04]  /*12ef0*/  STL.64 [R1+0x518], R182 ;  /* 0x000518b601007387 */ /* 0x0003e80000100a00 */
[----:B------:R-:W-:Y:S04]  /*12f00*/  STL.64 [R1+0x4f8], R76 ;  /* 0x0004f84c01007387 */ /* 0x000fe80000100a00 */
[----:B------:R-:W3:Y:S04]  /*12f10*/  LDL.LU.64 R40, [R1+0x5b0] ;  /* 0x0005b00001287983 */ /* 0x000ee80000300a00 */
[----:B------:R-:W3:Y:S01]  /*12f20*/  LDL.LU.64 R168, [R1+0x750] ;  /* 0x0007500001a87983 */ /* 0x000ee20000300a00 */
[----:B------:R-:W-:-:S03]  /*12f30*/  IMAD.WIDE R178, R4, 0x4, R154 ;  /* 0x0000000404b27825 */ /* 0x000fc600078e029a */
[----:B------:R-:W3:Y:S01]  /*12f40*/  LDL.LU.64 R154, [R1+0x5c0] ;  /* 0x0005c000019a7983 */ /* 0x000ee20000300a00 */
[----:B------:R-:W-:-:S03]  /*12f50*/  IMAD.WIDE R72, R4, 0x4, R72 ;  /* 0x0000000404487825 */ /* 0x000fc600078e0248 */
[----:B------:R1:W-:Y:S04]  /*12f60*/  STL.64 [R1+0x530], R180 ;  /* 0x000530b401007387 */ /* 0x0003e80000100a00 */
[----:B------:R-:W-:Y:S04]  /*12f70*/  STL.64 [R1+0x510], R74 ;  /* 0x0005104a01007387 */ /* 0x000fe80000100a00 */
[----:B------:R-:W3:Y:S01]  /*12f80*/  LDL.LU.64 R248, [R1+0x758] ;  /* 0x0007580001f87983 */ /* 0x000ee20000300a00 */
[----:B--2---:R-:W-:-:S03]  /*12f90*/  IMAD.WIDE R176, R4, 0x4, R12 ;  /* 0x0000000404b07825 */ /* 0x004fc600078e020c */
[----:B------:R-:W2:Y:S04]  /*12fa0*/  LDL.LU.64 R12, [R1+0x5e0] ;  /* 0x0005e000010c7983 */ /* 0x000ea80000300a00 */
[----:B------:R-:W2:Y:S04]  /*12fb0*/  LDL.LU.64 R166, [R1+0x760] ;  /* 0x0007600001a67983 */ /* 0x000ea80000300a00 */
[----:B------:R1:W-:Y:S04]  /*12fc0*/  STL.64 [R1+0x548], R178 ;  /* 0x000548b201007387 */ /* 0x0003e80000100a00 */
[----:B------:R-:W-:Y:S01]  /*12fd0*/  STL.64 [R1+0x528], R72 ;  /* 0x0005284801007387 */ /* 0x000fe20000100a00 */
[----:B------:R-:W-:-:S03]  /*12fe0*/  IMAD.WIDE R174, R4, 0x4, R10 ;  /* 0x0000000404ae7825 */ /* 0x000fc600078e020a */
[----:B------:R-:W2:Y:S01]  /*12ff0*/  LDL.LU.64 R10, [R1+0x5f0] ;  /* 0x0005f000010a7983 */ /* 0x000ea20000300a00 */
[----:B------:R-:W-:-:S03]  /*13000*/  IMAD.WIDE R70, R4, 0x4, R70 ;  /* 0x0000000404467825 */ /* 0x000fc600078e0246 */
[----:B------:R-:W2:Y:S01]  /*13010*/  LDL.LU.64 R164, [R1+0x768] ;  /* 0x0007680001a47983 */ /* 0x000ea20000300a00 */
[----:B------:R-:W-:-:S03]  /*13020*/  IMAD.WIDE R68, R4, 0x4, R162 ;  /* 0x0000000404447825 */ /* 0x000fc600078e02a2 */
[----:B------:R-:W2:Y:S04]  /*13030*/  LDL.LU.64 R38, [R1+0x5d0] ;  /* 0x0005d00001267983 */ /* 0x000ea80000300a00 */
[----:B------:R1:W-:Y:S04]  /*13040*/  STL.64 [R1+0x560], R176 ;  /* 0x000560b001007387 */ /* 0x0003e80000100a00 */
[----:B------:R-:W-:Y:S04]  /*13050*/  STL.64 [R1+0x540], R70 ;  /* 0x0005404601007387 */ /* 0x000fe80000100a00 */
[----:B------:R-:W2:Y:S04]  /*13060*/  LDL.LU.64 R162, [R1+0x770] ;  /* 0x0007700001a27983 */ /* 0x000ea80000300a00 */
[----:B------:R1:W-:Y:S04]  /*13070*/  STL.64 [R1+0x578], R174 ;  /* 0x000578ae01007387 */ /* 0x0003e80000100a00 */
[----:B------:R-:W-:Y:S01]  /*13080*/  STL.64 [R1+0x558], R68 ;  /* 0x0005584401007387 */ /* 0x000fe20000100a00 */
[----:B------:R-:W-:-:S04]  /*13090*/  IMAD.WIDE R66, R4, 0x4, R238 ;  /* 0x0000000404427825 */ /* 0x000fc800078e02ee */
[C---:B----4-:R-:W-:Y:S02]  /*130a0*/  IMAD.WIDE R172, R4.reuse, 0x4, R160 ;  /* 0x0000000404ac7825 */ /* 0x050fe400078e02a0 */
[----:B------:R-:W4:Y:S02]  /*130b0*/  LDL.LU.64 R160, [R1+0x5a0] ;  /* 0x0005a00001a07983 */ /* 0x000f240000300a00 */
[C---:B------:R-:W-:Y:S02]  /*130c0*/  IMAD.WIDE R64, R4.reuse, 0x4, R158 ;  /* 0x0000000404407825 */ /* 0x040fe400078e029e */
[----:B------:R-:W4:Y:S02]  /*130d0*/  LDL.LU.64 R158, [R1+0x778] ;  /* 0x00077800019e7983 */ /* 0x000f240000300a00 */
[C---:B---3--:R-:W-:Y:S02]  /*130e0*/  IMAD.WIDE R170, R4.reuse, 0x4, R156 ;  /* 0x0000000404aa7825 */ /* 0x048fe400078e029c */
[----:B------:R-:W3:Y:S04]  /*130f0*/  LDL.LU.64 R156, [R1+0x780] ;  /* 0x00078000019c7983 */ /* 0x000ee80000300a00 */
[----:B------:R3:W-:Y:S04]  /*13100*/  STL.64 [R1+0x588], R172 ;  /* 0x000588ac01007387 */ /* 0x0007e80000100a00 */
[----:B------:R-:W-:Y:S01]  /*13110*/  STL.64 [R1+0x570], R66 ;  /* 0x0005704201007387 */ /* 0x000fe20000100a00 */
[----:B------:R-:W-:-:S03]  /*13120*/  IMAD.WIDE R62, R4, 0x4, R40 ;  /* 0x00000004043e7825 */ /* 0x000fc600078e0228 */
[----:B------:R3:W-:Y:S01]  /*13130*/  STL.64 [R1+0x5a8], R170 ;  /* 0x0005a8aa01007387 */ /* 0x0007e20000100a00 */
[----:B------:R-:W-:-:S03]  /*13140*/  IMAD.WIDE R168, R4, 0x4, R168 ;  /* 0x0000000404a87825 */ /* 0x000fc600078e02a8 */
[----:B------:R-:W-:Y:S01]  /*13150*/  STL.64 [R1+0x598], R64 ;  /* 0x0005984001007387 */ /* 0x000fe20000100a00 */
[----:B------:R-:W-:-:S03]  /*13160*/  IMAD.WIDE R60, R4, 0x4, R154 ;  /* 0x00000004043c7825 */ /* 0x000fc600078e029a */
[----:B------:R-:W3:Y:S04]  /*13170*/  LDL.LU.64 R154, [R1+0x788] ;  /* 0x00078800019a7983 */ /* 0x000ee80000300a00 */
[----:B------:R3:W-:Y:S04]  /*13180*/  STL.64 [R1+0x5c8], R168 ;  /* 0x0005c8a801007387 */ /* 0x0007e80000100a00 */
[----:B------:R-:W-:Y:S01]  /*13190*/  STL.64 [R1+0x5b8], R62 ;  /* 0x0005b83e01007387 */ /* 0x000fe20000100a00 */
[----:B------:R-:W-:-:S04]  /*131a0*/  IMAD.WIDE R248, R4, 0x4, R248 ;  /* 0x0000000404f87825 */ /* 0x000fc800078e02f8 */
[C---:B--2---:R-:W-:Y:S02]  /*131b0*/  IMAD.WIDE R58, R4.reuse, 0x4, R12 ;  /* 0x00000004043a7825 */ /* 0x044fe400078e020c */
[----:B------:R-:W2:Y:S04]  /*131c0*/  LDL.LU.64 R12, [R1+0x790] ;  /* 0x00079000010c7983 */ /* 0x000ea80000300a00 */
[----:B------:R2:W-:Y:S04]  /*131d0*/  STL.64 [R1+0x5e8], R248 ;  /* 0x0005e8f801007387 */ /* 0x0005e80000100a00 */
[----:B------:R-:W-:Y:S01]  /*131e0*/  STL.64 [R1+0x5d8], R60 ;  /* 0x0005d83c01007387 */ /* 0x000fe20000100a00 */
[----:B------:R-:W-:-:S03]  /*131f0*/  IMAD.WIDE R54, R4, 0x4, R10 ;  /* 0x0000000404367825 */ /* 0x000fc600078e020a */
[----:B------:R-:W2:Y:S01]  /*13200*/  LDL.LU.64 R10, [R1+0x798] ;  /* 0x00079800010a7983 */ /* 0x000ea20000300a00 */
[----:B------:R-:W-:-:S04]  /*13210*/  IMAD.WIDE R166, R4, 0x4, R166 ;  /* 0x0000000404a67825 */ /* 0x000fc800078e02a6 */
[C---:B------:R-:W-:Y:S01]  /*13220*/  IMAD.WIDE R164, R4.reuse, 0x4, R164 ;  /* 0x0000000404a47825 */ /* 0x040fe200078e02a4 */
[----:B------:R2:W-:Y:S03]  /*13230*/  STL.64 [R1+0x610], R166 ;  /* 0x000610a601007387 */ /* 0x0005e60000100a00 */
[C---:B------:R-:W-:Y:S01]  /*13240*/  IMAD.WIDE R52, R4.reuse, 0x4, R38 ;  /* 0x0000000404347825 */ /* 0x040fe200078e0226 */
[----:B------:R-:W-:Y:S04]  /*13250*/  STL.64 [R1+0x600], R58 ;  /* 0x0006003a01007387 */ /* 0x000fe80000100a00 */
[----:B------:R-:W2:Y:S01]  /*13260*/  LDL.LU.64 R38, [R1+0x7a0] ;  /* 0x0007a00001267983 */ /* 0x000ea20000300a00 */
[----:B------:R-:W-:-:S03]  /*13270*/  IMAD.WIDE R162, R4, 0x4, R162 ;  /* 0x0000000404a27825 */ /* 0x000fc600078e02a2 */
[----:B------:R-:W2:Y:S04]  /*13280*/  LDL.LU.64 R36, [R1+0x7a8] ;  /* 0x0007a80001247983 */ /* 0x000ea80000300a00 */
[----:B------:R2:W-:Y:S04]  /*13290*/  STL.64 [R1+0x640], R164 ;  /* 0x000640a401007387 */ /* 0x0005e80000100a00 */
[----:B------:R-:W-:Y:S04]  /*132a0*/  STL.64 [R1+0x628], R54 ;  /* 0x0006283601007387 */ /* 0x000fe80000100a00 */
[----:B------:R2:W-:Y:S04]  /*132b0*/  STL.64 [R1+0x658], R162 ;  /* 0x000658a201007387 */ /* 0x0005e80000100a00 */
[----:B------:R-:W-:Y:S04]  /*132c0*/  STL.64 [R1+0x638], R52 ;  /* 0x0006383401007387 */ /* 0x000fe80000100a00 */
[----:B------:R-:W2:Y:S01]  /*132d0*/  LDL.LU.64 R30, [R1+0x7b8] ;  /* 0x0007b800011e7983 */ /* 0x000ea20000300a00 */
[----:B----4-:R-:W-:-:S04]  /*132e0*/  IMAD.WIDE R50, R4, 0x4, R160 ;  /* 0x0000000404327825 */ /* 0x010fc800078e02a0 */
[----:B------:R-:W-:-:S05]  /*132f0*/  IMAD.WIDE R160, R4, 0x4, R158 ;  /* 0x0000000404a07825 */ /* 0x000fca00078e029e */
[----:B------:R4:W-:Y:S04]  /*13300*/  STL.64 [R1+0x670], R160 ;  /* 0x000670a001007387 */ /* 0x0009e80000100a00 */
[----:B------:R-:W-:Y:S04]  /*13310*/  STL.64 [R1+0x650], R50 ;  /* 0x0006503201007387 */ /* 0x000fe80000100a00 */
[----:B------:R-:W4:Y:S04]  /*13320*/  LDL.LU.64 R232, [R1+0x7b0] ;  /* 0x0007b00001e87983 */ /* 0x000f280000300a00 */
[----:B-1----:R-:W4:Y:S01]  /*13330*/  LDL.LU.64 R28, [R1+0x7c0] ;  /* 0x0007c000011c7983 */ /* 0x002f220000300a00 */
[----:B---3--:R-:W-:-:S05]  /*13340*/  IMAD.WIDE R158, R4, 0x4, R156 ;  /* 0x00000004049e7825 */ /* 0x008fca00078e029c */
        /* <DEDUP_REMOVED lines=8> */
[----:B------:R-:W3:Y:S01]  /*133d0*/  LDL.LU.64 R10, [R1+0x7d0] ;  /* 0x0007d000010a7983 */ /* 0x000ee20000300a00 */
[----:B------:R-:W-:-:S03]  /*133e0*/  IMAD.WIDE R40, R4, 0x4, R222 ;  /* 0x0000000404287825 */ /* 0x000fc600078e02de */
[----:B------:R1:W-:Y:S04]  /*133f0*/  STL.64 [R1+0x6b8], R154 ;  /* 0x0006b89a01007387 */ /* 0x0003e80000100a00 */
[----:B------:R-:W-:Y:S01]  /*13400*/  STL.64 [R1+0x698], R44 ;  /* 0x0006982c01007387 */ /* 0x000fe20000100a00 */
[----:B------:R-:W-:-:S03]  /*13410*/  IMAD.WIDE R236, R4, 0x4, R38 ;  /* 0x0000000404ec7825 */ /* 0x000fc600078e0226 */
[----:B------:R-:W-:Y:S01]  /*13420*/  STL.64 [R1+0x6d0], R238 ;  /* 0x0006d0ee01007387 */ /* 0x000fe20000100a00 */
[----:B------:R-:W-:-:S03]  /*13430*/  IMAD.WIDE R224, R4, 0x4, R36 ;  /* 0x0000000404e07825 */ /* 0x000fc600078e0224 */
[----:B------:R-:W-:Y:S01]  /*13440*/  STL.64 [R1+0x6b0], R42 ;  /* 0x0006b02a01007387 */ /* 0x000fe20000100a00 */
[----:B------:R-:W-:-:S03]  /*13450*/  IMAD.WIDE R38, R4, 0x4, R220 ;  /* 0x0000000404267825 */ /* 0x000fc600078e02dc */
[----:B------:R-:W3:Y:S01]  /*13460*/  LDL.64 R148, [R1+0x2b0] ;  /* 0x0002b00001947983 */ /* 0x000ee20000100a00 */
[----:B------:R-:W-:-:S03]  /*13470*/  IMAD.WIDE R36, R4, 0x4, R32 ;  /* 0x0000000404247825 */ /* 0x000fc600078e0220 */
[----:B------:R-:W-:Y:S04]  /*13480*/  STL.64 [R1+0x6e8], R236 ;  /* 0x0006e8ec01007387 */ /* 0x000fe80000100a00 */
[----:B------:R-:W-:Y:S01]  /*13490*/  STL.64 [R1+0x6c8], R40 ;  /* 0x0006c82801007387 */ /* 0x000fe20000100a00 */
[----:B------:R-:W-:-:S03]  /*134a0*/  IMAD.WIDE R32, R4, 0x4, R116 ;  /* 0x0000000404207825 */ /* 0x000fc600078e0274 */
[----:B------:R-:W-:Y:S04]  /*134b0*/  STL.64 [R1+0x700], R224 ;  /* 0x000700e001007387 */ /* 0x000fe80000100a00 */
[----:B------:R-:W-:Y:S01]  /*134c0*/  STL.64 [R1+0x6e0], R38 ;  /* 0x0006e02601007387 */ /* 0x000fe20000100a00 */
[----:B----4-:R-:W-:-:S04]  /*134d0*/  IMAD.WIDE R220, R4, 0x4, R232 ;  /* 0x0000000404dc7825 */ /* 0x010fc800078e02e8 */
[C---:B------:R-:W-:Y:S01]  /*134e0*/  IMAD.WIDE R232, R4.reuse, 0x4, R30 ;  /* 0x0000000404e87825 */ /* 0x040fe200078e021e */
[----:B------:R4:W-:Y:S03]  /*134f0*/  STL.64 [R1+0x718], R220 ;  /* 0x000718dc01007387 */ /* 0x0009e60000100a00 */
[C---:B------:R-:W-:Y:S01]  /*13500*/  IMAD.WIDE R228, R4.reuse, 0x4, R28 ;  /* 0x0000000404e47825 */ /* 0x040fe200078e021c */
[----:B------:R-:W-:Y:S03]  /*13510*/  STL.64 [R1+0x6f8], R36 ;  /* 0x0006f82401007387 */ /* 0x000fe60000100a00 */
[C---:B------:R-:W-:Y:S02]  /*13520*/  IMAD.WIDE R30, R4.reuse, 0x4, R234 ;  /* 0x00000004041e7825 */ /* 0x040fe400078e02ea */
[----:B------:R-:W4:Y:S02]  /*13530*/  LDL.64 R234, [R1+0x2e8] ;  /* 0x0002e80001ea7983 */ /* 0x000f240000100a00 */
[----:B------:R-:W-:-:S02]  /*13540*/  IMAD.WIDE R28, R4, 0x4, R56 ;  /* 0x00000004041c7825 */ /* 0x000fc400078e0238 */
[----:B------:R1:W-:Y:S04]  /*13550*/  STL.64 [R1+0x730], R232 ;  /* 0x000730e801007387 */ /* 0x0003e80000100a00 */
[----:B------:R-:W-:Y:S04]  /*13560*/  STL.64 [R1+0x710], R32 ;  /* 0x0007102001007387 */ /* 0x000fe80000100a00 */
[----:B------:R-:W-:Y:S04]  /*13570*/  STL.64 [R1+0x748], R228 ;  /* 0x000748e401007387 */ /* 0x000fe80000100a00 */
[----:B------:R-:W-:Y:S04]  /*13580*/  STL.64 [R1+0x728], R30 ;  /* 0x0007281e01007387 */ /* 0x000fe80000100a00 */
[----:B------:R-:W4:Y:S01]  /*13590*/  LDL.LU.64 R222, [R1+0x3c8] ;  /* 0x0003c80001de7983 */ /* 0x000f220000300a00 */
[----:B--2---:R-:W-:-:S04]  /*135a0*/  IMAD.WIDE R116, R4, 0x4, R12 ;  /* 0x0000000404747825 */ /* 0x004fc800078e020c */
[C---:B------:R-:W-:Y:S02]  /*135b0*/  IMAD.WIDE R12, R4.reuse, 0x4, R34 ;  /* 0x00000004040c7825 */ /* 0x040fe400078e0222 */
[----:B------:R-:W2:Y:S04]  /*135c0*/  LDL.64 R34, [R1+0x2e0] ;  /* 0x0002e00001227983 */ /* 0x000ea80000100a00 */
[----:B------:R-:W-:Y:S04]  /*135d0*/  STL.64 [R1+0x760], R116 ;  /* 0x0007607401007387 */ /* 0x000fe80000100a00 */
[----:B------:R-:W-:Y:S01]  /*135e0*/  STL.64 [R1+0x740], R28 ;  /* 0x0007401c01007387 */ /* 0x000fe20000100a00 */
[----:B---3--:R-:W-:-:S04]  /*135f0*/  IMAD.WIDE R56, R4, 0x4, R10 ;  /* 0x0000000404387825 */ /* 0x008fc800078e020a */
[----:B------:R-:W-:Y:S02]  /*13600*/  IMAD.WIDE R10, R4, 0x4, R230 ;  /* 0x00000004040a7825 */ /* 0x000fe400078e02e6 */
[----:B------:R-:W3:Y:S04]  /*13610*/  LDL.64 R230, [R1+0x2d0] ;  /* 0x0002d00001e67983 */ /* 0x000ee80000100a00 */
[----:B------:R-:W-:Y:S04]  /*13620*/  STL.64 [R1+0x758], R12 ;  /* 0x0007580c01007387 */ /* 0x000fe80000100a00 */
[----:B------:R-:W-:Y:S04]  /*13630*/  STL.64 [R1+0x788], R56 ;  /* 0x0007883801007387 */ /* 0x000fe80000100a00 */
[----:B------:R-:W-:Y:S04]  /*13640*/  LDGSTS.E [R243+-0x60000], desc[UR6][R148.64], P4 ;  /* 0xa000000094f37fae */ /* 0x000fe8000a121846 */
[----:B------:R-:W4:Y:S04]  /*13650*/  LDL.LU.64 R148, [R1+0x2fb8] ;  /* 0x002fb80001947983 */ /* 0x000f280000300a00 */
[----:B------:R1:W-:Y:S04]  /*13660*/  STL.64 [R1+0x780], R10 ;  /* 0x0007800a01007387 */ /* 0x0003e80000100a00 */
[----:B---3--:R-:W-:Y:S04]  /*13670*/  LDGSTS.E [R243+-0x5fc00], desc[UR6][R230.64], P4 ;  /* 0xa0400000e6f37fae */ /* 0x008fe8000a121846 */
[----:B--2---:R-:W-:Y:S04]  /*13680*/  LDGSTS.E [R243+-0x5f800], desc[UR6][R34.64], P4 ;  /* 0xa080000022f37fae */ /* 0x004fe8000a121846 */
[----:B----4-:R-:W-:Y:S04]  /*13690*/  LDGSTS.E [R243+-0x5f400], desc[UR6][R234.64], P4 ;  /* 0xa0c00000eaf37fae */ /* 0x010fe8000a121846 */
[----:B------:R-:W-:Y:S04]  /*136a0*/  LDGSTS.E [R243+-0x5f000], desc[UR6][R150.64], P4 ;  /* 0xa100000096f37fae */ /* 0x000fe8000a121846 */
[----:B------:R-:W-:Y:S04]  /*136b0*/  LDGSTS.E [R243+-0x5ec00], desc[UR6][R152.64], P4 ;  /* 0xa140000098f37fae */ /* 0x000fe8000a121846 */
[----:B------:R-:W-:Y:S04]  /*136c0*/  LDGSTS.E [R243+-0x5e800], desc[UR6][R2.64], P4 ;  /* 0xa180000002f37fae */ /* 0x000fe8000a121846 */
[----:B------:R2:W-:Y:S04]  /*136d0*/  LDGSTS.E [R243+-0x5e400], desc[UR6][R24.64], P4 ;  /* 0xa1c0000018f37fae */ /* 0x0005e8000a121846 */
[----:B------:R-:W-:Y:S04]  /*136e0*/  LDGSTS.E [R243+-0x5e000], desc[UR6][R26.64], P4 ;  /* 0xa20000001af37fae */ /* 0x000fe8000a121846 */
[----:B------:R-:W3:Y:S04]  /*136f0*/  LDL.LU.64 R150, [R1+0x2fb0] ;  /* 0x002fb00001967983 */ /* 0x000ee80000300a00 */
[----:B------:R4:W-:Y:S01]  /*13700*/  LDGSTS.E [R243+-0x5dc00], desc[UR6][R250.64], P4 ;  /* 0xa2400000faf37fae */ /* 0x0009e2000a121846 */
[----:B--2---:R-:W2:Y:S03]  /*13710*/  LDC R25, c[0x0][0x230] ;  /* 0x00008c00ff197b82 */ /* 0x004ea60000000800 */
[----:B------:R-:W2:Y:S04]  /*13720*/  LDL.LU.64 R152, [R1+0x2fa8] ;  /* 0x002fa80001987983 */ /* 0x000ea80000300a00 */
[----:B------:R-:W-:Y:S04]  /*13730*/  LDGSTS.E [R243+-0x5d800], desc[UR6][R14.64], P4 ;  /* 0xa28000000ef37fae */ /* 0x000fe8000a121846 */
[----:B------:R-:W3:Y:S01]  /*13740*/  LDL.LU.64 R2, [R1+0x2fa0] ;  /* 0x002fa00001027983 */ /* 0x000ee20000300a00 */
[----:B----4-:R-:W4:Y:S03]  /*13750*/  LDC R251, c[0x0][0x230] ;  /* 0x00008c00fffb7b82 */ /* 0x010f260000000800 */
[----:B------:R-:W-:Y:S04]  /*13760*/  LDGSTS.E [R243+-0x5d400], desc[UR6][R244.64], P4 ;  /* 0xa2c00000f4f37fae */ /* 0x000fe8000a121846 */
[----:B------:R-:W4:Y:S04]  /*13770*/  LDL.LU R24, [R1+0x2f9c] ;  /* 0x002f9c0001187983 */ /* 0x000f280000300800 */
[----:B------:R-:W-:Y:S04]  /*13780*/  LDGSTS.E [R243+-0x5d000], desc[UR6][R240.64], P4 ;  /* 0xa3000000f0f37fae */ /* 0x000fe8000a121846 */
[----:B------:R-:W4:Y:S04]  /*13790*/  LDL.LU R26, [R1+0x2f98] ;  /* 0x002f9800011a7983 */ /* 0x000f280000300800 */
[----:B------:R-:W-:Y:S04]  /*137a0*/  LDGSTS.E [R243+-0x5cc00], desc[UR6][R22.64], P4 ;  /* 0xa340000016f37fae */ /* 0x000fe8000a121846 */
[----:B------:R-:W4:Y:S04]  /*137b0*/  LDL.LU R250, [R1+0x2f94] ;  /* 0x002f940001fa7983 */ /* 0x000f280000300800 */
[----:B------:R-:W-:Y:S04]  /*137c0*/  LDGSTS.E [R243+-0x5c800], desc[UR6][R246.64], P4 ;  /* 0xa3800000f6f37fae */ /* 0x000fe8000a121846 */
[----:B------:R-:W4:Y:S04]  /*137d0*/  LDL.LU R15, [R1+0x2f90] ;  /* 0x002f9000010f7983 */ /* 0x000f280000300800 */
[----:B------:R-:W-:Y:S04]  /*137e0*/  LDGSTS.E [R243+-0x5c400], desc[UR6][R20.64], P4 ;  /* 0xa3c0000014f37fae */ /* 0x000fe8000a121846 */
[----:B------:R-:W2:Y:S04]  /*137f0*/  LDL.LU.64 R244, [R1+0x2f88] ;  /* 0x002f880001f47983 */ /* 0x000ea80000300a00 */
[----:B------:R-:W-:Y:S04]  /*13800*/  LDGSTS.E [R243+-0x5c000], desc[UR6][R18.64], P4 ;  /* 0xa400000012f37fae */ /* 0x000fe8000a121846 */
[----:B------:R-:W4:Y:S04]  /*13810*/  LDL.LU.64 R240, [R1+0x2f80] ;  /* 0x002f800001f07983 */ /* 0x000f280000300a00 */
        /* <DEDUP_REMOVED lines=78> */
[----:B------:R4:W-:Y:S04]  /*13d00*/  LDGSTS.E [R243+-0x52000], desc[UR6][R238.64], P4 ;  /* 0xae000000eef37fae */ /* 0x0009e8000a121846 */
[----:B-1----:R-:W4:Y:S04]  /*13d10*/  LDL.LU.64 R158, [R1+0x2e40] ;  /* 0x002e4000019e7983 */ /* 0x002f280000300a00 */
[----:B------:R-:W-:Y:S04]  /*13d20*/  LDGSTS.E [R243+-0x51c00], desc[UR6][R236.64], P4 ;  /* 0xae400000ecf37fae */ /* 0x000fe8000a121846 */
[----:B------:R-:W4:Y:S04]  /*13d30*/  LDL.LU.64 R156, [R1+0x2e38] ;  /* 0x002e3800019c7983 */ /* 0x000f280000300a00 */
[----:B------:R-:W-:Y:S04]  /*13d40*/  LDGSTS.E [R243+-0x51800], desc[UR6][R224.64], P4 ;  /* 0xae800000e0f37fae */ /* 0x000fe8000a121846 */
[----:B------:R-:W4:Y:S04]  /*13d50*/  LDL.LU.64 R154, [R1+0x2e30] ;  /* 0x002e3000019a7983 */ /* 0x000f280000300a00 */
[----:B------:R-:W-:Y:S04]  /*13d60*/  LDGSTS.E [R243+-0x51400], desc[UR6][R220.64], P4 ;  /* 0xaec00000dcf37fae */ /* 0x000fe8000a121846 */
[----:B------:R-:W-:Y:S04]  /*13d70*/  LDGSTS.E [R243+-0x51000], desc[UR6][R232.64], P4 ;  /* 0xaf000000e8f37fae */ /* 0x000fe8000a121846 */
[----:B------:R-:W-:Y:S04]  /*13d80*/  LDGSTS.E [R243+-0x50c00], desc[UR6][R228.64], P4 ;  /* 0xaf400000e4f37fae */ /* 0x000fe8000a121846 */
[----:B------:R-:W4:Y:S04]  /*13d90*/  LDL.LU.64 R220, [R1+0x3a8] ;  /* 0x0003a80001dc7983 */ /* 0x000f280000300a00 */
[----:B------:R-:W4:Y:S04]  /*13da0*/  LDL.LU.64 R224, [R1+0x3c0] ;  /* 0x0003c00001e07983 */ /* 0x000f280000300a00 */
[----:B------:R-:W-:Y:S04]  /*13db0*/  LDGSTS.E [R243+-0x50800], desc[UR6][R116.64], P4 ;  /* 0xaf80000074f37fae */ /* 0x000fe8000a121846 */
[----:B------:R-:W-:Y:S04]  /*13dc0*/  LDGSTS.E [R243+-0x50400], desc[UR6][R56.64], P4 ;  /* 0xafc0000038f37fae */ /* 0x000fe8000a121846 */
[----:B--2---:R-:W-:Y:S04]  /*13dd0*/  LDGSTS.E [R245+-0x5fe00], desc[UR6][R152.64], P4 ;  /* 0xa020000098f57fae */ /* 0x004fe8000a121846 */
[----:B---3--:R-:W-:Y:S04]  /*13de0*/  LDGSTS.E [R245+-0x5fa00], desc[UR6][R150.64], P4 ;  /* 0xa060000096f57fae */ /* 0x008fe8000a121846 */
[----:B------:R-:W-:Y:S04]  /*13df0*/  LDGSTS.E [R245+-0x5f600], desc[UR6][R148.64], P4 ;  /* 0xa0a0000094f57fae */ /* 0x000fe8000a121846 */
[----:B------:R-:W2:Y:S04]  /*13e00*/  LDL.LU.64 R152, [R1+0x2e28] ;  /* 0x002e280001987983 */ /* 0x000ea80000300a00 */
[----:B------:R-:W-:Y:S04]  /*13e10*/  LDGSTS.E [R245+-0x5f200], desc[UR6][R146.64], P4 ;  /* 0xa0e0000092f57fae */ /* 0x000fe8000a121846 */
[----:B------:R-:W3:Y:S04]  /*13e20*/  LDL.LU.64 R150, [R1+0x2e20] ;  /* 0x002e200001967983 */ /* 0x000ee80000300a00 */
        /* <DEDUP_REMOVED lines=42> */
[----:B------:R-:W2:Y:S04]  /*140d0*/  LDL.LU.64 R104, [R1+0x2d70] ;  /* 0x002d700001687983 */ /* 0x000ea80000300a00 */
[----:B------:R-:W3:Y:S04]  /*140e0*/  LDL.LU.64 R102, [R1+0x2d68] ;  /* 0x002d680001667983 */ /* 0x000ee80000300a00 */
[----:B----4-:R-:W-:Y:S04]  /*140f0*/  LDGSTS.E [R245+-0x59a00], desc[UR6][R220.64], P4 ;  /* 0xa6600000dcf57fae */ /* 0x010fe8000a121846 */
[----:B------:R-:W-:Y:S04]  /*14100*/  LDGSTS.E [R245+-0x59600], desc[UR6][R224.64], P4 ;  /* 0xa6a00000e0f57fae */ /* 0x000fe8000a121846 */
[----:B------:R-:W-:Y:S04]  /*14110*/  LDGSTS.E [R245+-0x59200], desc[UR6][R100.64], P4 ;  /* 0xa6e0000064f57fae */ /* 0x000fe8000a121846 */
[----:B------:R-:W-:Y:S04]  /*14120*/  LDGSTS.E [R245+-0x58e00], desc[UR6][R98.64], P4 ;  /* 0xa720000062f57fae */ /* 0x000fe8000a121846 */
[----:B------:R-:W-:Y:S04]  /*14130*/  LDGSTS.E [R245+-0x58a00], desc[UR6][R96.64], P4 ;  /* 0xa760000060f57fae */ /* 0x000fe8000a121846 */
[----:B------:R-:W4:Y:S04]  /*14140*/  LDL.LU.64 R100, [R1+0x2d60] ;  /* 0x002d600001647983 */ /* 0x000f280000300a00 */
[----:B------:R-:W2:Y:S04]  /*14150*/  LDL.LU.64 R98, [R1+0x2d58] ;  /* 0x002d580001627983 */ /* 0x000ea80000300a00 */
[----:B------:R-:W3:Y:S04]  /*14160*/  LDL.LU.64 R96, [R1+0x2d50] ;  /* 0x002d500001607983 */ /* 0x000ee80000300a00 */
        /* <DEDUP_REMOVED lines=27> */
[----:B------:R-:W3:Y:S04]  /*14320*/  LDL.LU.64 R70, [R1+0x2ce8] ;  /* 0x002ce80001467983 */ /* 0x000ee80000300a00 */
[----:B------:R-:W-:Y:S04]  /*14330*/  LDGSTS.E [R245+-0x54a00], desc[UR6][R64.64], P4 ;  /* 0xab60000040f57fae */ /* 0x000fe8000a121846 */
[----:B------:R1:W-:Y:S04]  /*14340*/  LDGSTS.E [R245+-0x54600], desc[UR6][R62.64], P4 ;  /* 0xaba000003ef57fae */ /* 0x0003e8000a121846 */
[----:B------:R-:W-:Y:S04]  /*14350*/  LDGSTS.E [R245+-0x54200], desc[UR6][R60.64], P4 ;  /* 0xabe000003cf57fae */ /* 0x000fe8000a121846 */
[----:B------:R-:W-:Y:S04]  /*14360*/  LDGSTS.E [R245+-0x53e00], desc[UR6][R58.64], P4 ;  /* 0xac2000003af57fae */ /* 0x000fe8000a121846 */
[----:B------:R1:W-:Y:S01]  /*14370*/  LDGSTS.E [R245+-0x53a00], desc[UR6][R54.64], P4 ;  /* 0xac60000036f57fae */ /* 0x0003e2000a121846 */
[C---:B------:R-:W-:Y:S01]  /*14380*/  IMAD.WIDE R238, R2.reuse, 0x4, R208 ;  /* 0x0000000402ee7825 */ /* 0x040fe200078e02d0 */
[----:B-1----:R-:W1:Y:S02]  /*14390*/  LDC R62, c[0x0][0x230] ;  /* 0x00008c00ff3e7b82 */ /* 0x002e640000000800 */
[----:B------:R-:W-:Y:S04]  /*143a0*/  LDGSTS.E [R245+-0x53600], desc[UR6][R52.64], P4 ;  /* 0xaca0000034f57fae */ /* 0x000fe8000a121846 */
[----:B------:R-:W-:Y:S04]  /*143b0*/  LDGSTS.E [R245+-0x53200], desc[UR6][R50.64], P4 ;  /* 0xace0000032f57fae */ /* 0x000fe8000a121846 */
[----:B------:R-:W-:Y:S01]  /*143c0*/  LDGSTS.E [R245+-0x52e00], desc[UR6][R48.64], P4 ;  /* 0xad20000030f57fae */ /* 0x000fe2000a121846 */
[C---:B------:R-:W-:Y:S01]  /*143d0*/  IMAD.WIDE R236, R2.reuse, 0x4, R210 ;  /* 0x0000000402ec7825 */ /* 0x040fe200078e02d2 */
[----:B------:R-:W1:Y:S02]  /*143e0*/  LDC R54, c[0x0][0x230] ;  /* 0x00008c00ff367b82 */ /* 0x000e640000000800 */
[----:B------:R1:W-:Y:S04]  /*143f0*/  LDGSTS.E [R245+-0x52a00], desc[UR6][R46.64], P4 ;  /* 0xad6000002ef57fae */ /* 0x0003e8000a121846 */
[----:B------:R-:W-:Y:S04]  /*14400*/  LDGSTS.E [R245+-0x52600], desc[UR6][R44.64], P4 ;  /* 0xada000002cf57fae */ /* 0x000fe8000a121846 */
[----:B------:R-:W-:Y:S04]  /*14410*/  LDGSTS.E [R245+-0x52200], desc[UR6][R42.64], P4 ;  /* 0xade000002af57fae */ /* 0x000fe8000a121846 */
[----:B------:R-:W-:Y:S01]  /*14420*/  LDGSTS.E [R245+-0x51e00], desc[UR6][R40.64], P4 ;  /* 0xae20000028f57fae */ /* 0x000fe2000a121846 */
[C---:B------:R-:W-:Y:S01]  /*14430*/  IMAD.WIDE R234, R2.reuse, 0x4, R212 ;  /* 0x0000000402ea7825 */ /* 0x040fe200078e02d4 */
[----:B-1----:R-:W1:Y:S02]  /*14440*/  LDC R46, c[0x0][0x230] ;  /* 0x00008c00ff2e7b82 */ /* 0x002e640000000800 */
[----:B------:R1:W-:Y:S04]  /*14450*/  LDGSTS.E [R245+-0x51a00], desc[UR6][R38.64], P4 ;  /* 0xae60000026f57fae */ /* 0x0003e8000a121846 */
[----:B------:R-:W-:Y:S04]  /*14460*/  LDGSTS.E [R245+-0x51600], desc[UR6][R36.64], P4 ;  /* 0xaea0000024f57fae */ /* 0x000fe8000a121846 */
[----:B------:R-:W-:Y:S04]  /*14470*/  LDGSTS.E [R245+-0x51200], desc[UR6][R32.64], P4 ;  /* 0xaee0000020f57fae */ /* 0x000fe8000a121846 */
[----:B------:R-:W-:Y:S01]  /*14480*/  LDGSTS.E [R245+-0x50e00], desc[UR6][R30.64], P4 ;  /* 0xaf2000001ef57fae */ /* 0x000fe2000a121846 */
[----:B------:R-:W-:Y:S01]  /*14490*/  IMAD.WIDE R232, R2, 0x4, R214 ;  /* 0x0000000402e87825 */ /* 0x000fe200078e02d6 */
[----:B-1----:R-:W1:Y:S02]  /*144a0*/  LDC R38, c[0x0][0x230] ;  /* 0x00008c00ff267b82 */ /* 0x002e640000000800 */
[----:B------:R-:W-:Y:S04]  /*144b0*/  LDGSTS.E [R245+-0x50a00], desc[UR6][R28.64], P4 ;  /* 0xaf6000001cf57fae */ /* 0x000fe8000a121846 */
[----:B------:R-:W-:Y:S04]  /*144c0*/  LDGSTS.E [R245+-0x50600], desc[UR6][R12.64], P4 ;  /* 0xafa000000cf57fae */ /* 0x000fe8000a121846 */
[----:B------:R4:W-:Y:S04]  /*144d0*/  LDGSTS.E [R245+-0x50200], desc[UR6][R10.64], P4 ;  /* 0xafe000000af57fae */ /* 0x0009e8000a121846 */
[----:B------:R-:W0:Y:S01]  /*144e0*/  LDGDEPBAR ;  /* 0x00000000000079af */ /* 0x000e220000000000 */
[----:B------:R-:W-:Y:S01]  /*144f0*/  ISETP.GE.U32.AND P4, PT, R3, 0x7fffff7b, PT ;  /* 0x7fffff7b0300780c */ /* 0x000fe20003f86070 */
[----:B------:R-:W-:-:S02]  /*14500*/  VIADD R3, R24, 0xffffff99 ;  /* 0xffffff9918037836 */ /* 0x000fc40000000000 */
[----:B------:R-:W1:Y:S08]  /*14510*/  LDC R24, c[0x0][0x230] ;  /* 0x00008c00ff187b82 */ /* 0x000e700000000800 */
[----:B------:R-:W-:Y:S01]  /*14520*/  BAR.SYNC.DEFER_BLOCKING 0x0 ;  /* 0x0000000000007b1d */ /* 0x000fe20000010000 */
[----:B----4-:R-:W-:-:S04]  /*14530*/  IMAD.WIDE R10, R2, 0x4, R76 ;  /* 0x00000004020a7825 */ /* 0x010fc800078e024c */
[----:B--2---:R-:W-:-:S04]  /*14540*/  IMAD.WIDE R12, R2, 0x4, R74 ;  /* 0x00000004020c7825 */ /* 0x004fc800078e024a */
[----:B---3--:R-:W-:-:S04]  /*14550*/  IMAD.WIDE R28, R2, 0x4, R72 ;  /* 0x00000004021c7825 */ /* 0x008fc800078e0248 */
[----:B------:R-:W-:-:S05]  /*14560*/  IMAD.WIDE R30, R2, 0x4, R70 ;  /* 0x00000004021e7825 */ /* 0x000fca00078e0246 */
[----:B------:R2:W-:Y:S04]  /*14570*/  STL.64 [R1+0x778], R30 ;  /* 0x0007781e01007387 */ /* 0x0005e80000100a00 */
[----:B------:R-:W-:Y:S01]  /*14580*/  @!PT LDS RZ, [RZ] ;  /* 0x00000000fffff984 */ /* 0x000fe20000000800 */
[----:B------:R-:W-:Y:S01]  /*14590*/  @!PT LDS RZ, [RZ] ;  /* 0x00000000fffff984 */ /* 0x000fe20000000800 */
[----:B------:R-:W-:Y:S01]  /*145a0*/  @!PT LDS RZ, [RZ] ;  /* 0x00000000fffff984 */ /* 0x000fe20000000800 */
[----:B------:R2:W-:Y:S04]  /*145b0*/  LDGSTS.E [R250+0x30000], desc[UR6][R30.64], !P6 ;  /* 0x300000001efa7fae */ /* 0x0005e8000f121846 */
[----:B------:R3:W-:Y:S04]  /*145c0*/  STL.64 [R1+0x770], R28 ;  /* 0x0007701c01007387 */ /* 0x0007e80000100a00 */
[----:B------:R3:W-:Y:S01]  /*145d0*/  LDGSTS.E [R250+0x34000], desc[UR6][R28.64], !P6 ;  /* 0x340000001cfa7fae */ /* 0x0007e2000f121846 */
[----:B--2---:R-:W-:-:S03]  /*145e0*/  IMAD.WIDE R30, R2, 0x4, R78 ;  /* 0x00000004021e7825 */ /* 0x004fc600078e024e */
[----:B------:R2:W-:Y:S04]  /*145f0*/  STL.64 [R1+0x768], R12 ;  /* 0x0007680c01007387 */ /* 0x0005e80000100a00 */
[----:B------:R2:W-:Y:S01]  /*14600*/  LDGSTS.E [R250+0x38000], desc[UR6][R12.64], !P6 ;  /* 0x380000000cfa7fae */ /* 0x0005e2000f121846 */
[----:B---3--:R-:W-:-:S03]  /*14610*/  IMAD.WIDE R28, R2, 0x4, R80 ;  /* 0x00000004021c7825 */ /* 0x008fc600078e0250 */
[----:B------:R3:W-:Y:S04]  /*14620*/  STL.64 [R1+0x750], R10 ;  /* 0x0007500a01007387 */ /* 0x0007e80000100a00 */
[----:B------:R3:W-:Y:S01]  /*14630*/  LDGSTS.E [R250+0x3c000], desc[UR6][R10.64], !P6 ;  /* 0x3c0000000afa7fae */ /* 0x0007e2000f121846 */
[----:B------:R-:W-:Y:S01]  /*14640*/  ISETP.GE.U32.AND P6, PT, R3, 0x7fffff7a, PT ;  /* 0x7fffff7a0300780c */ /* 0x000fe20003fc6070 */
[----:B------:R-:W-:Y:S02]  /*14650*/  VIADD R3, R26, 0xffffff98 ;  /* 0xffffff981a037836 */ /* 0x000fe40000000000 */
[C---:B--2---:R-:W-:Y:S01]  /*14660*/  IMAD.WIDE R12, R2.reuse, 0x4, R82 ;  /* 0x00000004020c7825 */ /* 0x044fe200078e0252 */
[----:B------:R-:W-:Y:S04]  /*14670*/  STL.64 [R1+0x738], R30 ;  /* 0x0007381e01007387 */ /* 0x000fe80000100a00 */
[----:B------:R-:W-:Y:S01]  /*14680*/  LDGSTS.E [R250+0x30004], desc[UR6][R30.64], !P5 ;  /* 0x300040001efa7fae */ /* 0x000fe2000e921846 */
[----:B---3--:R-:W-:-:S03]  /*14690*/  IMAD.WIDE R10, R2, 0x4, R84 ;  /* 0x00000004020a7825 */ /* 0x008fc600078e0254 */
[----:B------:R2:W-:Y:S04]  /*146a0*/  STL.64 [R1+0x720], R28 ;  /* 0x0007201c01007387 */ /* 0x0005e80000100a00 */
[----:B------:R2:W-:Y:S01]  /*146b0*/  LDGSTS.E [R250+0x34004], desc[UR6][R28.64], !P5 ;  /* 0x340040001cfa7fae */ /* 0x0005e2000e921846 */
[----:B------:R-:W-:-:S03]  /*146c0*/  IMAD.WIDE R26, R2, 0x4, R88 ;  /* 0x00000004021a7825 */ /* 0x000fc600078e0258 */
[----:B------:R3:W-:Y:S04]  /*146d0*/  STL.64 [R1+0x708], R12 ;  /* 0x0007080c01007387 */ /* 0x0007e80000100a00 */
[----:B------:R3:W-:Y:S01]  /*146e0*/  LDGSTS.E [R250+0x38004], desc[UR6][R12.64], !P5 ;  /* 0x380040000cfa7fae */ /* 0x0007e2000e921846 */
[----:B--2---:R-:W-:-:S03]  /*146f0*/  IMAD.WIDE R28, R2, 0x4, R86 ;  /* 0x00000004021c7825 */ /* 0x004fc600078e0256 */
[----:B------:R2:W-:Y:S01]  /*14700*/  STL.64 [R1+0x6f0], R10 ;  /* 0x0006f00a01007387 */ /* 0x0005e20000100a00 */
[----:B------:R-:W4:Y:S03]  /*14710*/  LDC R86, c[0x0][0x230] ;  /* 0x00008c00ff567b82 */ /* 0x000f260000000800 */
[----:B------:R2:W-:Y:S01]  /*14720*/  LDGSTS.E [R250+0x3c004], desc[UR6][R10.64], !P5 ;  /* 0x3c0040000afa7fae */ /* 0x0005e2000e921846 */
[----:B------:R-:W-:Y:S01]  /*14730*/  ISETP.GE.U32.AND P5, PT, R3, 0x7fffff79, PT ;  /* 0x7fffff790300780c */ /* 0x000fe20003fa6070 */
[----:B---3--:R-:W-:Y:S02]  /*14740*/  IMAD.WIDE R12, R2, 0x4, R90 ;  /* 0x00000004020c7825 */ /* 0x008fe400078e025a */
[----:B------:R3:W-:Y:S02]  /*14750*/  LDGSTS.E [R250+0x30008], desc[UR6][R28.64], !P1 ;  /* 0x300080001cfa7fae */ /* 0x0007e4000c921846 */
[----:B------:R-:W-:-:S02]  /*14760*/  VIADD R3, R5, 0xffffff97 ;  /* 0xffffff9705037836 */ /* 0x000fc40000000000 */
[----:B------:R3:W-:Y:S01]  /*14770*/  LDGSTS.E [R250+0x34008], desc[UR6][R26.64], !P1 ;  /* 0x340080001afa7fae */ /* 0x0007e2000c921846 */
[----:B------:R-:W4:Y:S01]  /*14780*/  LDC R5, c[0x0][0x230] ;  /* 0x00008c00ff057b82 */ /* 0x000f220000000800 */
[----:B--2---:R-:W-:Y:S02]  /*14790*/  IMAD.WIDE R10, R2, 0x4, R92 ;  /* 0x00000004020a7825 */ /* 0x004fe400078e025c */
[----:B------:R2:W-:Y:S04]  /*147a0*/  LDGSTS.E [R250+0x38008], desc[UR6][R12.64], !P1 ;  /* 0x380080000cfa7fae */ /* 0x0005e8000c921846 */
[----:B------:R2:W-:Y:S01]  /*147b0*/  LDGSTS.E [R250+0x3c008], desc[UR6][R10.64], !P1 ;  /* 0x3c0080000afa7fae */ /* 0x0005e2000c921846 */
[----:B------:R-:W-:Y:S01]  /*147c0*/  ISETP.GE.U32.AND P1, PT, R3, 0x7fffff78, PT ;  /* 0x7fffff780300780c */ /* 0x000fe20003f26070 */
[----:B-1----:R-:W-:-:S02]  /*147d0*/  VIADD R3, R24, 0xffffff96 ;  /* 0xffffff9618037836 */ /* 0x002fc40000000000 */
[----:B------:R3:W-:Y:S01]  /*147e0*/  STL.64 [R1+0x6d8], R28 ;  /* 0x0006d81c01007387 */ /* 0x0007e20000100a00 */
[----:B------:R-:W1:Y:S03]  /*147f0*/  LDC R24, c[0x0][0x230] ;  /* 0x00008c00ff187b82 */ /* 0x000e660000000800 */
[----:B------:R2:W-:Y:S04]  /*14800*/  STL.64 [R1+0x6c0], R26 ;  /* 0x0006c01a01007387 */ /* 0x0005e80000100a00 */
[----:B------:R2:W-:Y:S01]  /*14810*/  STL.64 [R1+0x6a8], R12 ;  /* 0x0006a80c01007387 */ /* 0x0005e20000100a00 */
[----:B---3--:R-:W-:-:S03]  /*14820*/  IMAD.WIDE R28, R2, 0x4, R94 ;  /* 0x00000004021c7825 */ /* 0x008fc600078e025e */
[----:B------:R3:W-:Y:S01]  /*14830*/  STL.64 [R1+0x690], R10 ;  /* 0x0006900a01007387 */ /* 0x0007e20000100a00 */
[----:B------:R-:W1:Y:S01]  /*14840*/  LDC R94, c[0x0][0x230] ;  /* 0x00008c00ff5e7b82 */ /* 0x000e620000000800 */
[C---:B--2---:R-:W-:Y:S02]  /*14850*/  IMAD.WIDE R26, R2.reuse, 0x4, R96 ;  /* 0x00000004021a7825 */ /* 0x044fe400078e0260 */
[----:B------:R2:W-:Y:S02]  /*14860*/  STL.64 [R1+0x678], R28 ;  /* 0x0006781c01007387 */ /* 0x0005e40000100a00 */
[C---:B------:R-:W-:Y:S02]  /*14870*/  IMAD.WIDE R12, R2.reuse, 0x4, R98 ;  /* 0x00000004020c7825 */ /* 0x040fe400078e0262 */
[----:B------:R2:W-:Y:S02]  /*14880*/  LDGSTS.E [R250+0x3000c], desc[UR6][R28.64], !P2 ;  /* 0x3000c0001cfa7fae */ /* 0x0005e4000d121846 */
[----:B---3--:R-:W-:-:S02]  /*14890*/  IMAD.WIDE R10, R2, 0x4, R100 ;  /* 0x00000004020a7825 */ /* 0x008fc400078e0264 */
[----:B------:R3:W-:Y:S04]  /*148a0*/  STL.64 [R1+0x660], R26 ;  /* 0x0006601a01007387 */ /* 0x0007e80000100a00 */
[----:B------:R3:W-:Y:S01]  /*148b0*/  LDGSTS.E [R250+0x3400c], desc[UR6][R26.64], !P2 ;  /* 0x3400c0001afa7fae */ /* 0x0007e2000d121846 */
[----:B--2---:R-:W-:-:S03]  /*148c0*/  IMAD.WIDE R28, R2, 0x4, R102 ;  /* 0x00000004021c7825 */ /* 0x004fc600078e0266 */
[----:B------:R2:W-:Y:S01]  /*148d0*/  STL.64 [R1+0x648], R12 ;  /* 0x0006480c01007387 */ /* 0x0005e20000100a00 */
[----:B------:R-:W1:Y:S03]  /*148e0*/  LDC R102, c[0x0][0x230] ;  /* 0x00008c00ff667b82 */ /* 0x000e660000000800 */
[----:B------:R2:W-:Y:S01]  /*148f0*/  LDGSTS.E [R250+0x3800c], desc[UR6][R12.64], !P2 ;  /* 0x3800c0000cfa7fae */ /* 0x0005e2000d121846 */
[----:B---3--:R-:W-:-:S03]  /*14900*/  IMAD.WIDE R26, R2, 0x4, R104 ;  /* 0x00000004021a7825 */ /* 0x008fc600078e0268 */
[----:B------:R3:W-:Y:S04]  /*14910*/  STL.64 [R1+0x630], R10 ;  /* 0x0006300a01007387 */ /* 0x0007e80000100a00 */
[----:B------:R3:W-:Y:S01]  /*14920*/  LDGSTS.E [R250+0x3c00c], desc[UR6][R10.64], !P2 ;  /* 0x3c00c0000afa7fae */ /* 0x0007e2000d121846 */
[----:B------:R-:W-:Y:S01]  /*14930*/  ISETP.GE.U32.AND P2, PT, R3, 0x7fffff77, PT ;  /* 0x7fffff770300780c */ /* 0x000fe20003f46070 */
[----:B--2---:R-:W-:Y:S02]  /*14940*/  IMAD.WIDE R12, R2, 0x4, R106 ;  /* 0x00000004020c7825 */ /* 0x004fe400078e026a */
[----:B------:R2:W-:Y:S02]  /*14950*/  STL.64 [R1+0x620], R28 ;  /* 0x0006201c01007387 */ /* 0x0005e40000100a00 */
[----:B------:R-:W-:-:S02]  /*14960*/  VIADD R3, R25, 0xffffff95 ;  /* 0xffffff9519037836 */ /* 0x000fc40000000000 */
[----:B------:R2:W-:Y:S01]  /*14970*/  LDGSTS.E [R249+0x30000], desc[UR6][R28.64], !P3 ;  /* 0x300000001cf97fae */ /* 0x0005e2000d921846 */
[----:B------:R-:W1:Y:S01]  /*14980*/  LDC R25, c[0x0][0x230] ;  /* 0x00008c00ff197b82 */ /* 0x000e620000000800 */
[C---:B---3--:R-:W-:Y:S02]  /*14990*/  IMAD.WIDE R10, R2.reuse, 0x4, R108 ;  /* 0x00000004020a7825 */ /* 0x048fe400078e026c */
        /* <DEDUP_REMOVED lines=12> */
[----:B----4-:R-:W-:-:S02]  /*14a60*/  VIADD R3, R5, 0xffffff94 ;  /* 0xffffff9405037836 */ /* 0x010fc40000000000 */
[----:B------:R2:W-:Y:S01]  /*14a70*/  LDGSTS.E [R249+0x30004], desc[UR6][R28.64], !P4 ;  /* 0x300040001cf97fae */ /* 0x0005e2000e121846 */
[----:B------:R-:W4:Y:S01]  /*14a80*/  LDC R5, c[0x0][0x230] ;  /* 0x00008c00ff057b82 */ /* 0x000f220000000800 */
[C---:B---3--:R-:W-:Y:S02]  /*14a90*/  IMAD.WIDE R10, R2.reuse, 0x4, R118 ;  /* 0x00000004020a7825 */ /* 0x048fe400078e0276 */
[----:B------:R3:W-:Y:S04]  /*14aa0*/  STL.64 [R1+0x5e0], R26 ;  /* 0x0005e01a01007387 */ /* 0x0007e80000100a00 */
[----:B------:R3:W-:Y:S01]  /*14ab0*/  LDGSTS.E [R249+0x34004], desc[UR6][R26.64], !P4 ;  /* 0x340040001af97fae */ /* 0x0007e2000e121846 */
[C---:B------:R-:W-:Y:S01]  /*14ac0*/  IMAD.WIDE R30, R2.reuse, 0x4, R136 ;  /* 0x00000004021e7825 */ /* 0x040fe200078e0288 */
[----:B------:R-:W4:Y:S03]  /*14ad0*/  LDC R118, c[0x0][0x230] ;  /* 0x00008c00ff767b82 */ /* 0x000f260000000800 */
[C---:B--2---:R-:W-:Y:S01]  /*14ae0*/  IMAD.WIDE R28, R2.reuse, 0x4, R120 ;  /* 0x00000004021c7825 */ /* 0x044fe200078e0278 */
[----:B------:R2:W-:Y:S04]  /*14af0*/  STL.64 [R1+0x5d0], R12 ;  /* 0x0005d00c01007387 */ /* 0x0005e80000100a00 */
[----:B------:R2:W-:Y:S01]  /*14b00*/  LDGSTS.E [R249+0x38004], desc[UR6][R12.64], !P4 ;  /* 0x380040000cf97fae */ /* 0x0005e2000e121846 */
[----:B---3--:R-:W-:-:S03]  /*14b10*/  IMAD.WIDE R26, R2, 0x4, R122 ;  /* 0x00000004021a7825 */ /* 0x008fc600078e027a */
[----:B------:R3:W-:Y:S04]  /*14b20*/  STL.64 [R1+0x5c0], R10 ;  /* 0x0005c00a01007387 */ /* 0x0007e80000100a00 */
[----:B------:R3:W-:Y:S01]  /*14b30*/  LDGSTS.E [R249+0x3c004], desc[UR6][R10.64], !P4 ;  /* 0x3c0040000af97fae */ /* 0x0007e2000e121846 */
[----:B------:R-:W-:Y:S01]  /*14b40*/  ISETP.GE.U32.AND P4, PT, R3, 0x7fffff75, PT ;  /* 0x7fffff750300780c */ /* 0x000fe20003f86070 */
[----:B-1----:R-:W-:Y:S02]  /*14b50*/  VIADD R3, R24, 0xffffff93 ;  /* 0xffffff9318037836 */ /* 0x002fe40000000000 */
[C---:B--2---:R-:W-:Y:S01]  /*14b60*/  IMAD.WIDE R12, R2.reuse, 0x4, R124 ;  /* 0x00000004020c7825 */ /* 0x044fe200078e027c */
[----:B------:R1:W-:Y:S01]  /*14b70*/  STL.64 [R1+0x5b0], R28 ;  /* 0x0005b01c01007387 */ /* 0x0003e20000100a00 */
[----:B------:R-:W2:Y:S03]  /*14b80*/  LDC R24, c[0x0][0x230] ;  /* 0x00008c00ff187b82 */ /* 0x000ea60000000800 */
[----:B------:R1:W-:Y:S01]  /*14b90*/  LDGSTS.E [R249+0x30008], desc[UR6][R28.64], !P6 ;  /* 0x300080001cf97fae */ /* 0x0003e2000f121846 */
[----:B---3--:R-:W-:-:S03]  /*14ba0*/  IMAD.WIDE R10, R2, 0x4, R126 ;  /* 0x00000004020a7825 */ /* 0x008fc600078e027e */
[----:B------:R3:W-:Y:S04]  /*14bb0*/  STL.64 [R1+0x5a0], R26 ;  /* 0x0005a01a01007387 */ /* 0x0007e80000100a00 */
[----:B------:R3:W-:Y:S01]  /*14bc0*/  LDGSTS.E [R249+0x34008], desc[UR6][R26.64], !P6 ;  /* 0x340080001af97fae */ /* 0x0007e2000f121846 */
[----:B-1----:R-:W-:-:S03]  /*14bd0*/  IMAD.WIDE R28, R2, 0x4, R128 ;  /* 0x00000004021c7825 */ /* 0x002fc600078e0280 */
[----:B------:R1:W-:Y:S04]  /*14be0*/  STL.64 [R1+0x590], R12 ;  /* 0x0005900c01007387 */ /* 0x0003e80000100a00 */
[----:B------:R1:W-:Y:S01]  /*14bf0*/  LDGSTS.E [R249+0x38008], desc[UR6][R12.64], !P6 ;  /* 0x380080000cf97fae */ /* 0x0003e2000f121846 */
[----:B---3--:R-:W-:-:S03]  /*14c00*/  IMAD.WIDE R26, R2, 0x4, R130 ;  /* 0x00000004021a7825 */ /* 0x008fc600078e0282 */
[----:B------:R3:W-:Y:S04]  /*14c10*/  STL.64 [R1+0x580], R10 ;  /* 0x0005800a01007387 */ /* 0x0007e80000100a00 */
[----:B------:R3:W-:Y:S04]  /*14c20*/  LDGSTS.E [R249+0x3c008], desc[UR6][R10.64], !P6 ;  /* 0x3c0080000af97fae */ /* 0x0007e8000f121846 */
[----:B------:R-:W-:Y:S04]  /*14c30*/  STL.64 [R1+0x568], R28 ;  /* 0x0005681c01007387 */ /* 0x000fe80000100a00 */
[----:B------:R-:W-:Y:S04]  /*14c40*/  LDGSTS.E [R249+0x3000c], desc[UR6][R28.64], !P5 ;  /* 0x3000c0001cf97fae */ /* 0x000fe8000e921846 */
[----:B------:R4:W-:Y:S04]  /*14c50*/  STL.64 [R1+0x550], R26 ;  /* 0x0005501a01007387 */ /* 0x0009e80000100a00 */
[----:B------:R4:W-:Y:S01]  /*14c60*/  LDGSTS.E [R249+0x3400c], desc[UR6][R26.64], !P5 ;  /* 0x3400c0001af97fae */ /* 0x0009e2000e921846 */
[----:B-1----:R-:W-:Y:S01]  /*14c70*/  IMAD.WIDE R12, R2, 0x4, R132 ;  /* 0x00000004020c7825 */ /* 0x002fe200078e0284 */
[----:B------:R-:W-:-:S03]  /*14c80*/  ISETP.GE.U32.AND P6, PT, R3, 0x7fffff74, PT ;  /* 0x7fffff740300780c */ /* 0x000fc60003fc6070 */
[C---:B---3--:R-:W-:Y:S01]  /*14c90*/  IMAD.WIDE R10, R2.reuse, 0x4, R134 ;  /* 0x00000004020a7825 */ /* 0x048fe200078e0286 */
[----:B----4-:R-:W1:Y:S03]  /*14ca0*/  LDC R26, c[0x0][0x230] ;  /* 0x00008c00ff1a7b82 */ /* 0x010e660000000800 */
[----:B------:R-:W-:Y:S01]  /*14cb0*/  VIADD R3, R25, 0xffffff92 ;  /* 0xffffff9219037836 */ /* 0x000fe20000000000 */
[----:B------:R3:W-:Y:S01]  /*14cc0*/  STL.64 [R1+0x538], R12 ;  /* 0x0005380c01007387 */ /* 0x0007e20000100a00 */
[----:B------:R-:W-:-:S03]  /*14cd0*/  IMAD.WIDE R28, R2, 0x4, R138 ;  /* 0x00000004021c7825 */ /* 0x000fc600078e028a */
[----:B------:R3:W-:Y:S01]  /*14ce0*/  LDGSTS.E [R249+0x3800c], desc[UR6][R12.64], !P5 ;  /* 0x3800c0000cf97fae */ /* 0x0007e2000e921846 */
[----:B------:R-:W4:Y:S03]  /*14cf0*/  LDC R25, c[0x0][0x230] ;  /* 0x00008c00ff197b82 */ /* 0x000f260000000800 */
[----:B------:R2:W-:Y:S04]  /*14d00*/  STL.64 [R1+0x520], R10 ;  /* 0x0005200a01007387 */ /* 0x0005e80000100a00 */
[----:B------:R2:W-:Y:S01]  /*14d10*/  LDGSTS.E [R249+0x3c00c], desc[UR6][R10.64], !P5 ;  /* 0x3c00c0000af97fae */ /* 0x0005e2000e921846 */
[----:B------:R-:W-:Y:S01]  /*14d20*/  ISETP.GE.U32.AND P5, PT, R3, 0x7fffff73, PT ;  /* 0x7fffff730300780c */ /* 0x000fe20003fa6070 */
[----:B------:R-:W-:Y:S01]  /*14d30*/  VIADD R3, R5, 0xffffff91 ;  /* 0xffffff9105037836 */ /* 0x000fe20000000000 */
[----:B------:R-:W4:Y:S01]  /*14d40*/  LDC R27, c[0x0][0x230] ;  /* 0x00008c00ff1b7b82 */ /* 0x000f220000000800 */
[C---:B---3--:R-:W-:Y:S01]  /*14d50*/  IMAD.WIDE R12, R2.reuse, 0x4, R140 ;  /* 0x00000004020c7825 */ /* 0x048fe200078e028c */
[----:B------:R3:W-:Y:S04]  /*14d60*/  STL.64 [R1+0x508], R30 ;  /* 0x0005081e01007387 */ /* 0x0007e80000100a00 */
[----:B------:R3:W-:Y:S02]  /*14d70*/  LDGSTS.E [R248+0x30000], desc[UR6][R30.64], !P1 ;  /* 0x300000001ef87fae */ /* 0x0007e4000c921846 */
[----:B------:R-:W4:Y:S01]  /*14d80*/  LDC R5, c[0x0][0x230] ;  /* 0x00008c00ff057b82 */ /* 0x000f220000000800 */
[C---:B--2---:R-:W-:Y:S01]  /*14d90*/  IMAD.WIDE R10, R2.reuse, 0x4, R142 ;  /* 0x00000004020a7825 */ /* 0x044fe200078e028e */
[----:B------:R2:W-:Y:S04]  /*14da0*/  STL.64 [R1+0x4f0], R28 ;  /* 0x0004f01c01007387 */ /* 0x0005e80000100a00 */
[----:B------:R2:W-:Y:S01]  /*14db0*/  LDGSTS.E [R248+0x34000], desc[UR6][R28.64], !P1 ;  /* 0x340000001cf87fae */ /* 0x0005e2000c921846 */
[----:B---3--:R-:W-:-:S03]  /*14dc0*/  IMAD.WIDE R30, R2, 0x4, R144 ;  /* 0x00000004021e7825 */ /* 0x008fc600078e0290 */
[----:B------:R3:W-:Y:S04]  /*14dd0*/  STL.64 [R1+0x4d8], R12 ;  /* 0x0004d80c01007387 */ /* 0x0007e80000100a00 */
[----:B------:R3:W-:Y:S01]  /*14de0*/  LDGSTS.E [R248+0x38000], desc[UR6][R12.64], !P1 ;  /* 0x380000000cf87fae */ /* 0x0007e2000c921846 */
[----:B--2---:R-:W-:-:S03]  /*14df0*/  IMAD.WIDE R28, R2, 0x4, R146 ;  /* 0x00000004021c7825 */ /* 0x004fc600078e0292 */
[----:B------:R2:W-:Y:S04]  /*14e00*/  STL.64 [R1+0x4c0], R10 ;  /* 0x0004c00a01007387 */ /* 0x0005e80000100a00 */
[----:B------:R2:W-:Y:S01]  /*14e10*/  LDGSTS.E [R248+0x3c000], desc[UR6][R10.64], !P1 ;  /* 0x3c0000000af87fae */ /* 0x0005e2000c921846 */
[----:B------:R-:W-:Y:S01]  /*14e20*/  ISETP.GE.U32.AND P1, PT, R3, 0x7fffff72, PT ;  /* 0x7fffff720300780c */ /* 0x000fe20003f26070 */
[----:B------:R-:W-:Y:S02]  /*14e30*/  VIADD R3, R24, 0xffffff90 ;  /* 0xffffff9018037836 */ /* 0x000fe40000000000 */
[C---:B---3--:R-:W-:Y:S01]  /*14e40*/  IMAD.WIDE R12, R2.reuse, 0x4, R148 ;  /* 0x00000004020c7825 */ /* 0x048fe200078e0294 */
[----:B------:R3:W-:Y:S01]  /*14e50*/  LDGSTS.E [R248+0x30004], desc[UR6][R30.64], !P2 ;  /* 0x300040001ef87fae */ /* 0x0007e2000d121846 */
[----:B------:R-:W4:Y:S03]  /*14e60*/  LDC R24, c[0x0][0x230] ;  /* 0x00008c00ff187b82 */ /* 0x000f260000000800 */
[----:B------:R3:W-:Y:S01]  /*14e70*/  LDGSTS.E [R248+0x34004], desc[UR6][R28.64], !P2 ;  /* 0x340040001cf87fae */ /* 0x0007e2000d121846 */
[----:B--2---:R-:W-:-:S03]  /*14e80*/  IMAD.WIDE R10, R2, 0x4, R150 ;  /* 0x00000004020a7825 */ /* 0x004fc600078e0296 */
[----:B------:R2:W-:Y:S04]  /*14e90*/  LDGSTS.E [R248+0x38004], desc[UR6][R12.64], !P2 ;  /* 0x380040000cf87fae */ /* 0x0005e8000d121846 */
[----:B------:R3:W-:Y:S04]  /*14ea0*/  STL.64 [R1+0x4a8], R30 ;  /* 0x0004a81e01007387 */ /* 0x0007e80000100a00 */
[----:B------:R2:W-:Y:S01]  /*14eb0*/  LDGSTS.E [R248+0x3c004], desc[UR6][R10.64], !P2 ;  /* 0x3c0040000af87fae */ /* 0x0005e2000d121846 */
[----:B------:R-:W-:Y:S01]  /*14ec0*/  ISETP.GE.U32.AND P2, PT, R3, 0x7fffff71, PT ;  /* 0x7fffff710300780c */ /* 0x000fe20003f46070 */
[----:B-1----:R-:W-:-:S02]  /*14ed0*/  VIADD R3, R26, 0xffffff8f ;  /* 0xffffff8f1a037836 */ /* 0x002fc40000000000 */
[----:B------:R1:W-:Y:S01]  /*14ee0*/  STL.64 [R1+0x490], R28 ;  /* 0x0004901c01007387 */ /* 0x0003e20000100a00 */
[----:B------:R-:W4:Y:S01]  /*14ef0*/  LDC R26, c[0x0][0x230] ;  /* 0x00008c00ff1a7b82 */ /* 0x000f220000000800 */
[C---:B---3--:R-:W-:Y:S02]  /*14f00*/  IMAD.WIDE R30, R2.reuse, 0x4, R152 ;  /* 0x00000004021e7825 */ /* 0x048fe400078e0298 */
[----:B------:R2:W-:Y:S04]  /*14f10*/  STL.64 [R1+0x478], R12 ;  /* 0x0004780c01007387 */ /* 0x0005e80000100a00 */
[----:B------:R3:W-:Y:S01]  /*14f20*/  STL.64 [R1+0x460], R10 ;  /* 0x0004600a01007387 */ /* 0x0007e20000100a00 */
[----:B-1----:R-:W-:-:S03]  /*14f30*/  IMAD.WIDE R28, R2, 0x4, R154 ;  /* 0x00000004021c7825 */ /* 0x002fc600078e029a */
[----:B------:R1:W-:Y:S01]  /*14f40*/  STL.64 [R1+0x448], R30 ;  /* 0x0004481e01007387 */ /* 0x0003e20000100a00 */
[----:B--2---:R-:W-:-:S03]  /*14f50*/  IMAD.WIDE R12, R2, 0x4, R156 ;  /* 0x00000004020c7825 */ /* 0x004fc600078e029c */
[----:B------:R1:W-:Y:S01]  /*14f60*/  LDGSTS.E [R248+0x30008], desc[UR6][R30.64], !P3 ;  /* 0x300080001ef87fae */ /* 0x0003e2000d921846 */
[----:B---3--:R-:W-:-:S03]  /*14f70*/  IMAD.WIDE R10, R2, 0x4, R158 ;  /* 0x00000004020a7825 */ /* 0x008fc600078e029e */
        /* <DEDUP_REMOVED lines=9> */
[----:B------:R1:W-:Y:S01]  /*15010*/  STL.64 [R1+0x3e8], R30 ;  /* 0x0003e81e01007387 */ /* 0x0003e20000100a00 */
[----:B------:R-:W-:-:S03]  /*15020*/  ISETP.GE.U32.AND P3, PT, R3, 0x7fffff70, PT ;  /* 0x7fffff700300780c */ /* 0x000fc60003f66070 */
[----:B------:R1:W-:Y:S01]  /*15030*/  LDGSTS.E [R248+0x3000c], desc[UR6][R30.64], !P4 ;  /* 0x3000c0001ef87fae */ /* 0x0003e2000e121846 */
[----:B--2---:R-:W-:-:S03]  /*15040*/  IMAD.WIDE R10, R2, 0x4, R166 ;  /* 0x00000004020a7825 */ /* 0x004fc600078e02a6 */
[----:B------:R2:W-:Y:S04]  /*15050*/  STL.64 [R1+0x3d0], R28 ;  /* 0x0003d01c01007387 */ /* 0x0005e80000100a00 */
[----:B------:R2:W-:Y:S01]  /*15060*/  LDGSTS.E [R248+0x3400c], desc[UR6][R28.64], !P4 ;  /* 0x3400c0001cf87fae */ /* 0x0005e2000e121846 */
[----:B----4-:R-:W-:Y:S02]  /*15070*/  VIADD R3, R5, 0xffffff8e ;  /* 0xffffff8e05037836 */ /* 0x010fe40000000000 */
[----:B------:R-:W3:Y:S01]  /*15080*/  LDC R5, c[0x0][0x230] ;  /* 0x00008c00ff057b82 */ /* 0x000ee20000000800 */
[C---:B-1----:R-:W-:Y:S01]  /*15090*/  IMAD.WIDE R30, R2.reuse, 0x4, R168 ;  /* 0x00000004021e7825 */ /* 0x042fe200078e02a8 */
[----:B------:R1:W-:Y:S04]  /*150a0*/  STL.64 [R1+0x3b8], R12 ;  /* 0x0003b80c01007387 */ /* 0x0003e80000100a00 */
[----:B------:R4:W-:Y:S01]  /*150b0*/  STL.64 [R1+0x3a0], R10 ;  /* 0x0003a00a01007387 */ /* 0x0009e20000100a00 */
[----:B--2---:R-:W-:-:S03]  /*150c0*/  IMAD.WIDE R28, R2, 0x4, R170 ;  /* 0x00000004021c7825 */ /* 0x004fc600078e02aa */
[----:B------:R1:W-:Y:S04]  /*150d0*/  LDGSTS.E [R248+0x3800c], desc[UR6][R12.64], !P4 ;  /* 0x3800c0000cf87fae */ /* 0x0003e8000e121846 */
[----:B------:R4:W-:Y:S01]  /*150e0*/  LDGSTS.E [R248+0x3c00c], desc[UR6][R10.64], !P4 ;  /* 0x3c00c0000af87fae */ /* 0x0009e2000e121846 */
[----:B------:R-:W-:-:S03]  /*150f0*/  ISETP.GE.U32.AND P4, PT, R3, 0x7fffff6f, PT ;  /* 0x7fffff6f0300780c */ /* 0x000fc60003f86070 */
[----:B------:R-:W-:Y:S01]  /*15100*/  STL.64 [R1+0x2b08], R248 ;  /* 0x002b08f801007387 */ /* 0x000fe20000100a00 */
[----:B-1----:R-:W-:-:S03]  /*15110*/  IMAD.WIDE R12, R2, 0x4, R172 ;  /* 0x00000004020c7825 */ /* 0x002fc600078e02ac */
[----:B------:R1:W-:Y:S01]  /*15120*/  STL.64 [R1+0xa8], R30 ;  /* 0x0000a81e01007387 */ /* 0x0003e20000100a00 */
[----:B----4-:R-:W-:-:S03]  /*15130*/  IMAD.WIDE R10, R2, 0x4, R174 ;  /* 0x00000004020a7825 */ /* 0x010fc600078e02ae */
[----:B------:R1:W-:Y:S04]  /*15140*/  LDGSTS.E [R247+0x30000], desc[UR6][R30.64], !P6 ;  /* 0x300000001ef77fae */ /* 0x0003e8000f121846 */
        /* <DEDUP_REMOVED lines=10> */
[C---:B-1----:R-:W-:Y:S02]  /*151f0*/  IMAD.WIDE R12, R2.reuse, 0x4, R180 ;  /* 0x00000004020c7825 */ /* 0x042fe400078e02b4 */
[----:B------:R1:W-:Y:S04]  /*15200*/  STL.64 [R1+0x88], R30 ;  /* 0x0000881e01007387 */ /* 0x0003e80000100a00 */
[----:B------:R1:W-:Y:S01]  /*15210*/  LDGSTS.E [R247+0x30004], desc[UR6][R30.64], !P5 ;  /* 0x300040001ef77fae */ /* 0x0003e2000e921846 */
[----:B--2---:R-:W-:-:S03]  /*15220*/  IMAD.WIDE R10, R2, 0x4, R182 ;  /* 0x00000004020a7825 */ /* 0x004fc600078e02b6 */
[----:B------:R2:W-:Y:S04]  /*15230*/  STL.64 [R1+0x80], R28 ;  /* 0x0000801c01007387 */ /* 0x0005e80000100a00 */
[----:B------:R2:W-:Y:S01]  /*15240*/  LDGSTS.E [R247+0x34004], desc[UR6][R28.64], !P5 ;  /* 0x340040001cf77fae */ /* 0x0005e2000e921846 */
[----:B------:R-:W-:Y:S02]  /*15250*/  VIADD R3, R26, 0xffffff8c ;  /* 0xffffff8c1a037836 */ /* 0x000fe40000000000 */
[----:B------:R-:W4:Y:S01]  /*15260*/  LDC R26, c[0x0][0x230] ;  /* 0x00008c00ff1a7b82 */ /* 0x000f220000000800 */
[C---:B-1----:R-:W-:Y:S01]  /*15270*/  IMAD.WIDE R30, R2.reuse, 0x4, R184 ;  /* 0x00000004021e7825 */ /* 0x042fe200078e02b8 */
[----:B------:R1:W-:Y:S04]  /*15280*/  STL.64 [R1+0x78], R12 ;  /* 0x0000780c01007387 */ /* 0x0003e80000100a00 */
[----:B------:R1:W-:Y:S01]  /*15290*/  LDGSTS.E [R247+0x38004], desc[UR6][R12.64], !P5 ;  /* 0x380040000cf77fae */ /* 0x0003e2000e921846 */
[----:B--2---:R-:W-:-:S03]  /*152a0*/  IMAD.WIDE R28, R2, 0x4, R186 ;  /* 0x00000004021c7825 */ /* 0x004fc600078e02ba */
[----:B------:R2:W-:Y:S04]  /*152b0*/  STL.64 [R1+0x70], R10 ;  /* 0x0000700a01007387 */ /* 0x0005e80000100a00 */
[----:B------:R2:W-:Y:S01]  /*152c0*/  LDGSTS.E [R247+0x3c004], desc[UR6][R10.64], !P5 ;  /* 0x3c0040000af77fae */ /* 0x0005e2000e921846 */
[----:B------:R-:W-:Y:S01]  /*152d0*/  ISETP.GE.U32.AND P5, PT, R3, 0x7fffff6d, PT ;  /* 0x7fffff6d0300780c */ /* 0x000fe20003fa6070 */
[C---:B-1----:R-:W-:Y:S02]  /*152e0*/  IMAD.WIDE R12, R2.reuse, 0x4, R188 ;  /* 0x00000004020c7825 */ /* 0x042fe400078e02bc */
[----:B------:R-:W-:Y:S04]  /*152f0*/  STL.64 [R1+0x68], R30 ;  /* 0x0000681e01007387 */ /* 0x000fe80000100a00 */
[----:B------:R-:W-:Y:S01]  /*15300*/  LDGSTS.E [R247+0x30008], desc[UR6][R30.64], !P1 ;  /* 0x300080001ef77fae */ /* 0x000fe2000c921846 */
[----:B--2---:R-:W-:-:S03]  /*15310*/  IMAD.WIDE R10, R2, 0x4, R190 ;  /* 0x00000004020a7825 */ /* 0x004fc600078e02be */
[----:B------:R1:W-:Y:S04]  /*15320*/  STL.64 [R1+0x60], R28 ;  /* 0x0000601c01007387 */ /* 0x0003e80000100a00 */
[----:B------:R1:W-:Y:S01]  /*15330*/  LDGSTS.E [R247+0x34008], desc[UR6][R28.64], !P1 ;  /* 0x340080001cf77fae */ /* 0x0003e2000c921846 */
[----:B------:R-:W-:Y:S02]  /*15340*/  VIADD R3, R24, 0xffffff8b ;  /* 0xffffff8b18037836 */ /* 0x000fe40000000000 */
[C---:B------:R-:W-:Y:S01]  /*15350*/  IMAD.WIDE R24, R2.reuse, 0x4, R194 ;  /* 0x0000000402187825 */ /* 0x040fe200078e02c2 */
[----:B------:R2:W-:Y:S04]  /*15360*/  STL.64 [R1+0x58], R12 ;  /* 0x0000580c01007387 */ /* 0x0005e80000100a00 */
[----:B------:R2:W-:Y:S01]  /*15370*/  LDGSTS.E [R247+0x38008], desc[UR6][R12.64], !P1 ;  /* 0x380080000cf77fae */ /* 0x0005e2000c921846 */
[----:B-1----:R-:W-:-:S03]  /*15380*/  IMAD.WIDE R28, R2, 0x4, R192 ;  /* 0x00000004021c7825 */ /* 0x002fc600078e02c0 */
[----:B------:R1:W-:Y:S04]  /*15390*/  STL.64 [R1+0x50], R10 ;  /* 0x0000500a01007387 */ /* 0x0003e80000100a00 */
[----:B------:R1:W-:Y:S01]  /*153a0*/  LDGSTS.E [R247+0x3c008], desc[UR6][R10.64], !P1 ;  /* 0x3c0080000af77fae */ /* 0x0003e2000c921846 */
[----:B------:R-:W-:-:S04]  /*153b0*/  IMAD.WIDE R30, R2, 0x4, R200 ;  /* 0x00000004021e7825 */ /* 0x000fc800078e02c8 */
[C---:B--2---:R-:W-:Y:S01]  /*153c0*/  IMAD.WIDE R12, R2.reuse, 0x4, R196 ;  /* 0x00000004020c7825 */ /* 0x044fe200078e02c4 */
[----:B------:R2:W-:Y:S04]  /*153d0*/  STL.64 [R1+0x48], R28 ;  /* 0x0000481c01007387 */ /* 0x0005e80000100a00 */
[----:B------:R2:W-:Y:S01]  /*153e0*/  LDGSTS.E [R247+0x3000c], desc[UR6][R28.64], !P2 ;  /* 0x3000c0001cf77fae */ /* 0x0005e2000d121846 */
[----:B-1----:R-:W-:-:S03]  /*153f0*/  IMAD.WIDE R10, R2, 0x4, R198 ;  /* 0x00000004020a7825 */ /* 0x002fc600078e02c6 */
[----:B------:R1:W-:Y:S04]  /*15400*/  STL.64 [R1+0x40], R24 ;  /* 0x0000401801007387 */ /* 0x0003e80000100a00 */
[----:B------:R4:W-:Y:S01]  /*15410*/  STL.64 [R1+0x38], R12 ;  /* 0x0000380c01007387 */ /* 0x0009e20000100a00 */
[----:B--2---:R-:W-:-:S03]  /*15420*/  IMAD.WIDE R28, R2, 0x4, R202 ;  /* 0x00000004021c7825 */ /* 0x004fc600078e02ca */
[----:B------:R2:W-:Y:S04]  /*15430*/  STL.64 [R1+0x30], R10 ;  /* 0x0000300a01007387 */ /* 0x0005e80000100a00 */
[----:B------:R2:W-:Y:S04]  /*15440*/  STL.64 [R1+0x28], R30 ;  /* 0x0000281e01007387 */ /* 0x0005e80000100a00 */
[----:B------:R2:W-:Y:S04]  /*15450*/  STL.64 [R1+0x20], R28 ;  /* 0x0000201c01007387 */ /* 0x0005e80000100a00 */
[----:B------:R-:W2:Y:S04]  /*15460*/  LDL.LU.64 R42, [R1+0x8] ;  /* 0x00000800012a7983 */ /* 0x000ea80000300a00 */
[----:B------:R-:W2:Y:S04]  /*15470*/  LDL.LU.64 R40, [R1+0x18] ;  /* 0x0000180001287983 */ /* 0x000ea80000300a00 */
[----:B------:R1:W-:Y:S01]  /*15480*/  LDGSTS.E [R247+0x3400c], desc[UR6][R24.64], !P2 ;  /* 0x3400c00018f77fae */ /* 0x0003e2000d121846 */
[----:B------:R-:W-:Y:S01]  /*15490*/  ISETP.GE.U32.AND P1, PT, R3, 0x7fffff6c, PT ;  /* 0x7fffff6c0300780c */ /* 0x000fe20003f26070 */
[----:B---3--:R-:W-:-:S02]  /*154a0*/  VIADD R3, R5, 0xffffff8a ;  /* 0xffffff8a05037836 */ /* 0x008fc40000000000 */
[----:B------:R4:W-:Y:S01]  /*154b0*/  LDGSTS.E [R247+0x3800c], desc[UR6][R12.64], !P2 ;  /* 0x3800c0000cf77fae */ /* 0x0009e2000d121846 */
[C---:B------:R-:W-:Y:S01]  /*154c0*/  IMAD.WIDE R230, R2.reuse, 0x4, R216 ;  /* 0x0000000402e67825 */ /* 0x040fe200078e02d8 */
[----:B------:R-:W3:Y:S02]  /*154d0*/  LDC R5, c[0x0][0x230] ;  /* 0x00008c00ff057b82 */ /* 0x000ee40000000800 */
[----:B------:R2:W-:Y:S06]  /*154e0*/  LDGSTS.E [R247+0x3c00c], desc[UR6][R10.64], !P2 ;  /* 0x3c00c0000af77fae */ /* 0x0005ec000d121846 */
[----:B-1----:R-:W1:Y:S01]  /*154f0*/  LDC R25, c[0x0][0x230] ;  /* 0x00008c00ff197b82 */ /* 0x002e620000000800 */
[----:B------:R-:W-:Y:S01]  /*15500*/  LDGSTS.E [R246+0x30000], desc[UR6][R30.64], !P3 ;  /* 0x300000001ef67fae */ /* 0x000fe2000d921846 */
[----:B----4-:R-:W-:Y:S01]  /*15510*/  IMAD.WIDE R12, R2, 0x4, R204 ;  /* 0x00000004020c7825 */ /* 0x010fe200078e02cc */
[----:B------:R-:W-:-:S02]  /*15520*/  ISETP.GE.U32.AND P2, PT, R3, 0x7fffff6b, PT ;  /* 0x7fffff6b0300780c */ /* 0x000fc40003f46070 */
[----:B------:R4:W-:Y:S03]  /*15530*/  LDGSTS.E [R246+0x34000], desc[UR6][R28.64], !P3 ;  /* 0x340000001cf67fae */ /* 0x0009e6000d921846 */
[----:B------:R-:W4:Y:S01]  /*15540*/  LDC R24, c[0x0][0x230] ;  /* 0x00008c00ff187b82 */ /* 0x000f220000000800 */
[----:B--2---:R-:W-:Y:S01]  /*15550*/  IMAD.WIDE R10, R2, 0x4, R206 ;  /* 0x00000004020a7825 */ /* 0x004fe200078e02ce */
[----:B------:R-:W-:Y:S04]  /*15560*/  LDGSTS.E [R246+0x38000], desc[UR6][R12.64], !P3 ;  /* 0x380000000cf67fae */ /* 0x000fe8000d921846 */
[----:B------:R-:W2:Y:S01]  /*15570*/  LDL.LU.64 R30, [R1+0xb0] ;  /* 0x0000b000011e7983 */ /* 0x000ea20000300a00 */
[----:B------:R-:W-:-:S03]  /*15580*/  VIADD R3, R27, 0xffffff89 ;  /* 0xffffff891b037836 */ /* 0x000fc60000000000 */
[----:B------:R-:W3:Y:S04]  /*15590*/  LDL.LU.64 R52, [R1+0xb8] ;  /* 0x0000b80001347983 */ /* 0x000ee80000300a00 */
[----:B------:R-:W3:Y:S01]  /*155a0*/  LDL.LU.64 R50, [R1+0xc0] ;  /* 0x0000c00001327983 */ /* 0x000ee20000300a00 */
[----:B------:R-:W-:-:S03]  /*155b0*/  IMAD.WIDE R228, R2, 0x4, R218 ;  /* 0x0000000402e47825 */ /* 0x000fc600078e02da */
[----:B------:R-:W3:Y:S01]  /*155c0*/  LDL.LU.64 R48, [R1+0xc8] ;  /* 0x0000c80001307983 */ /* 0x000ee20000300a00 */
[----:B------:R-:W-:-:S03]  /*155d0*/  IMAD.WIDE R226, R2, 0x4, R226 ;  /* 0x0000000402e27825 */ /* 0x000fc600078e02e2 */
[----:B------:R-:W-:Y:S01]  /*155e0*/  STL.64 [R1+0x2aa8], R12 ;  /* 0x002aa80c01007387 */ /* 0x000fe20000100a00 */
[----:B------:R-:W-:-:S03]  /*155f0*/  IMAD.WIDE R6, R2, 0x4, R6 ;  /* 0x0000000402067825 */ /* 0x000fc600078e0206 */
[----:B------:R3:W-:Y:S01]  /*15600*/  STL.64 [R1+0x2ab0], R10 ;  /* 0x002ab00a01007387 */ /* 0x0007e20000100a00 */
[----:B------:R-:W-:-:S03]  /*15610*/  IMAD.WIDE R8, R2, 0x4, R8 ;  /* 0x0000000402087825 */ /* 0x000fc600078e0208 */
[----:B------:R-:W-:Y:S01]  /*15620*/  LDGSTS.E [R246+0x3c000], desc[UR6][R10.64], !P3 ;  /* 0x3c0000000af67fae */ /* 0x000fe2000d921846 */
[----:B------:R-:W-:Y:S01]  /*15630*/  ISETP.GE.U32.AND P3, PT, R3, 0x7fffff6a, PT ;  /* 0x7fffff6a0300780c */ /* 0x000fe20003f66070 */
[----:B------:R-:W-:Y:S02]  /*15640*/  VIADD R3, R26, 0xffffff88 ;  /* 0xffffff881a037836 */ /* 0x000fe40000000000 */
[----:B------:R-:W-:Y:S01]  /*15650*/  STL.64 [R1+0x2aa0], R238 ;  /* 0x002aa0ee01007387 */ /* 0x000fe20000100a00 */
[----:B------:R-:W-:-:S03]  /*15660*/  IMAD.WIDE R16, R2, 0x4, R16 ;  /* 0x0000000402107825 */ /* 0x000fc600078e0210 */
[----:B------:R-:W-:Y:S01]  /*15670*/  STL.64 [R1+0x2ab8], R236 ;  /* 0x002ab8ec01007387 */ /* 0x000fe20000100a00 */
[----:B------:R-:W-:-:S03]  /*15680*/  IMAD.WIDE R18, R2, 0x4, R18 ;  /* 0x0000000402127825 */ /* 0x000fc600078e0212 */
[----:B------:R-:W-:Y:S04]  /*15690*/  STL.64 [R1+0x2ac0], R234 ;  /* 0x002ac0ea01007387 */ /* 0x000fe80000100a00 */
[----:B------:R-:W-:Y:S04]  /*156a0*/  LDGSTS.E [R246+0x30004], desc[UR6][R238.64], !P4 ;  /* 0x30004000eef67fae */ /* 0x000fe8000e121846 */
[----:B------:R-:W-:Y:S01]  /*156b0*/  STL.64 [R1+0x2ac8], R232 ;  /* 0x002ac8e801007387 */ /* 0x000fe20000100a00 */
[----:B------:R-:W-:-:S03]  /*156c0*/  IMAD.WIDE R20, R2, 0x4, R20 ;  /* 0x0000000402147825 */ /* 0x000fc600078e0214 */
[----:B------:R-:W-:Y:S04]  /*156d0*/  LDGSTS.E [R246+0x34004], desc[UR6][R236.64], !P4 ;  /* 0x34004000ecf67fae */ /* 0x000fe8000e121846 */
[----:B------:R-:W-:Y:S04]  /*156e0*/  STL.64 [R1+0x2ad0], R230 ;  /* 0x002ad0e601007387 */ /* 0x000fe80000100a00 */
[----:B------:R-:W-:Y:S04]  /*156f0*/  LDGSTS.E [R246+0x38004], desc[UR6][R234.64], !P4 ;  /* 0x38004000eaf67fae */ /* 0x000fe8000e121846 */
[----:B------:R-:W-:Y:S04]  /*15700*/  STL.64 [R1+0x2ad8], R228 ;  /* 0x002ad8e401007387 */ /* 0x000fe80000100a00 */
[----:B------:R-:W-:Y:S01]  /*15710*/  LDGSTS.E [R246+0x3c004], desc[UR6][R232.64], !P4 ;  /* 0x3c004000e8f67fae */ /* 0x000fe2000e121846 */
[----:B------:R-:W-:Y:S01]  /*15720*/  ISETP.GE.U32.AND P4, PT, R3, 0x7fffff69, PT ;  /* 0x7fffff690300780c */ /* 0x000fe20003f86070 */
[----:B-1----:R-:W-:-:S02]  /*15730*/  VIADD R3, R25, 0xffffff87 ;  /* 0xffffff8719037836 */ /* 0x002fc40000000000 */
[----:B------:R-:W-:Y:S04]  /*15740*/  STL.64 [R1+0x2ae0], R226 ;  /* 0x002ae0e201007387 */ /* 0x000fe80000100a00 */
[----:B------:R-:W-:Y:S04]  /*15750*/  STL.64 [R1+0x2ae8], R6 ;  /* 0x002ae80601007387 */ /* 0x000fe80000100a00 */
[----:B------:R-:W-:Y:S04]  /*15760*/  STL.64 [R1+0x2af0], R8 ;  /* 0x002af00801007387 */ /* 0x000fe80000100a00 */
[----:B------:R-:W-:Y:S04]  /*15770*/  LDGSTS.E [R246+0x30008], desc[UR6][R230.64], !P6 ;  /* 0x30008000e6f67fae */ /* 0x000fe8000f121846 */
[----:B------:R1:W-:Y:S04]  /*15780*/  STL.64 [R1+0x2af8], R16 ;  /* 0x002af81001007387 */ /* 0x0003e80000100a00 */
[----:B------:R-:W-:Y:S04]  /*15790*/  LDGSTS.E [R246+0x34008], desc[UR6][R228.64], !P6 ;  /* 0x34008000e4f67fae */ /* 0x000fe8000f121846 */
[----:B------:R-:W-:Y:S01]  /*157a0*/  STL.64 [R1+0x2b00], R18 ;  /* 0x002b001201007387 */ /* 0x000fe20000100a00 */
[----:B------:R-:W-:-:S03]  /*157b0*/  IMAD.WIDE R22, R2, 0x4, R22 ;  /* 0x0000000402167825 */ /* 0x000fc600078e0216 */
[----:B------:R-:W-:Y:S04]  /*157c0*/  LDGSTS.E [R246+0x38008], desc[UR6][R226.64], !P6 ;  /* 0x38008000e2f67fae */ /* 0x000fe8000f121846 */
[----:B------:R-:W-:Y:S04]  /*157d0*/  STL.64 [R1+0x2b18], R246 ;  /* 0x002b18f601007387 */ /* 0x000fe80000100a00 */
[----:B------:R-:W-:Y:S01]  /*157e0*/  LDGSTS.E [R246+0x3c008], desc[UR6][R6.64], !P6 ;  /* 0x3c00800006f67fae */ /* 0x000fe2000f121846 */
[----:B------:R-:W-:Y:S01]  /*157f0*/  ISETP.GE.U32.AND P6, PT, R3, 0x7fffff68, PT ;  /* 0x7fffff680300780c */ /* 0x000fe20003fc6070 */
[----:B----4-:R-:W-:-:S02]  /*15800*/  VIADD R3, R24, 0xffffff86 ;  /* 0xffffff8618037836 */ /* 0x010fc40000000000 */
[----:B------:R-:W-:Y:S01]  /*15810*/  STL.64 [R1+0x2b10], R20 ;  /* 0x002b101401007387 */ /* 0x000fe20000100a00 */
[----:B------:R-:W-:-:S03]  /*15820*/  IMAD.WIDE R24, R2, 0x4, R240 ;  /* 0x0000000402187825 */ /* 0x000fc600078e02f0 */
[----:B------:R-:W4:Y:S04]  /*15830*/  LDL.LU.64 R58, [R1+0xd0] ;  /* 0x0000d000013a7983 */ /* 0x000f280000300a00 */
[----:B------:R-:W-:Y:S04]  /*15840*/  LDGSTS.E [R246+0x3000c], desc[UR6][R8.64], !P5 ;  /* 0x3000c00008f67fae */ /* 0x000fe8000e921846 */
[----:B------:R-:W-:Y:S04]  /*15850*/  LDGSTS.E [R246+0x3400c], desc[UR6][R16.64], !P5 ;  /* 0x3400c00010f67fae */ /* 0x000fe8000e921846 */
[----:B------:R-:W-:Y:S04]  /*15860*/  LDGSTS.E [R246+0x3800c], desc[UR6][R18.64], !P5 ;  /* 0x3800c00012f67fae */ /* 0x000fe8000e921846 */
[----:B------:R-:W-:Y:S01]  /*15870*/  LDGSTS.E [R246+0x3c00c], desc[UR6][R20.64], !P5 ;  /* 0x3c00c00014f67fae */ /* 0x000fe2000e921846 */
[----:B------:R-:W-:-:S04]  /*15880*/  IMAD.WIDE R26, R2, 0x4, R42 ;  /* 0x00000004021a7825 */ /* 0x000fc800078e022a */
[C---:B------:R-:W-:Y:S01]  /*15890*/  IMAD.WIDE R28, R2.reuse, 0x4, R40 ;  /* 0x00000004021c7825 */ /* 0x040fe200078e0228 */
[----:B------:R-:W-:Y:S01]  /*158a0*/  ISETP.GE.U32.AND P5, PT, R3, 0x7fffff67, PT ;  /* 0x7fffff670300780c */ /* 0x000fe20003fa6070 */
        /* <DEDUP_REMOVED lines=8> */
[----:B--2---:R-:W-:-:S03]  /*15930*/  IMAD.WIDE R30, R2, 0x4, R30 ;  /* 0x00000004021e7825 */ /* 0x004fc600078e021e */
[----:B------:R-:W-:Y:S01]  /*15940*/  LDGSTS.E [R244+0x30000], desc[UR6][R22.64], !P1 ;  /* 0x3000000016f47fae */ /* 0x000fe2000c921846 */
[----:B---3--:R-:W-:-:S03]  /*15950*/  IMAD.WIDE R32, R2, 0x4, R52 ;  /* 0x0000000402207825 */ /* 0x008fc600078e0234 */
[----:B------:R-:W-:Y:S01]  /*15960*/  LDGSTS.E [R244+0x34000], desc[UR6][R24.64], !P1 ;  /* 0x3400000018f47fae */ /* 0x000fe2000c921846 */
[----:B------:R-:W-:-:S03]  /*15970*/  IMAD.WIDE R34, R2, 0x4, R50 ;  /* 0x0000000402227825 */ /* 0x000fc600078e0232 */
[----:B------:R-:W-:Y:S01]  /*15980*/  LDGSTS.E [R244+0x38000], desc[UR6][R26.64], !P1 ;  /* 0x380000001af47fae */ /* 0x000fe2000c921846 */
[----:B------:R-:W-:-:S03]  /*15990*/  IMAD.WIDE R36, R2, 0x4, R48 ;  /* 0x0000000402247825 */ /* 0x000fc600078e0230 */
[----:B------:R-:W2:Y:S04]  /*159a0*/  LDL.LU.64 R48, [R1+0x120] ;  /* 0x0001200001307983 */ /* 0x000ea80000300a00 */
[----:B------:R-:W3:Y:S01]  /*159b0*/  LDL.LU.64 R50, [R1+0x130] ;  /* 0x0001300001327983 */ /* 0x000ee20000300a00 */
[----:B------:R-:W-:Y:S02]  /*159c0*/  VIADD R3, R5, 0xffffff85 ;  /* 0xffffff8505037836 */ /* 0x000fe40000000000 */
[----:B------:R-:W1:Y:S01]  /*159d0*/  LDC R5, c[0x0][0x230] ;  /* 0x00008c00ff057b82 */ /* 0x000e620000000800 */
[----:B------:R-:W3:Y:S04]  /*159e0*/  LDL.LU.64 R52, [R1+0x140] ;  /* 0x0001400001347983 */ /* 0x000ee80000300a00 */
[----:B------:R-:W-:Y:S04]  /*159f0*/  STL.64 [R1+0x2b40], R30 ;  /* 0x002b401e01007387 */ /* 0x000fe80000100a00 */
[----:B------:R-:W-:Y:S04]  /*15a00*/  STL.64 [R1+0x2b48], R32 ;  /* 0x002b482001007387 */ /* 0x000fe80000100a00 */
[----:B------:R-:W-:Y:S01]  /*15a10*/  LDGSTS.E [R244+0x3c000], desc[UR6][R28.64], !P1 ;  /* 0x3c0000001cf47fae */ /* 0x000fe2000c921846 */
[----:B------:R-:W-:Y:S01]  /*15a20*/  ISETP.GE.U32.AND P1, PT, R3, 0x7fffff66, PT ;  /* 0x7fffff660300780c */ /* 0x000fe20003f26070 */
[----:B------:R-:W-:-:S02]  /*15a30*/  VIADD R3, R38, 0xffffff84 ;  /* 0xffffff8426037836 */ /* 0x000fc40000000000 */
[----:B------:R-:W-:Y:S04]  /*15a40*/  STL.64 [R1+0x2b50], R34 ;  /* 0x002b502201007387 */ /* 0x000fe80000100a00 */
[----:B------:R-:W-:Y:S04]  /*15a50*/  STL.64 [R1+0x2b58], R36 ;  /* 0x002b582401007387 */ /* 0x000fe80000100a00 */
[----:B------:R-:W3:Y:S04]  /*15a60*/  LDL.LU.64 R70, [R1+0x150] ;  /* 0x0001500001467983 */ /* 0x000ee80000300a00 */
[----:B------:R-:W3:Y:S04]  /*15a70*/  LDL.LU.64 R56, [R1+0x160] ;  /* 0x0001600001387983 */ /* 0x000ee80000300a00 */
[----:B------:R-:W-:Y:S04]  /*15a80*/  LDGSTS.E [R244+0x30004], desc[UR6][R30.64], !P2 ;  /* 0x300040001ef47fae */ /* 0x000fe8000d121846 */
[----:B------:R-:W-:Y:S04]  /*15a90*/  LDGSTS.E [R244+0x34004], desc[UR6][R32.64], !P2 ;  /* 0x3400400020f47fae */ /* 0x000fe8000d121846 */
[----:B------:R-:W-:Y:S04]  /*15aa0*/  LDGSTS.E [R244+0x38004], desc[UR6][R34.64], !P2 ;  /* 0x3800400022f47fae */ /* 0x000fe8000d121846 */
[----:B------:R-:W-:Y:S01]  /*15ab0*/  LDGSTS.E [R244+0x3c004], desc[UR6][R36.64], !P2 ;  /* 0x3c00400024f47fae */ /* 0x000fe2000d121846 */
[----:B------:R-:W-:Y:S01]  /*15ac0*/  ISETP.GE.U32.AND P2, PT, R3, 0x7fffff65, PT ;  /* 0x7fffff650300780c */ /* 0x000fe20003f46070 */
[----:B------:R-:W-:-:S02]  /*15ad0*/  VIADD R3, R46, 0xffffff83 ;  /* 0xffffff832e037836 */ /* 0x000fc40000000000 */
[C---:B----4-:R-:W-:Y:S02]  /*15ae0*/  IMAD.WIDE R38, R2.reuse, 0x4, R58 ;  /* 0x0000000402267825 */ /* 0x050fe400078e023a */
[----:B------:R-:W4:Y:S04]  /*15af0*/  LDL.LU.64 R58, [R1+0x170] ;  /* 0x00017000013a7983 */ /* 0x000f280000300a00 */
[----:B------:R-:W4:Y:S04]  /*15b00*/  LDL.LU.64 R60, [R1+0x180] ;  /* 0x00018000013c7983 */ /* 0x000f280000300a00 */
[----:B------:R-:W-:Y:S04]  /*15b10*/  STL.64 [R1+0x2b60], R38 ;  /* 0x002b602601007387 */ /* 0x000fe80000100a00 */
[----:B------:R-:W-:Y:S01]  /*15b20*/  LDGSTS.E [R244+0x30008], desc[UR6][R38.64], !P3 ;  /* 0x3000800026f47fae */ /* 0x000fe2000d921846 */
[----:B------:R-:W-:-:S04]  /*15b30*/  IMAD.WIDE R40, R2, 0x4, R40 ;  /* 0x0000000402287825 */ /* 0x000fc800078e0228 */
[C---:B------:R-:W-:Y:S01]  /*15b40*/  IMAD.WIDE R42, R2.reuse, 0x4, R42 ;  /* 0x00000004022a7825 */ /* 0x040fe200078e022a */
[----:B------:R-:W-:Y:S03]  /*15b50*/  STL.64 [R1+0x2b68], R40 ;  /* 0x002b682801007387 */ /* 0x000fe60000100a00 */
[C---:B------:R-:W-:Y:S01]  /*15b60*/  IMAD.WIDE R44, R2.reuse, 0x4, R44 ;  /* 0x00000004022c7825 */ /* 0x040fe200078e022c */
[----:B------:R-:W-:Y:S04]  /*15b70*/  STL.64 [R1+0x2b70], R42 ;  /* 0x002b702a01007387 */ /* 0x000fe80000100a00 */
[----:B------:R-:W-:Y:S04]  /*15b80*/  STL.64 [R1+0x2b78], R44 ;  /* 0x002b782c01007387 */ /* 0x000fe80000100a00 */
[----:B------:R-:W4:Y:S04]  /*15b90*/  LDL.LU.64 R116, [R1+0x190] ;  /* 0x0001900001747983 */ /* 0x000f280000300a00 */
[----:B------:R-:W-:Y:S04]  /*15ba0*/  LDGSTS.E [R244+0x34008], desc[UR6][R40.64], !P3 ;  /* 0x3400800028f47fae */ /* 0x000fe8000d921846 */
[----:B------:R-:W-:Y:S01]  /*15bb0*/  LDGSTS.E [R244+0x38008], desc[UR6][R42.64], !P3 ;  /* 0x380080002af47fae */ /* 0x000fe2000d921846 */
[----:B------:R-:W-:-:S03]  /*15bc0*/  IMAD.WIDE R46, R2, 0x4, R64 ;  /* 0x00000004022e7825 */ /* 0x000fc600078e0240 */
[----:B------:R-:W-:Y:S04]  /*15bd0*/  LDGSTS.E [R244+0x3c008], desc[UR6][R44.64], !P3 ;  /* 0x3c0080002cf47fae */ /* 0x000fe8000d921846 */
[----:B------:R-:W4:Y:S04]  /*15be0*/  LDL.LU.64 R64, [R1+0x1a0] ;  /* 0x0001a00001407983 */ /* 0x000f280000300a00 */
[----:B------:R-:W4:Y:S04]  /*15bf0*/  LDL.LU.64 R66, [R1+0x1b0] ;  /* 0x0001b00001427983 */ /* 0x000f280000300a00 */
[----:B------:R-:W4:Y:S01]  /*15c00*/  LDL.LU.64 R68, [R1+0x1c0] ;  /* 0x0001c00001447983 */ /* 0x000f220000300a00 */
[----:B------:R-:W-:Y:S01]  /*15c10*/  ISETP.GE.U32.AND P3, PT, R3, 0x7fffff64, PT ;  /* 0x7fffff640300780c */ /* 0x000fe20003f66070 */
[----:B--2---:R-:W-:-:S02]  /*15c20*/  IMAD.WIDE R48, R2, 0x4, R48 ;  /* 0x0000000402307825 */ /* 0x004fc400078e0230 */
[----:B------:R-:W-:Y:S02]  /*15c30*/  LDGSTS.E [R244+0x3000c], desc[UR6][R46.64], !P4 ;  /* 0x3000c0002ef47fae */ /* 0x000fe4000e121846 */
[C---:B---3--:R-:W-:Y:S02]  /*15c40*/  IMAD.WIDE R50, R2.reuse, 0x4, R50 ;  /* 0x0000000402327825 */ /* 0x048fe400078e0232 */
[----:B------:R-:W-:Y:S02]  /*15c50*/  LDGSTS.E [R244+0x3400c], desc[UR6][R48.64], !P4 ;  /* 0x3400c00030f47fae */ /* 0x000fe4000e121846 */
[----:B------:R-:W-:Y:S02]  /*15c60*/  IMAD.WIDE R52, R2, 0x4, R52 ;  /* 0x0000000402347825 */ /* 0x000fe400078e0234 */
[----:B------:R-:W-:Y:S02]  /*15c70*/  STL.64 [R1+0x2b80], R46 ;  /* 0x002b802e01007387 */ /* 0x000fe40000100a00 */
[----:B-1----:R-:W-:-:S02]  /*15c80*/  VIADD R3, R5, 0xffffff82 ;  /* 0xffffff8205037836 */ /* 0x002fc40000000000 */
[----:B------:R-:W-:Y:S04]  /*15c90*/  LDGSTS.E [R244+0x3800c], desc[UR6][R50.64], !P4 ;  /* 0x3800c00032f47fae */ /* 0x000fe8000e121846 */
[----:B------:R-:W-:Y:S04]  /*15ca0*/  STL.64 [R1+0x2b88], R48 ;  /* 0x002b883001007387 */ /* 0x000fe80000100a00 */
[----:B------:R-:W-:Y:S01]  /*15cb0*/  LDGSTS.E [R244+0x3c00c], desc[UR6][R52.64], !P4 ;  /* 0x3c00c00034f47fae */ /* 0x000fe2000e121846 */
[----:B------:R-:W-:Y:S01]  /*15cc0*/  ISETP.GE.U32.AND P4, PT, R3, 0x7fffff63, PT ;  /* 0x7fffff630300780c */ /* 0x000fe20003f86070 */
[----:B------:R-:W-:-:S02]  /*15cd0*/  VIADD R3, R54, 0xffffff81 ;  /* 0xffffff8136037836 */ /* 0x000fc40000000000 */
[----:B------:R-:W-:Y:S04]  /*15ce0*/  STL.64 [R1+0x2b90], R50 ;  /* 0x002b903201007387 */ /* 0x000fe80000100a00 */
[----:B------:R-:W-:Y:S01]  /*15cf0*/  STL.64 [R1+0x2bc8], R244 ;  /* 0x002bc8f401007387 */ /* 0x000fe20000100a00 */
[----:B------:R-:W-:-:S03]  /*15d00*/  IMAD.WIDE R54, R2, 0x4, R70 ;  /* 0x0000000402367825 */ /* 0x000fc600078e0246 */
[----:B------:R-:W-:Y:S01]  /*15d10*/  STL.64 [R1+0x2b98], R52 ;  /* 0x002b983401007387 */ /* 0x000fe20000100a00 */
[----:B------:R-:W-:-:S03]  /*15d20*/  IMAD.WIDE R56, R2, 0x4, R56 ;  /* 0x0000000402387825 */ /* 0x000fc600078e0238 */
[----:B------:R-:W2:Y:S04]  /*15d30*/  LDL.LU.64 R70, [R1+0x1d0] ;  /* 0x0001d00001467983 */ /* 0x000ea80000300a00 */
[----:B------:R-:W3:Y:S04]  /*15d40*/  LDL.LU.64 R72, [R1+0x1e0] ;  /* 0x0001e00001487983 */ /* 0x000ee80000300a00 */
[----:B------:R-:W3:Y:S04]  /*15d50*/  LDL.LU.64 R74, [R1+0x1f0] ;  /* 0x0001f000014a7983 */ /* 0x000ee80000300a00 */
[----:B------:R-:W3:Y:S04]  /*15d60*/  LDL.LU.64 R76, [R1+0x2a0] ;  /* 0x0002a000014c7983 */ /* 0x000ee80000300a00 */
[----:B------:R-:W-:Y:S04]  /*15d70*/  STL.64 [R1+0x2ba0], R54 ;  /* 0x002ba03601007387 */ /* 0x000fe80000100a00 */
[----:B------:R-:W-:Y:S01]  /*15d80*/  STL.64 [R1+0x2ba8], R56 ;  /* 0x002ba83801007387 */ /* 0x000fe20000100a00 */
[----:B------:R-:W-:-:S03]  /*15d90*/  VIADD R5, R62, 0xffffff80 ;  /* 0xffffff803e057836 */ /* 0x000fc60000000000 */
[----:B------:R-:W-:Y:S04]  /*15da0*/  LDGSTS.E [R242+0x30000], desc[UR6][R54.64], !P6 ;  /* 0x3000000036f27fae */ /* 0x000fe8000f121846 */
[----:B------:R-:W-:Y:S01]  /*15db0*/  LDGSTS.E [R242+0x34000], desc[UR6][R56.64], !P6 ;  /* 0x3400000038f27fae */ /* 0x000fe2000f121846 */
[----:B----4-:R-:W-:-:S04]  /*15dc0*/  IMAD.WIDE R58, R2, 0x4, R58 ;  /* 0x00000004023a7825 */ /* 0x010fc800078e023a */
[C---:B------:R-:W-:Y:S01]  /*15dd0*/  IMAD.WIDE R60, R2.reuse, 0x4, R60 ;  /* 0x00000004023c7825 */ /* 0x040fe200078e023c */
[----:B------:R-:W-:Y:S04]  /*15de0*/  STL.64 [R1+0x2bb0], R58 ;  /* 0x002bb03a01007387 */ /* 0x000fe80000100a00 */
[----:B------:R-:W-:Y:S04]  /*15df0*/  STL.64 [R1+0x2bb8], R60 ;  /* 0x002bb83c01007387 */ /* 0x000fe80000100a00 */
[----:B------:R1:W-:Y:S04]  /*15e00*/  STL [R1+0x2bc0], R15 ;  /* 0x002bc00f01007387 */ /* 0x0003e80000100800 */
[----:B------:R-:W4:Y:S04]  /*15e10*/  LDL.LU.64 R78, [R1+0x298] ;  /* 0x00029800014e7983 */ /* 0x000f280000300a00 */
[----:B------:R-:W4:Y:S04]  /*15e20*/  LDL.LU.64 R80, [R1+0x290] ;  /* 0x0002900001507983 */ /* 0x000f280000300a00 */
[----:B------:R-:W4:Y:S04]  /*15e30*/  LDL.LU.64 R82, [R1+0x288] ;  /* 0x0002880001527983 */ /* 0x000f280000300a00 */
[----:B------:R-:W-:Y:S04]  /*15e40*/  LDGSTS.E [R242+0x38000], desc[UR6][R58.64], !P6 ;  /* 0x380000003af27fae */ /* 0x000fe8000f121846 */
[----:B------:R1:W-:Y:S01]  /*15e50*/  LDGSTS.E [R242+0x3c000], desc[UR6][R60.64], !P6 ;  /* 0x3c0000003cf27fae */ /* 0x0003e2000f121846 */
[----:B------:R-:W-:-:S03]  /*15e60*/  IMAD.WIDE R62, R2, 0x4, R116 ;  /* 0x00000004023e7825 */ /* 0x000fc600078e0274 */
[----:B------:R-:W4:Y:S04]  /*15e70*/  LDL.LU.64 R116, [R1+0x280] ;  /* 0x0002800001747983 */ /* 0x000f280000300a00 */
[----:B------:R-:W-:Y:S01]  /*15e80*/  STL.64 [R1+0x2bd0], R62 ;  /* 0x002bd03e01007387 */ /* 0x000fe20000100a00 */
[----:B------:R-:W-:-:S03]  /*15e90*/  IMAD.WIDE R64, R2, 0x4, R64 ;  /* 0x0000000402407825 */ /* 0x000fc600078e0240 */
[----:B------:R-:W-:Y:S01]  /*15ea0*/  LDGSTS.E [R242+0x30004], desc[UR6][R62.64], !P5 ;  /* 0x300040003ef27fae */ /* 0x000fe2000e921846 */
[----:B------:R-:W-:-:S03]  /*15eb0*/  IMAD.WIDE R66, R2, 0x4, R66 ;  /* 0x0000000402427825 */ /* 0x000fc600078e0242 */
[----:B------:R-:W-:Y:S01]  /*15ec0*/  STL.64 [R1+0x2bd8], R64 ;  /* 0x002bd84001007387 */ /* 0x000fe20000100a00 */
[----:B------:R-:W-:-:S03]  /*15ed0*/  IMAD.WIDE R68, R2, 0x4, R68 ;  /* 0x0000000402447825 */ /* 0x000fc600078e0244 */
[----:B------:R-:W-:Y:S04]  /*15ee0*/  STL.64 [R1+0x2be0], R66 ;  /* 0x002be04201007387 */ /* 0x000fe80000100a00 */
[----:B------:R-:W-:Y:S04]  /*15ef0*/  STL.64 [R1+0x2be8], R68 ;  /* 0x002be84401007387 */ /* 0x000fe80000100a00 */
[----:B------:R-:W4:Y:S04]  /*15f00*/  LDL.LU.64 R104, [R1+0x278] ;  /* 0x0002780001687983 */ /* 0x000f280000300a00 */
[----:B------:R-:W4:Y:S04]  /*15f10*/  LDL.LU.64 R88, [R1+0x270] ;  /* 0x0002700001587983 */ /* 0x000f280000300a00 */
[----:B------:R-:W4:Y:S04]  /*15f20*/  LDL.LU.64 R90, [R1+0x268] ;  /* 0x00026800015a7983 */ /* 0x000f280000300a00 */
[----:B------:R-:W4:Y:S01]  /*15f30*/  LDL.LU.64 R92, [R1+0x260] ;  /* 0x00026000015c7983 */ /* 0x000f220000300a00 */
[----:B------:R-:W-:-:S03]  /*15f40*/  ISETP.GE.AND P6, PT, R15, R5, PT ;  /* 0x000000050f00720c */ /* 0x000fc60003fc6270 */
[----:B------:R-:W-:Y:S04]  /*15f50*/  LDGSTS.E [R242+0x34004], desc[UR6][R64.64], !P5 ;  /* 0x3400400040f27fae */ /* 0x000fe8000e921846 */
[----:B------:R-:W-:Y:S04]  /*15f60*/  LDGSTS.E [R242+0x38004], desc[UR6][R66.64], !P5 ;  /* 0x3800400042f27fae */ /* 0x000fe8000e921846 */
[----:B------:R-:W-:Y:S01]  /*15f70*/  LDGSTS.E [R242+0x3c004], desc[UR6][R68.64], !P5 ;  /* 0x3c00400044f27fae */ /* 0x000fe2000e921846 */
[----:B------:R-:W-:Y:S01]  /*15f80*/  ISETP.GE.U32.AND P5, PT, R3, 0x7fffff62, PT ;  /* 0x7fffff620300780c */ /* 0x000fe20003fa6070 */
[----:B--2---:R-:W-:-:S04]  /*15f90*/  IMAD.WIDE R70, R2, 0x4, R70 ;  /* 0x0000000402467825 */ /* 0x004fc800078e0246 */
[C---:B---3--:R-:W-:Y:S01]  /*15fa0*/  IMAD.WIDE R72, R2.reuse, 0x4, R72 ;  /* 0x0000000402487825 */ /* 0x048fe200078e0248 */
[----:B------:R-:W-:Y:S03]  /*15fb0*/  STL.64 [R1+0x2bf0], R70 ;  /* 0x002bf04601007387 */ /* 0x000fe60000100a00 */
[----:B------:R-:W-:Y:S01]  /*15fc0*/  IMAD.WIDE R74, R2, 0x4, R74 ;  /* 0x00000004024a7825 */ /* 0x000fe200078e024a */
[----:B------:R-:W-:-:S03]  /*15fd0*/  SEL R3, RZ, 0x4, P6 ;  /* 0x00000004ff037807 */ /* 0x000fc60003000000 */
[----:B------:R-:W-:Y:S01]  /*15fe0*/  IMAD.WIDE R76, R2, 0x4, R76 ;  /* 0x00000004024c7825 */ /* 0x000fe200078e024c */
[----:B------:R-:W-:Y:S01]  /*15ff0*/  STL.64 [R1+0x2bf8], R72 ;  /* 0x002bf84801007387 */ /* 0x000fe20000100a00 */
[----:B------:R-:W-:-:S03]  /*16000*/  PLOP3.LUT P6, PT, PT, PT, UP1, 0x80, 0x0 ;  /* 0x000000000000781c */ /* 0x000fc60003fcf018 */
[----:B------:R-:W-:Y:S01]  /*16010*/  STL.64 [R1+0x2c00], R74 ;  /* 0x002c004a01007387 */ /* 0x000fe20000100a00 */
[----:B------:R-:W-:-:S03]  /*16020*/  SEL R3, R3, RZ, P6 ;  /* 0x000000ff03037207 */ /* 0x000fc60003000000 */
[----:B------:R-:W-:Y:S04]  /*16030*/  STL.64 [R1+0x2c08], R76 ;  /* 0x002c084c01007387 */ /* 0x000fe80000100a00 */
[----:B------:R-:W2:Y:S04]  /*16040*/  LDL.LU.64 R98, [R1+0x258] ;  /* 0x0002580001627983 */ /* 0x000ea80000300a00 */
[----:B------:R-:W3:Y:S04]  /*16050*/  LDL.LU.64 R96, [R1+0x250] ;  /* 0x0002500001607983 */ /* 0x000ee80000300a00 */
[----:B------:R-:W-:Y:S04]  /*16060*/  LDGSTS.E [R242+0x30008], desc[UR6][R70.64], !P1 ;  /* 0x3000800046f27fae */ /* 0x000fe8000c921846 */
[----:B------:R-:W-:Y:S04]  /*16070*/  LDGSTS.E [R242+0x34008], desc[UR6][R72.64], !P1 ;  /* 0x3400800048f27fae */ /* 0x000fe8000c921846 */
[----:B------:R-:W-:Y:S04]  /*16080*/  LDGSTS.E [R242+0x38008], desc[UR6][R74.64], !P1 ;  /* 0x380080004af27fae */ /* 0x000fe8000c921846 */
[----:B------:R-:W-:Y:S01]  /*16090*/  LDGSTS.E [R242+0x3c008], desc[UR6][R76.64], !P1 ;  /* 0x3c0080004cf27fae */ /* 0x000fe2000c921846 */
[----:B------:R-:W-:Y:S01]  /*160a0*/  ISETP.NE.U32.AND P1, PT, R3, RZ, PT ;  /* 0x000000ff0300720c */ /* 0x000fe20003f25070 */
[----:B------:R-:W-:-:S02]  /*160b0*/  VIADD R3, R86, 0xffffff7f ;  /* 0xffffff7f56037836 */ /* 0x000fc40000000000 */
[----:B----4-:R-:W-:-:S04]  /*160c0*/  IMAD.WIDE R78, R2, 0x4, R78 ;  /* 0x00000004024e7825 */ /* 0x010fc800078e024e */
[C---:B------:R-:W-:Y:S01]  /*160d0*/  IMAD.WIDE R80, R2.reuse, 0x4, R80 ;  /* 0x0000000402507825 */ /* 0x040fe200078e0250 */
[----:B------:R-:W-:Y:S03]  /*160e0*/  LDGSTS.E [R242+0x3000c], desc[UR6][R78.64], !P2 ;  /* 0x3000c0004ef27fae */ /* 0x000fe6000d121846 */
[C---:B------:R-:W-:Y:S01]  /*160f0*/  IMAD.WIDE R82, R2.reuse, 0x4, R82 ;  /* 0x0000000402527825 */ /* 0x040fe200078e0252 */
[----:B------:R-:W-:Y:S04]  /*16100*/  LDGSTS.E [R242+0x3400c], desc[UR6][R80.64], !P2 ;  /* 0x3400c00050f27fae */ /* 0x000fe8000d121846 */
[----:B------:R-:W-:Y:S01]  /*16110*/  LDGSTS.E [R242+0x3800c], desc[UR6][R82.64], !P2 ;  /* 0x3800c00052f27fae */ /* 0x000fe2000d121846 */
        /* <DEDUP_REMOVED lines=8> */
[----:B------:R-:W-:Y:S01]  /*161a0*/  LDGSTS.E [R242+0x3c00c], desc[UR6][R84.64], !P2 ;  /* 0x3c00c00054f27fae */ /* 0x000fe2000d121846 */
[----:B------:R-:W-:-:S03]  /*161b0*/  IMAD.WIDE R86, R2, 0x4, R104 ;  /* 0x0000000402567825 */ /* 0x000fc600078e0268 */
[----:B------:R-:W4:Y:S01]  /*161c0*/  LDL.LU.64 R104, [R1+0x230] ;  /* 0x0002300001687983 */ /* 0x000f220000300a00 */
[----:B------:R-:W-:-:S03]  /*161d0*/  IMAD.WIDE R88, R2, 0x4, R88 ;  /* 0x0000000402587825 */ /* 0x000fc600078e0258 */
[----:B------:R-:W4:Y:S01]  /*161e0*/  LDL.LU.64 R106, [R1+0x228] ;  /* 0x00022800016a7983 */ /* 0x000f220000300a00 */
[----:B------:R-:W-:-:S03]  /*161f0*/  IMAD.WIDE R90, R2, 0x4, R90 ;  /* 0x00000004025a7825 */ /* 0x000fc600078e025a */
[----:B------:R-:W4:Y:S01]  /*16200*/  LDL.LU.64 R108, [R1+0x220] ;  /* 0x00022000016c7983 */ /* 0x000f220000300a00 */
[----:B------:R-:W-:-:S03]  /*16210*/  IMAD.WIDE R92, R2, 0x4, R92 ;  /* 0x00000004025c7825 */ /* 0x000fc600078e025c */
[----:B------:R-:W-:Y:S04]  /*16220*/  STL.64 [R1+0x2c30], R86 ;  /* 0x002c305601007387 */ /* 0x000fe80000100a00 */
[----:B------:R-:W-:Y:S04]  /*16230*/  STL.64 [R1+0x2c38], R88 ;  /* 0x002c385801007387 */ /* 0x000fe80000100a00 */
[----:B------:R-:W-:Y:S04]  /*16240*/  STL.64 [R1+0x2c40], R90 ;  /* 0x002c405a01007387 */ /* 0x000fe80000100a00 */
[----:B------:R-:W-:Y:S04]  /*16250*/  STL.64 [R1+0x2c48], R92 ;  /* 0x002c485c01007387 */ /* 0x000fe80000100a00 */
[----:B------:R-:W4:Y:S01]  /*16260*/  LDL.LU.64 R120, [R1+0x218] ;  /* 0x0002180001787983 */ /* 0x000f220000300a00 */
[----:B------:R-:W-:Y:S01]  /*16270*/  ISETP.GE.U32.AND P2, PT, R3, 0x7fffff60, PT ;  /* 0x7fffff600300780c */ /* 0x000fe20003f46070 */
[----:B------:R-:W-:-:S02]  /*16280*/  VIADD R3, R94, 0xffffff7e ;  /* 0xffffff7e5e037836 */ /* 0x000fc40000000000 */
[----:B------:R-:W4:Y:S04]  /*16290*/  LDL.LU.64 R112, [R1+0x210] ;  /* 0x0002100001707983 */ /* 0x000f280000300a00 */
[----:B------:R-:W4:Y:S04]  /*162a0*/  LDL.LU.64 R114, [R1+0x208] ;  /* 0x0002080001727983 */ /* 0x000f280000300a00 */
[----:B------:R-:W-:Y:S04]  /*162b0*/  LDGSTS.E [R0+0x30000], desc[UR6][R86.64], !P3 ;  /* 0x3000000056007fae */ /* 0x000fe8000d921846 */
[----:B------:R-:W-:Y:S04]  /*162c0*/  LDGSTS.E [R0+0x34000], desc[UR6][R88.64], !P3 ;  /* 0x3400000058007fae */ /* 0x000fe8000d921846 */
[----:B------:R-:W-:Y:S04]  /*162d0*/  LDGSTS.E [R0+0x38000], desc[UR6][R90.64], !P3 ;  /* 0x380000005a007fae */ /* 0x000fe8000d921846 */
[----:B------:R-:W-:Y:S01]  /*162e0*/  LDGSTS.E [R0+0x3c000], desc[UR6][R92.64], !P3 ;  /* 0x3c0000005c007fae */ /* 0x000fe2000d921846 */
[----:B--2---:R-:W-:Y:S01]  /*162f0*/  IMAD.WIDE R94, R2, 0x4, R98 ;  /* 0x00000004025e7825 */ /* 0x004fe200078e0262 */
[----:B------:R-:W-:-:S03]  /*16300*/  ISETP.GE.U32.AND P3, PT, R3, 0x7fffff5f, PT ;  /* 0x7fffff5f0300780c */ /* 0x000fc60003f66070 */
[----:B---3--:R-:W-:Y:S01]  /*16310*/  IMAD.WIDE R96, R2, 0x4, R96 ;  /* 0x0000000402607825 */ /* 0x008fe200078e0260 */
[----:B------:R-:W-:Y:S03]  /*16320*/  LDGSTS.E [R0+0x30004], desc[UR6][R94.64], !P4 ;  /* 0x300040005e007fae */ /* 0x000fe6000e121846 */
[----:B------:R-:W-:Y:S01]  /*16330*/  VIADD R3, R102, 0xffffff7d ;  /* 0xffffff7d66037836 */ /* 0x000fe20000000000 */
[----:B------:R-:W-:Y:S01]  /*16340*/  LDGSTS.E [R0+0x34004], desc[UR6][R96.64], !P4 ;  /* 0x3400400060007fae */ /* 0x000fe2000e121846 */
[----:B----4-:R-:W-:-:S03]  /*16350*/  IMAD.WIDE R98, R2, 0x4, R116 ;  /* 0x0000000402627825 */ /* 0x010fc600078e0274 */
[----:B------:R-:W2:Y:S01]  /*16360*/  LDL.LU.64 R116, [R1+0x200] ;  /* 0x0002000001747983 */ /* 0x000ea20000300a00 */
[----:B------:R-:W-:-:S03]  /*16370*/  IMAD.WIDE R100, R2, 0x4, R100 ;  /* 0x0000000402647825 */ /* 0x000fc600078e0264 */
[----:B------:R-:W-:Y:S04]  /*16380*/  STL.64 [R1+0x2c50], R94 ;  /* 0x002c505e01007387 */ /* 0x000fe80000100a00 */
[----:B------:R-:W-:Y:S04]  /*16390*/  STL.64 [R1+0x2c58], R96 ;  /* 0x002c586001007387 */ /* 0x000fe80000100a00 */
[----:B------:R-:W-:Y:S04]  /*163a0*/  STL.64 [R1+0x2c60], R98 ;  /* 0x002c606201007387 */ /* 0x000fe80000100a00 */
[----:B------:R-:W-:Y:S04]  /*163b0*/  STL.64 [R1+0x2c68], R100 ;  /* 0x002c686401007387 */ /* 0x000fe80000100a00 */
[----:B------:R-:W-:Y:S01]  /*163c0*/  LDGSTS.E [R0+0x38004], desc[UR6][R98.64], !P4 ;  /* 0x3800400062007fae */ /* 0x000fe2000e121846 */
[----:B------:R-:W-:-:S03]  /*163d0*/  IMAD.WIDE R102, R2, 0x4, R122 ;  /* 0x0000000402667825 */ /* 0x000fc600078e027a */
[----:B------:R-:W3:Y:S04]  /*163e0*/  LDL.LU.64 R140, [R1+0x2b0] ;  /* 0x0002b000018c7983 */ /* 0x000ee80000300a00 */
[----:B------:R-:W-:Y:S01]  /*163f0*/  LDGSTS.E [R0+0x3c004], desc[UR6][R100.64], !P4 ;  /* 0x3c00400064007fae */ /* 0x000fe2000e121846 */
[----:B------:R-:W-:-:S04]  /*16400*/  IMAD.WIDE R104, R2, 0x4, R104 ;  /* 0x0000000402687825 */ /* 0x000fc800078e0268 */
[C---:B------:R-:W-:Y:S01]  /*16410*/  IMAD.WIDE R106, R2.reuse, 0x4, R106 ;  /* 0x00000004026a7825 */ /* 0x040fe200078e026a */
[----:B------:R-:W-:Y:S03]  /*16420*/  STL.64 [R1+0x2c70], R102 ;  /* 0x002c706601007387 */ /* 0x000fe60000100a00 */
[----:B------:R-:W-:Y:S01]  /*16430*/  IMAD.WIDE R108, R2, 0x4, R108 ;  /* 0x00000004026c7825 */ /* 0x000fe200078e026c */
[----:B------:R-:W-:Y:S01]  /*16440*/  ISETP.GE.U32.AND P4, PT, R3, 0x7fffff5e, PT ;  /* 0x7fffff5e0300780c */ /* 0x000fe20003f86070 */
[----:B------:R-:W-:Y:S02]  /*16450*/  STL.64 [R1+0x2c78], R104 ;  /* 0x002c786801007387 */ /* 0x000fe40000100a00 */
[----:B------:R-:W-:Y:S02]  /*16460*/  VIADD R3, R110, 0xffffff7c ;  /* 0xffffff7c6e037836 */ /* 0x000fe40000000000 */
[----:B------:R-:W-:Y:S04]  /*16470*/  STL.64 [R1+0x2c80], R106 ;  /* 0x002c806a01007387 */ /* 0x000fe80000100a00 */
[----:B------:R-:W-:Y:S01]  /*16480*/  STL.64 [R1+0x2c88], R108 ;  /* 0x002c886c01007387 */ /* 0x000fe20000100a00 */
[----:B------:R-:W-:-:S02]  /*16490*/  ISETP.GE.U32.AND P6, PT, R5, 0x7fffff61, PT ;  /* 0x7fffff610500780c */ /* 0x000fc40003fc6070 */
[----:B------:R-:W4:Y:S01]  /*164a0*/  LDC R5, c[0x0][0x230] ;  /* 0x00008c00ff057b82 */ /* 0x000f220000000800 */
[----:B------:R-:W-:Y:S04]  /*164b0*/  LDGSTS.E [R0+0x30008], desc[UR6][R102.64], !P5 ;  /* 0x3000800066007fae */ /* 0x000fe8000e921846 */
[----:B------:R-:W-:Y:S01]  /*164c0*/  LDGSTS.E [R0+0x34008], desc[UR6][R104.64], !P5 ;  /* 0x3400800068007fae */ /* 0x000fe2000e921846 */
[----:B------:R-:W-:-:S03]  /*164d0*/  IMAD.WIDE R110, R2, 0x4, R120 ;  /* 0x00000004026e7825 */ /* 0x000fc600078e0278 */
[----:B------:R-:W3:Y:S04]  /*164e0*/  LDL.LU.64 R120, [R1+0x2c0] ;  /* 0x0002c00001787983 */ /* 0x000ee80000300a00 */
[----:B------:R-:W3:Y:S04]  /*164f0*/  LDL.LU.64 R122, [R1+0x2d0] ;  /* 0x0002d000017a7983 */ /* 0x000ee80000300a00 */
[----:B------:R-:W3:Y:S04]  /*16500*/  LDL.LU.64 R124, [R1+0x2d8] ;  /* 0x0002d800017c7983 */ /* 0x000ee80000300a00 */
[----:B------:R-:W3:Y:S04]  /*16510*/  LDL.LU.64 R126, [R1+0x2e0] ;  /* 0x0002e000017e7983 */ /* 0x000ee80000300a00 */
[----:B------:R-:W3:Y:S04]  /*16520*/  LDL.LU.64 R128, [R1+0x2c8] ;  /* 0x0002c80001807983 */ /* 0x000ee80000300a00 */
[----:B------:R-:W3:Y:S04]  /*16530*/  LDL.LU.64 R130, [R1+0x2e8] ;  /* 0x0002e80001827983 */ /* 0x000ee80000300a00 */
[----:B------:R-:W3:Y:S04]  /*16540*/  LDL.LU.64 R132, [R1+0x2b8] ;  /* 0x0002b80001847983 */ /* 0x000ee80000300a00 */
[----:B------:R-:W3:Y:S04]  /*16550*/  LDL.LU.64 R134, [R1+0x2f0] ;  /* 0x0002f00001867983 */ /* 0x000ee80000300a00 */
[----:B------:R-:W3:Y:S01]  /*16560*/  LDL.LU.64 R136, [R1+0x2a8] ;  /* 0x0002a80001887983 */ /* 0x000ee20000300a00 */
[----:B------:R-:W-:-:S03]  /*16570*/  IMAD.WIDE R112, R2, 0x4, R112 ;  /* 0x0000000402707825 */ /* 0x000fc600078e0270 */
[----:B------:R-:W-:Y:S01]  /*16580*/  LDGSTS.E [R0+0x38008], desc[UR6][R106.64], !P5 ;  /* 0x380080006a007fae */ /* 0x000fe2000e921846 */
[----:B------:R-:W-:-:S03]  /*16590*/  IMAD.WIDE R114, R2, 0x4, R114 ;  /* 0x0000000402727825 */ /* 0x000fc600078e0272 */
[----:B------:R-:W-:Y:S01]  /*165a0*/  LDGSTS.E [R0+0x3c008], desc[UR6][R108.64], !P5 ;  /* 0x3c0080006c007fae */ /* 0x000fe2000e921846 */
[----:B------:R-:W-:Y:S01]  /*165b0*/  ISETP.GE.U32.AND P5, PT, R3, 0x7fffff5d, PT ;  /* 0x7fffff5d0300780c */ /* 0x000fe20003fa6070 */
[----:B----4-:R-:W-:Y:S02]  /*165c0*/  VIADD R3, R5, 0xffffff7b ;  /* 0xffffff7b05037836 */ /* 0x010fe40000000000 */
[----:B------:R-:W-:Y:S01]  /*165d0*/  LDGSTS.E [R0+0x3000c], desc[UR6][R110.64], !P6 ;  /* 0x3000c0006e007fae */ /* 0x000fe2000f121846 */
[----:B------:R-:W-:Y:S01]  /*165e0*/  IMAD.WIDE R222, R4, 0x4, R222 ;  /* 0x0000000404de7825 */ /* 0x000fe200078e02de */
[----:B------:R-:W4:Y:S02]  /*165f0*/  LDC R5, c[0x0][0x230] ;  /* 0x00008c00ff057b82 */ /* 0x000f240000000800 */
[----:B------:R-:W-:Y:S04]  /*16600*/  LDGSTS.E [R0+0x3400c], desc[UR6][R112.64], !P6 ;  /* 0x3400c00070007fae */ /* 0x000fe8000f121846 */
[----:B------:R-:W-:Y:S04]  /*16610*/  LDGSTS.E [R0+0x3800c], desc[UR6][R114.64], !P6 ;  /* 0x3800c00072007fae */ /* 0x000fe8000f121846 */
[----:B------:R-:W4:Y:S04]  /*16620*/  LDL.LU.64 R138, [R1+0x2f8] ;  /* 0x0002f800018a7983 */ /* 0x000f280000300a00 */
[----:B------:R-:W-:Y:S04]  /*16630*/  STL.64 [R1+0x2c90], R110 ;  /* 0x002c906e01007387 */ /* 0x000fe80000100a00 */
[----:B------:R-:W-:Y:S04]  /*16640*/  STL.64 [R1+0x2c98], R112 ;  /* 0x002c987001007387 */ /* 0x000fe80000100a00 */
[----:B------:R-:W-:Y:S01]  /*16650*/  STL.64 [R1+0x2ca0], R114 ;  /* 0x002ca07201007387 */ /* 0x000fe20000100a00 */
[----:B--2---:R-:W-:-:S05]  /*16660*/  IMAD.WIDE R116, R2, 0x4, R116 ;  /* 0x0000000402747825 */ /* 0x004fca00078e0274 */
[----:B------:R2:W-:Y:S01]  /*16670*/  LDGSTS.E [R0+0x3c00c], desc[UR6][R116.64], !P6 ;  /* 0x3c00c00074007fae */ /* 0x0005e2000f121846 */
[----:B------:R-:W-:Y:S01]  /*16680*/  ISETP.GE.U32.AND P6, PT, R3, 0x7fffff5c, PT ;  /* 0x7fffff5c0300780c */ /* 0x000fe20003fc6070 */
[----:B------:R-:W-:Y:S02]  /*16690*/  VIADD R3, R118, 0xffffff7a ;  /* 0xffffff7a76037836 */ /* 0x000fe40000000000 */
[----:B------:R-:W-:Y:S04]  /*166a0*/  STL.64 [R1+0x2ca8], R116 ;  /* 0x002ca87401007387 */ /* 0x000fe80000100a00 */
[----:B------:R-:W-:Y:S04]  /*166b0*/  STL.64 [R1+0x2cb0], R250 ;  /* 0x002cb0fa01007387 */ /* 0x000fe80000100a00 */
[----:B------:R-:W-:Y:S04]  /*166c0*/  STL.64 [R1+0x2cb8], R2 ;  /* 0x002cb80201007387 */ /* 0x000fe80000100a00 */
[----:B------:R-:W0:Y:S01]  /*166d0*/  LDGDEPBAR ;  /* 0x00000000000079af */ /* 0x000e220000000000 */
[----:B---3--:R-:W-:-:S03]  /*166e0*/  IMAD.WIDE R118, R4, 0x4, R140 ;  /* 0x0000000404767825 */ /* 0x008fc600078e028c */
[----:B------:R-:W3:Y:S04]  /*166f0*/  LDL.LU.64 R140, [R1+0x1f8] ;  /* 0x0001f800018c7983 */ /* 0x000ee80000300a00 */
[----:B------:R-:W3:Y:S04]  /*16700*/  LDL.LU.64 R142, [R1+0x300] ;  /* 0x00030000018e7983 */ /* 0x000ee80000300a00 */
[----:B------:R-:W3:Y:S04]  /*16710*/  LDL.LU.64 R144, [R1+0x1e8] ;  /* 0x0001e80001907983 */ /* 0x000ee80000300a00 */
[----:B------:R-:W3:Y:S04]  /*16720*/  LDL.LU.64 R146, [R1+0x308] ;  /* 0x0003080001927983 */ /* 0x000ee80000300a00 */
[----:B------:R-:W3:Y:S04]  /*16730*/  LDL.LU.64 R148, [R1+0x1d8] ;  /* 0x0001d80001947983 */ /* 0x000ee80000300a00 */
[----:B------:R-:W3:Y:S04]  /*16740*/  LDL.LU.64 R150, [R1+0x310] ;  /* 0x0003100001967983 */ /* 0x000ee80000300a00 */
[----:B------:R-:W3:Y:S04]  /*16750*/  LDL.LU.64 R152, [R1+0x1c8] ;  /* 0x0001c80001987983 */ /* 0x000ee80000300a00 */
[----:B------:R-:W-:Y:S01]  /*16760*/  LDGSTS.E [R243+-0x50000], desc[UR6][R118.64], P0 ;  /* 0xb000000076f37fae */ /* 0x000fe20008121846 */
[----:B------:R-:W-:-:S05]  /*16770*/  IMAD.WIDE R120, R4, 0x4, R120 ;  /* 0x0000000404787825 */ /* 0x000fca00078e0278 */
[----:B------:R-:W-:Y:S01]  /*16780*/  STL.64 [R1+0x2cc0], R120 ;  /* 0x002cc07801007387 */ /* 0x000fe20000100a00 */
[----:B------:R-:W-:-:S03]  /*16790*/  IMAD.WIDE R124, R4, 0x4, R124 ;  /* 0x00000004047c7825 */ /* 0x000fc600078e027c */
[----:B------:R-:W3:Y:S04]  /*167a0*/  LDL.LU.64 R154, [R1+0x318] ;  /* 0x00031800019a7983 */ /* 0x000ee80000300a00 */
[----:B------:R-:W3:Y:S01]  /*167b0*/  LDL.LU.64 R156, [R1+0x1b8] ;  /* 0x0001b800019c7983 */ /* 0x000ee20000300a00 */
[----:B------:R-:W-:-:S03]  /*167c0*/  IMAD.WIDE R128, R4, 0x4, R128 ;  /* 0x0000000404807825 */ /* 0x000fc600078e0280 */
[----:B------:R-:W-:Y:S04]  /*167d0*/  STL.64 [R1+0x2cc8], R124 ;  /* 0x002cc87c01007387 */ /* 0x000fe80000100a00 */
[----:B------:R-:W-:Y:S01]  /*167e0*/  STL.64 [R1+0x2cd0], R128 ;  /* 0x002cd08001007387 */ /* 0x000fe20000100a00 */
[----:B------:R-:W-:-:S03]  /*167f0*/  IMAD.WIDE R132, R4, 0x4, R132 ;  /* 0x0000000404847825 */ /* 0x000fc600078e0284 */
[----:B------:R-:W3:Y:S04]  /*16800*/  LDL.LU.64 R158, [R1+0x320] ;  /* 0x00032000019e7983 */ /* 0x000ee80000300a00 */
[----:B------:R-:W3:Y:S01]  /*16810*/  LDL.LU.64 R160, [R1+0x1a8] ;  /* 0x0001a80001a07983 */ /* 0x000ee20000300a00 */
[----:B------:R-:W-:-:S03]  /*16820*/  IMAD.WIDE R136, R4, 0x4, R136 ;  /* 0x0000000404887825 */ /* 0x000fc600078e0288 */
[----:B------:R-:W3:Y:S04]  /*16830*/  LDL.LU.64 R162, [R1+0x328] ;  /* 0x0003280001a27983 */ /* 0x000ee80000300a00 */
[----:B------:R-:W3:Y:S04]  /*16840*/  LDL.LU.64 R164, [R1+0x198] ;  /* 0x0001980001a47983 */ /* 0x000ee80000300a00 */
[----:B------:R-:W3:Y:S04]  /*16850*/  LDL.LU.64 R166, [R1+0x330] ;  /* 0x0003300001a67983 */ /* 0x000ee80000300a00 */
[----:B------:R-:W-:Y:S04]  /*16860*/  STL.64 [R1+0x2cd8], R132 ;  /* 0x002cd88401007387 */ /* 0x000fe80000100a00 */
[----:B------:R-:W3:Y:S04]  /*16870*/  LDL.LU.64 R168, [R1+0x188] ;  /* 0x0001880001a87983 */ /* 0x000ee80000300a00 */
[----:B------:R2:W-:Y:S04]  /*16880*/  STL.64 [R1+0x2ce0], R136 ;  /* 0x002ce08801007387 */ /* 0x0005e80000100a00 */
[----:B------:R-:W4:Y:S04]  /*16890*/  LDL.LU.64 R248, [R1+0x338] ;  /* 0x0003380001f87983 */ /* 0x000f280000300a00 */
        /* <DEDUP_REMOVED lines=16> */
[----:B----4-:R-:W-:-:S03]  /*169a0*/  IMAD.WIDE R170, R4, 0x4, R248 ;  /* 0x0000000404aa7825 */ /* 0x010fc600078e02f8 */
[----:B------:R-:W4:Y:S04]  /*169b0*/  LDL.LU.64 R248, [R1+0xf8] ;  /* 0x0000f80001f87983 */ /* 0x000f280000300a00 */
[----:B------:R-:W3:Y:S04]  /*169c0*/  LDL.LU.64 R206, [R1+0x380] ;  /* 0x0003800001ce7983 */ /* 0x000ee80000300a00 */
[----:B------:R-:W3:Y:S04]  /*169d0*/  LDL.LU.64 R208, [R1+0xe8] ;  /* 0x0000e80001d07983 */ /* 0x000ee80000300a00 */
[----:B------:R-:W3:Y:S04]  /*169e0*/  LDL.LU.64 R210, [R1+0x388] ;  /* 0x0003880001d27983 */ /* 0x000ee80000300a00 */
[----:B------:R-:W3:Y:S04]  /*169f0*/  LDL.LU.64 R212, [R1+0xd8] ;  /* 0x0000d80001d47983 */ /* 0x000ee80000300a00 */
[----:B------:R-:W3:Y:S04]  /*16a00*/  LDL.LU.64 R214, [R1+0x398] ;  /* 0x0003980001d67983 */ /* 0x000ee80000300a00 */
[----:B------:R-:W2:Y:S04]  /*16a10*/  LDL.LU.64 R10, [R1+0x390] ;  /* 0x00039000010a7983 */ /* 0x000ea80000300a00 */
[----:B------:R-:W3:Y:S04]  /*16a20*/  LDL.LU.64 R12, [R1+0x3b0] ;  /* 0x0003b000010c7983 */ /* 0x000ee80000300a00 */
[----:B------:R-:W3:Y:S04]  /*16a30*/  LDL.LU.64 R16, [R1+0x3e0] ;  /* 0x0003e00001107983 */ /* 0x000ee80000300a00 */
[----:B------:R-:W1:Y:S04]  /*16a40*/  LDL.LU.64 R8, [R1+0x3d8] ;  /* 0x0003d80001087983 */ /* 0x000e680000300a00 */
[----:B------:R-:W3:Y:S04]  /*16a50*/  LDL.LU.64 R226, [R1+0x3f8] ;  /* 0x0003f80001e27983 */ /* 0x000ee80000300a00 */
[----:B------:R-:W3:Y:S04]  /*16a60*/  LDL.LU.64 R230, [R1+0x3f0] ;  /* 0x0003f00001e67983 */ /* 0x000ee80000300a00 */
[----:B------:R-:W3:Y:S04]  /*16a70*/  LDL.LU.64 R228, [R1+0x410] ;  /* 0x0004100001e47983 */ /* 0x000ee80000300a00 */
[----:B------:R-:W3:Y:S04]  /*16a80*/  LDL.LU.64 R234, [R1+0x408] ;  /* 0x0004080001ea7983 */ /* 0x000ee80000300a00 */
[----:B------:R-:W3:Y:S01]  /*16a90*/  LDL.LU.64 R6, [R1+0x428] ;  /* 0x0004280001067983 */ /* 0x000ee20000300a00 */
[----:B----4-:R-:W-:-:S03]  /*16aa0*/  IMAD.WIDE R204, R4, 0x4, R248 ;  /* 0x0000000404cc7825 */ /* 0x010fc600078e02f8 */
[----:B------:R-:W4:Y:S04]  /*16ab0*/  LDL.LU.64 R248, [R1+0x420] ;  /* 0x0004200001f87983 */ /* 0x000f280000300a00 */
[----:B------:R-:W4:Y:S04]  /*16ac0*/  LDL.LU.64 R232, [R1+0x440] ;  /* 0x0004400001e87983 */ /* 0x000f280000300a00 */
[----:B------:R-:W4:Y:S04]  /*16ad0*/  LDL.LU.64 R236, [R1+0x438] ;  /* 0x0004380001ec7983 */ /* 0x000f280000300a00 */
[----:B------:R-:W4:Y:S01]  /*16ae0*/  LDL.LU.64 R238, [R1+0x458] ;  /* 0x0004580001ee7983 */ /* 0x000f220000300a00 */
[----:B--2---:R-:W-:-:S03]  /*16af0*/  IMAD.WIDE R216, R4, 0x4, R10 ;  /* 0x0000000404d87825 */ /* 0x004fc600078e020a */
[----:B------:R-:W2:Y:S01]  /*16b00*/  LDL.LU.64 R10, [R1+0x450] ;  /* 0x00045000010a7983 */ /* 0x000ea20000300a00 */
[----:B---3--:R-:W-:-:S03]  /*16b10*/  IMAD.WIDE R218, R4, 0x4, R12 ;  /* 0x0000000404da7825 */ /* 0x008fc600078e020c */
[----:B------:R-:W3:Y:S01]  /*16b20*/  LDL.LU.64 R12, [R1+0x470] ;  /* 0x00047000010c7983 */ /* 0x000ee20000300a00 */
[----:B-1----:R-:W-:-:S04]  /*16b30*/  IMAD.WIDE R14, R4, 0x4, R8 ;  /* 0x00000004040e7825 */ /* 0x002fc800078e0208 */
[C---:B------:R-:W-:Y:S02]  /*16b40*/  IMAD.WIDE R136, R4.reuse, 0x4, R226 ;  /* 0x0000000404887825 */ /* 0x040fe400078e02e2 */
[----:B------:R-:W3:Y:S02]  /*16b50*/  LDL.LU.64 R226, [R1+0x468] ;  /* 0x0004680001e27983 */ /* 0x000ee40000300a00 */
[C---:B------:R-:W-:Y:S02]  /*16b60*/  IMAD.WIDE R60, R4.reuse, 0x4, R230 ;  /* 0x00000004043c7825 */ /* 0x040fe400078e02e6 */
[----:B------:R-:W3:Y:S02]  /*16b70*/  LDL.LU.64 R230, [R1+0x488] ;  /* 0x0004880001e67983 */ /* 0x000ee40000300a00 */
[C---:B------:R-:W-:Y:S02]  /*16b80*/  IMAD.WIDE R132, R4.reuse, 0x4, R228 ;  /* 0x0000000404847825 */ /* 0x040fe400078e02e4 */
[----:B------:R-:W3:Y:S02]  /*16b90*/  LDL.LU.64 R228, [R1+0x480] ;  /* 0x0004800001e47983 */ /* 0x000ee40000300a00 */
[----:B------:R-:W-:-:S02]  /*16ba0*/  IMAD.WIDE R58, R4, 0x4, R234 ;  /* 0x00000004043a7825 */ /* 0x000fc400078e02ea */
[----:B------:R-:W-:Y:S04]  /*16bb0*/  STL.64 [R1+0x8], R14 ;  /* 0x0000080e01007387 */ /* 0x000fe80000100a00 */
[----:B------:R1:W-:Y:S04]  /*16bc0*/  STL.64 [R1+0x18], R136 ;  /* 0x0000188801007387 */ /* 0x0003e80000100a00 */
[----:B------:R-:W3:Y:S01]  /*16bd0*/  LDL.LU.64 R234, [R1+0x4a0] ;  /* 0x0004a00001ea7983 */ /* 0x000ee20000300a00 */
[----:B------:R-:W-:-:S03]  /*16be0*/  IMAD.WIDE R128, R4, 0x4, R6 ;  /* 0x0000000404807825 */ /* 0x000fc600078e0206 */
[----:B------:R1:W-:Y:S04]  /*16bf0*/  STL.64 [R1+0xb8], R132 ;  /* 0x0000b88401007387 */ /* 0x0003e80000100a00 */
[----:B------:R-:W-:Y:S04]  /*16c00*/  STL.64 [R1+0xb0], R60 ;  /* 0x0000b03c01007387 */ /* 0x000fe80000100a00 */
[----:B------:R-:W3:Y:S01]  /*16c10*/  LDL.LU.64 R8, [R1+0x498] ;  /* 0x0004980001087983 */ /* 0x000ee20000300a00 */
[----:B----4-:R-:W-:-:S03]  /*16c20*/  IMAD.WIDE R56, R4, 0x4, R248 ;  /* 0x0000000404387825 */ /* 0x010fc600078e02f8 */
[----:B------:R-:W4:Y:S01]  /*16c30*/  LDL.LU.64 R248, [R1+0x4b8] ;  /* 0x0004b80001f87983 */ /* 0x000f220000300a00 */
[----:B------:R-:W-:-:S03]  /*16c40*/  IMAD.WIDE R124, R4, 0x4, R232 ;  /* 0x00000004047c7825 */ /* 0x000fc600078e02e8 */
[----:B------:R-:W4:Y:S01]  /*16c50*/  LDL.LU.64 R232, [R1+0x4b0] ;  /* 0x0004b00001e87983 */ /* 0x000f220000300a00 */
[----:B------:R-:W-:-:S03]  /*16c60*/  IMAD.WIDE R54, R4, 0x4, R236 ;  /* 0x0000000404367825 */ /* 0x000fc600078e02ec */
[----:B------:R1:W-:Y:S01]  /*16c70*/  STL.64 [R1+0xc8], R128 ;  /* 0x0000c88001007387 */ /* 0x0003e20000100a00 */
[----:B------:R-:W-:-:S03]  /*16c80*/  IMAD.WIDE R120, R4, 0x4, R238 ;  /* 0x0000000404787825 */ /* 0x000fc600078e02ee */
[----:B------:R-:W-:Y:S04]  /*16c90*/  STL.64 [R1+0xc0], R58 ;  /* 0x0000c03a01007387 */ /* 0x000fe80000100a00 */
[----:B------:R-:W4:Y:S04]  /*16ca0*/  LDL.LU.64 R236, [R1+0x4d0] ;  /* 0x0004d00001ec7983 */ /* 0x000f280000300a00 */
[----:B------:R-:W4:Y:S01]  /*16cb0*/  LDL.LU.64 R238, [R1+0x4c8] ;  /* 0x0004c80001ee7983 */ /* 0x000f220000300a00 */
[----:B--2---:R-:W-:-:S03]  /*16cc0*/  IMAD.WIDE R52, R4, 0x4, R10 ;  /* 0x0000000404347825 */ /* 0x004fc600078e020a */
[----:B------:R2:W-:Y:S01]  /*16cd0*/  STL.64 [R1+0xd8], R124 ;  /* 0x0000d87c01007387 */ /* 0x0005e20000100a00 */
[----:B---3--:R-:W-:-:S03]  /*16ce0*/  IMAD.WIDE R2, R4, 0x4, R12 ;  /* 0x0000000404027825 */ /* 0x008fc600078e020c */
[----:B------:R-:W-:Y:S04]  /*16cf0*/  STL.64 [R1+0xd0], R56 ;  /* 0x0000d03801007387 */ /* 0x000fe80000100a00 */
[----:B------:R-:W3:Y:S04]  /*16d00*/  LDL.LU.64 R10, [R1+0x4e8] ;  /* 0x0004e800010a7983 */ /* 0x000ee80000300a00 */
[----:B------:R-:W2:Y:S04]  /*16d10*/  LDL.LU.64 R12, [R1+0x4e0] ;  /* 0x0004e000010c7983 */ /* 0x000ea80000300a00 */
[----:B------:R1:W-:Y:S01]  /*16d20*/  STL.64 [R1+0xe8], R120 ;  /* 0x0000e87801007387 */ /* 0x0003e20000100a00 */
[----:B------:R-:W-:-:S03]  /*16d30*/  IMAD.WIDE R250, R4, 0x4, R230 ;  /* 0x0000000404fa7825 */ /* 0x000fc600078e02e6 */
[----:B------:R-:W-:Y:S04]  /*16d40*/  STL.64 [R1+0xe0], R54 ;  /* 0x0000e03601007387 */ /* 0x000fe80000100a00 */
[----:B------:R-:W2:Y:S01]  /*16d50*/  LDL.LU.64 R6, [R1+0x500] ;  /* 0x0005000001067983 */ /* 0x000ea20000300a00 */
[----:B------:R-:W-:-:S03]  /*16d60*/  IMAD.WIDE R50, R4, 0x4, R226 ;  /* 0x0000000404327825 */ /* 0x000fc600078e02e2 */
[----:B------:R-:W2:Y:S04]  /*16d70*/  LDL.LU.64 R230, [R1+0x4f8] ;  /* 0x0004f80001e67983 */ /* 0x000ea80000300a00 */
[----:B------:R1:W-:Y:S01]  /*16d80*/  STL.64 [R1+0xf8], R2 ;  /* 0x0000f80201007387 */ /* 0x0003e20000100a00 */
[----:B------:R-:W-:-:S03]  /*16d90*/  IMAD.WIDE R116, R4, 0x4, R234 ;  /* 0x0000000404747825 */ /* 0x000fc600078e02ea */
[----:B------:R-:W-:Y:S04]  /*16da0*/  STL.64 [R1+0xf0], R52 ;  /* 0x0000f03401007387 */ /* 0x000fe80000100a00 */
[----:B------:R-:W2:Y:S04]  /*16db0*/  LDL.LU.64 R226, [R1+0x518] ;  /* 0x0005180001e27983 */ /* 0x000ea80000300a00 */
[----:B------:R-:W2:Y:S01]  /*16dc0*/  LDL.LU.64 R234, [R1+0x510] ;  /* 0x0005100001ea7983 */ /* 0x000ea20000300a00 */
[----:B------:R-:W-:-:S03]  /*16dd0*/  IMAD.WIDE R48, R4, 0x4, R228 ;  /* 0x0000000404307825 */ /* 0x000fc600078e02e4 */
[----:B------:R-:W2:Y:S01]  /*16de0*/  LDL.LU.64 R228, [R1+0x530] ;  /* 0x0005300001e47983 */ /* 0x000ea20000300a00 */
[----:B------:R-:W-:-:S03]  /*16df0*/  IMAD.WIDE R46, R4, 0x4, R8 ;  /* 0x00000004042e7825 */ /* 0x000fc600078e0208 */
[----:B------:R1:W-:Y:S04]  /*16e00*/  STL.64 [R1+0x108], R250 ;  /* 0x000108fa01007387 */ /* 0x0003e80000100a00 */
[----:B------:R-:W-:Y:S01]  /*16e10*/  STL.64 [R1+0x100], R50 ;  /* 0x0001003201007387 */ /* 0x000fe20000100a00 */
[----:B----4-:R-:W-:-:S03]  /*16e20*/  IMAD.WIDE R114, R4, 0x4, R248 ;  /* 0x0000000404727825 */ /* 0x010fc600078e02f8 */
[----:B------:R-:W4:Y:S01]  /*16e30*/  LDL.LU.64 R248, [R1+0x528] ;  /* 0x0005280001f87983 */ /* 0x000f220000300a00 */
[----:B------:R-:W-:-:S03]  /*16e40*/  IMAD.WIDE R44, R4, 0x4, R232 ;  /* 0x00000004042c7825 */ /* 0x000fc600078e02e8 */
[----:B------:R1:W-:Y:S04]  /*16e50*/  STL.64 [R1+0x118], R116 ;  /* 0x0001187401007387 */ /* 0x0003e80000100a00 */
[----:B------:R-:W-:Y:S04]  /*16e60*/  STL.64 [R1+0x110], R48 ;  /* 0x0001103001007387 */ /* 0x000fe80000100a00 */
[----:B------:R-:W4:Y:S01]  /*16e70*/  LDL.LU.64 R232, [R1+0x548] ;  /* 0x0005480001e87983 */ /* 0x000f220000300a00 */
[----:B------:R-:W-:-:S03]  /*16e80*/  IMAD.WIDE R112, R4, 0x4, R236 ;  /* 0x0000000404707825 */ /* 0x000fc600078e02ec */
[----:B------:R-:W4:Y:S01]  /*16e90*/  LDL.LU.64 R236, [R1+0x540] ;  /* 0x0005400001ec7983 */ /* 0x000f220000300a00 */
[----:B------:R-:W-:-:S03]  /*16ea0*/  IMAD.WIDE R42, R4, 0x4, R238 ;  /* 0x00000004042a7825 */ /* 0x000fc600078e02ee */
[----:B------:R1:W-:Y:S04]  /*16eb0*/  STL.64 [R1+0x128], R114 ;  /* 0x0001287201007387 */ /* 0x0003e80000100a00 */
[----:B------:R-:W-:Y:S04]  /*16ec0*/  STL.64 [R1+0x120], R46 ;  /* 0x0001202e01007387 */ /* 0x000fe80000100a00 */
[----:B------:R-:W4:Y:S01]  /*16ed0*/  LDL.LU.64 R238, [R1+0x560] ;  /* 0x0005600001ee7983 */ /* 0x000f220000300a00 */
[----:B---3--:R-:W-:-:S03]  /*16ee0*/  IMAD.WIDE R110, R4, 0x4, R10 ;  /* 0x00000004046e7825 */ /* 0x008fc600078e020a */
[----:B------:R-:W3:Y:S01]  /*16ef0*/  LDL.LU.64 R10, [R1+0x558] ;  /* 0x00055800010a7983 */ /* 0x000ee20000300a00 */
[----:B--2---:R-:W-:-:S03]  /*16f00*/  IMAD.WIDE R40, R4, 0x4, R12 ;  /* 0x0000000404287825 */ /* 0x004fc600078e020c */
[----:B------:R2:W-:Y:S04]  /*16f10*/  STL.64 [R1+0x138], R112 ;  /* 0x0001387001007387 */ /* 0x0005e80000100a00 */
[----:B------:R-:W-:Y:S04]  /*16f20*/  STL.64 [R1+0x130], R44 ;  /* 0x0001302c01007387 */ /* 0x000fe80000100a00 */
[----:B------:R-:W2:Y:S01]  /*16f30*/  LDL.LU.64 R12, [R1+0x578] ;  /* 0x00057800010c7983 */ /* 0x000ea20000300a00 */
[----:B------:R-:W-:-:S03]  /*16f40*/  IMAD.WIDE R108, R4, 0x4, R6 ;  /* 0x00000004046c7825 */ /* 0x000fc600078e0206 */
[----:B------:R1:W-:Y:S01]  /*16f50*/  STL.64 [R1+0x148], R110 ;  /* 0x0001486e01007387 */ /* 0x0003e20000100a00 */
[----:B------:R-:W-:-:S03]  /*16f60*/  IMAD.WIDE R38, R4, 0x4, R230 ;  /* 0x0000000404267825 */ /* 0x000fc600078e02e6 */
[----:B------:R-:W-:Y:S04]  /*16f70*/  STL.64 [R1+0x140], R42 ;  /* 0x0001402a01007387 */ /* 0x000fe80000100a00 */
[----:B------:R-:W2:Y:S04]  /*16f80*/  LDL.LU.64 R230, [R1+0x570] ;  /* 0x0005700001e67983 */ /* 0x000ea80000300a00 */
[----:B------:R-:W2:Y:S04]  /*16f90*/  LDL.LU.64 R6, [R1+0x588] ;  /* 0x0005880001067983 */ /* 0x000ea80000300a00 */
[----:B------:R1:W-:Y:S01]  /*16fa0*/  STL.64 [R1+0x158], R108 ;  /* 0x0001586c01007387 */ /* 0x0003e20000100a00 */
[----:B------:R-:W-:-:S03]  /*16fb0*/  IMAD.WIDE R36, R4, 0x4, R234 ;  /* 0x0000000404247825 */ /* 0x000fc600078e02ea */
[----:B------:R-:W-:Y:S04]  /*16fc0*/  STL.64 [R1+0x150], R40 ;  /* 0x0001502801007387 */ /* 0x000fe80000100a00 */
[----:B------:R-:W2:Y:S01]  /*16fd0*/  LDL.LU.64 R234, [R1+0x598] ;  /* 0x0005980001ea7983 */ /* 0x000ea20000300a00 */
[----:B------:R-:W-:-:S04]  /*16fe0*/  IMAD.WIDE R106, R4, 0x4, R226 ;  /* 0x00000004046a7825 */ /* 0x000fc800078e02e2 */
[C---:B------:R-:W-:Y:S02]  /*16ff0*/  IMAD.WIDE R104, R4.reuse, 0x4, R228 ;  /* 0x0000000404687825 */ /* 0x040fe400078e02e4 */
[----:B------:R-:W2:Y:S04]  /*17000*/  LDL.LU.64 R228, [R1+0x5a8] ;  /* 0x0005a80001e47983 */ /* 0x000ea80000300a00 */
[----:B------:R1:W-:Y:S04]  /*17010*/  STL.64 [R1+0x168], R106 ;  /* 0x0001686a01007387 */ /* 0x0003e80000100a00 */
[----:B------:R-:W-:Y:S04]  /*17020*/  STL.64 [R1+0x160], R38 ;  /* 0x0001602601007387 */ /* 0x000fe80000100a00 */
[----:B------:R-:W2:Y:S01]  /*17030*/  LDL.LU.64 R226, [R1+0x5b8] ;  /* 0x0005b80001e27983 */ /* 0x000ea20000300a00 */
[----:B------:R-:W-:-:S04]  /*17040*/  IMAD.WIDE R240, R4, 0x4, R16 ;  /* 0x0000000404f07825 */ /* 0x000fc800078e0210 */
[C---:B----4-:R-:W-:Y:S02]  /*17050*/  IMAD.WIDE R34, R4.reuse, 0x4, R248 ;  /* 0x0000000404227825 */ /* 0x050fe400078e02f8 */
[----:B------:R-:W4:Y:S04]  /*17060*/  LDL.LU.64 R248, [R1+0x5c8] ;  /* 0x0005c80001f87983 */ /* 0x000f280000300a00 */
[----:B------:R1:W-:Y:S04]  /*17070*/  STL.64 [R1+0x178], R104 ;  /* 0x0001786801007387 */ /* 0x0003e80000100a00 */
[----:B------:R-:W-:Y:S01]  /*17080*/  STL.64 [R1+0x170], R36 ;  /* 0x0001702401007387 */ /* 0x000fe20000100a00 */
[----:B------:R-:W-:-:S03]  /*17090*/  IMAD.WIDE R102, R4, 0x4, R232 ;  /* 0x0000000404667825 */ /* 0x000fc600078e02e8 */
[----:B------:R-:W4:Y:S04]  /*170a0*/  LDL.LU.64 R20, [R1+0x5d8] ;  /* 0x0005d80001147983 */ /* 0x000f280000300a00 */
[----:B------:R-:W4:Y:S01]  /*170b0*/  LDL.LU.64 R16, [R1+0x5e8] ;  /* 0x0005e80001107983 */ /* 0x000f220000300a00 */
[----:B------:R-:W-:-:S04]  /*170c0*/  IMAD.WIDE R236, R4, 0x4, R236 ;  /* 0x0000000404ec7825 */ /* 0x000fc800078e02ec */
[C---:B------:R-:W-:Y:S02]  /*170d0*/  IMAD.WIDE R100, R4.reuse, 0x4, R238 ;  /* 0x0000000404647825 */ /* 0x040fe400078e02ee */
[----:B------:R-:W4:Y:S02]  /*170e0*/  LDL.LU.64 R238, [R1+0x600] ;  /* 0x0006000001ee7983 */ /* 0x000f240000300a00 */
[C---:B---3--:R-:W-:Y:S02]  /*170f0*/  IMAD.WIDE R232, R4.reuse, 0x4, R10 ;  /* 0x0000000404e87825 */ /* 0x048fe400078e020a */
        /* <DEDUP_REMOVED lines=18> */
[----:B------:R1:W-:Y:S01]  /*17220*/  STL.64 [R1+0x1b8], R96 ;  /* 0x0001b86001007387 */ /* 0x0003e20000100a00 */
[----:B------:R-:W-:-:S03]  /*17230*/  IMAD.WIDE R32, R4, 0x4, R226 ;  /* 0x0000000404207825 */ /* 0x000fc600078e02e2 */
[----:B------:R-:W-:Y:S04]  /*17240*/  STL.64 [R1+0x1b0], R230 ;  /* 0x0001b0e601007387 */ /* 0x000fe80000100a00 */
[----:B------:R-:W2:Y:S01]  /*17250*/  LDL.LU.64 R226, [R1+0x668] ;  /* 0x0006680001e27983 */ /* 0x000ea20000300a00 */
[----:B----4-:R-:W-:-:S03]  /*17260*/  IMAD.WIDE R92, R4, 0x4, R248 ;  /* 0x00000004045c7825 */ /* 0x010fc600078e02f8 */
[----:B------:R-:W4:Y:S04]  /*17270*/  LDL.LU.64 R248, [R1+0x688] ;  /* 0x0006880001f87983 */ /* 0x000f280000300a00 */
[----:B------:R1:W-:Y:S04]  /*17280*/  STL.64 [R1+0x1c8], R94 ;  /* 0x0001c85e01007387 */ /* 0x0003e80000100a00 */
[----:B------:R-:W-:Y:S01]  /*17290*/  STL.64 [R1+0x1c0], R6 ;  /* 0x0001c00601007387 */ /* 0x000fe20000100a00 */
[----:B------:R-:W-:-:S03]  /*172a0*/  IMAD.WIDE R30, R4, 0x4, R20 ;  /* 0x00000004041e7825 */ /* 0x000fc600078e0214 */
[----:B------:R1:W-:Y:S01]  /*172b0*/  STL.64 [R1+0x1d8], R92 ;  /* 0x0001d85c01007387 */ /* 0x0003e20000100a00 */
[----:B------:R-:W-:-:S03]  /*172c0*/  IMAD.WIDE R90, R4, 0x4, R16 ;  /* 0x00000004045a7825 */ /* 0x000fc600078e0210 */
[----:B------:R-:W-:Y:S04]  /*172d0*/  STL.64 [R1+0x1d0], R32 ;  /* 0x0001d02001007387 */ /* 0x000fe80000100a00 */
[----:B------:R-:W4:Y:S01]  /*172e0*/  LDL.LU.64 R16, [R1+0x680] ;  /* 0x0006800001107983 */ /* 0x000f220000300a00 */
[----:B------:R-:W-:-:S03]  /*172f0*/  IMAD.WIDE R28, R4, 0x4, R238 ;  /* 0x00000004041c7825 */ /* 0x000fc600078e02ee */
[----:B------:R-:W4:Y:S04]  /*17300*/  LDL.LU.64 R238, [R1+0x6a0] ;  /* 0x0006a00001ee7983 */ /* 0x000f280000300a00 */
[----:B------:R1:W-:Y:S04]  /*17310*/  STL.64 [R1+0x1e8], R90 ;  /* 0x0001e85a01007387 */ /* 0x0003e80000100a00 */
[----:B------:R-:W-:Y:S01]  /*17320*/  STL.64 [R1+0x1e0], R30 ;  /* 0x0001e01e01007387 */ /* 0x000fe20000100a00 */
[----:B---3--:R-:W-:-:S04]  /*17330*/  IMAD.WIDE R88, R4, 0x4, R246 ;  /* 0x0000000404587825 */ /* 0x008fc800078e02f6 */
[C---:B--2---:R-:W-:Y:S02]  /*17340*/  IMAD.WIDE R26, R4.reuse, 0x4, R10 ;  /* 0x00000004041a7825 */ /* 0x044fe400078e020a */
[----:B------:R-:W2:Y:S02]  /*17350*/  LDL.LU.64 R10, [R1+0x698] ;  /* 0x00069800010a7983 */ /* 0x000ea40000300a00 */
[C---:B------:R-:W-:Y:S02]  /*17360*/  IMAD.WIDE R86, R4.reuse, 0x4, R12 ;  /* 0x0000000404567825 */ /* 0x040fe400078e020c */
[----:B------:R-:W3:Y:S04]  /*17370*/  LDL.LU.64 R12, [R1+0x6b8] ;  /* 0x0006b800010c7983 */ /* 0x000ee80000300a00 */
[----:B------:R1:W-:Y:S04]  /*17380*/  STL.64 [R1+0x1f8], R88 ;  /* 0x0001f85801007387 */ /* 0x0003e80000100a00 */
[----:B------:R-:W-:Y:S04]  /*17390*/  STL.64 [R1+0x1f0], R28 ;  /* 0x0001f01c01007387 */ /* 0x000fe80000100a00 */
[----:B------:R1:W-:Y:S01]  /*173a0*/  STL.64 [R1+0x208], R86 ;  /* 0x0002085601007387 */ /* 0x0003e20000100a00 */
[----:B------:R-:W-:-:S03]  /*173b0*/  IMAD.WIDE R84, R4, 0x4, R8 ;  /* 0x0000000404547825 */ /* 0x000fc600078e0208 */
[----:B------:R-:W-:Y:S01]  /*173c0*/  STL.64 [R1+0x200], R26 ;  /* 0x0002001a01007387 */ /* 0x000fe20000100a00 */
[----:B------:R-:W-:-:S03]  /*173d0*/  IMAD.WIDE R22, R4, 0x4, R234 ;  /* 0x0000000404167825 */ /* 0x000fc600078e02ea */
[----:B------:R-:W3:Y:S04]  /*173e0*/  LDL.LU.64 R234, [R1+0x6b0] ;  /* 0x0006b00001ea7983 */ /* 0x000ee80000300a00 */
[----:B------:R-:W3:Y:S01]  /*173f0*/  LDL.LU.64 R8, [R1+0x6d0] ;  /* 0x0006d00001087983 */ /* 0x000ee20000300a00 */
[----:B------:R-:W-:-:S04]  /*17400*/  IMAD.WIDE R24, R4, 0x4, R18 ;  /* 0x0000000404187825 */ /* 0x000fc800078e0212 */
[C---:B------:R-:W-:Y:S02]  /*17410*/  IMAD.WIDE R82, R4.reuse, 0x4, R228 ;  /* 0x0000000404527825 */ /* 0x040fe400078e02e4 */
[----:B------:R-:W3:Y:S04]  /*17420*/  LDL.LU.64 R228, [R1+0x6c8] ;  /* 0x0006c80001e47983 */ /* 0x000ee80000300a00 */
[----:B------:R-:W3:Y:S01]  /*17430*/  LDL.LU.64 R72, [R1+0x6e8] ;  /* 0x0006e80001487983 */ /* 0x000ee20000300a00 */
[----:B------:R-:W-:-:S03]  /*17440*/  IMAD.WIDE R246, R4, 0x4, R226 ;  /* 0x0000000404f67825 */ /* 0x000fc600078e02e2 */
[----:B------:R1:W-:Y:S04]  /*17450*/  STL.64 [R1+0x218], R84 ;  /* 0x0002185401007387 */ /* 0x0003e80000100a00 */
[----:B------:R-:W-:Y:S04]  /*17460*/  STL.64 [R1+0x210], R24 ;  /* 0x0002101801007387 */ /* 0x000fe80000100a00 */
[----:B------:R-:W3:Y:S04]  /*17470*/  LDL.LU.64 R226, [R1+0x6e0] ;  /* 0x0006e00001e27983 */ /* 0x000ee80000300a00 */
[----:B------:R-:W3:Y:S01]  /*17480*/  LDL.LU.64 R70, [R1+0x700] ;  /* 0x0007000001467983 */ /* 0x000ee20000300a00 */
[----:B----4-:R-:W-:-:S03]  /*17490*/  IMAD.WIDE R80, R4, 0x4, R248 ;  /* 0x0000000404507825 */ /* 0x010fc600078e02f8 */
[----:B------:R-:W4:Y:S04]  /*174a0*/  LDL.LU.64 R248, [R1+0x6f8] ;  /* 0x0006f80001f87983 */ /* 0x000f280000300a00 */
[----:B------:R-:W4:Y:S04]  /*174b0*/  LDL.LU.64 R68, [R1+0x718] ;  /* 0x0007180001447983 */ /* 0x000f280000300a00 */
[----:B------:R1:W-:Y:S04]  /*174c0*/  STL.64 [R1+0x228], R82 ;  /* 0x0002285201007387 */ /* 0x0003e80000100a00 */
[----:B------:R-:W-:Y:S04]  /*174d0*/  STL.64 [R1+0x220], R22 ;  /* 0x0002201601007387 */ /* 0x000fe80000100a00 */
[----:B------:R-:W4:Y:S01]  /*174e0*/  LDL.LU.64 R18, [R1+0x710] ;  /* 0x0007100001127983 */ /* 0x000f220000300a00 */
[----:B------:R-:W-:-:S03]  /*174f0*/  IMAD.WIDE R20, R4, 0x4, R16 ;  /* 0x0000000404147825 */ /* 0x000fc600078e0210 */
[----:B------:R-:W4:Y:S04]  /*17500*/  LDL.LU.64 R66, [R1+0x730] ;  /* 0x0007300001427983 */ /* 0x000f280000300a00 */
[----:B------:R-:W4:Y:S01]  /*17510*/  LDL.LU.64 R16, [R1+0x728] ;  /* 0x0007280001107983 */ /* 0x000f220000300a00 */
[----:B------:R-:W-:-:S03]  /*17520*/  IMAD.WIDE R78, R4, 0x4, R238 ;  /* 0x00000004044e7825 */ /* 0x000fc600078e02ee */
[----:B------:R-:W4:Y:S04]  /*17530*/  LDL.LU.64 R64, [R1+0x748] ;  /* 0x0007480001407983 */ /* 0x000f280000300a00 */
[----:B------:R1:W-:Y:S04]  /*17540*/  STL.64 [R1+0x238], R80 ;  /* 0x0002385001007387 */ /* 0x0003e80000100a00 */
[----:B------:R-:W-:Y:S01]  /*17550*/  STL.64 [R1+0x230], R246 ;  /* 0x000230f601007387 */ /* 0x000fe20000100a00 */
[----:B--2---:R-:W-:-:S04]  /*17560*/  IMAD.WIDE R238, R4, 0x4, R10 ;  /* 0x0000000404ee7825 */ /* 0x004fc800078e020a */
[C---:B---3--:R-:W-:Y:S02]  /*17570*/  IMAD.WIDE R76, R4.reuse, 0x4, R12 ;  /* 0x00000004044c7825 */ /* 0x048fe400078e020c */
[----:B------:R-:W2:Y:S04]  /*17580*/  LDL.LU.64 R12, [R1+0x740] ;  /* 0x00074000010c7983 */ /* 0x000ea80000300a00 */
[----:B------:R-:W3:Y:S04]  /*17590*/  LDL.LU.64 R62, [R1+0x760] ;  /* 0x00076000013e7983 */ /* 0x000ee80000300a00 */
[----:B------:R-:W3:Y:S04]  /*175a0*/  LDL.LU.64 R10, [R1+0x758] ;  /* 0x00075800010a7983 */ /* 0x000ee80000300a00 */
[----:B------:R-:W3:Y:S04]  /*175b0*/  LDL.LU.64 R244, [R1+0x788] ;  /* 0x0007880001f47983 */ /* 0x000ee80000300a00 */
[----:B------:R1:W-:Y:S04]  /*175c0*/  STL.64 [R1+0x248], R78 ;  /* 0x0002484e01007387 */ /* 0x0003e80000100a00 */
[----:B------:R-:W-:Y:S01]  /*175d0*/  STL.64 [R1+0x240], R20 ;  /* 0x0002401401007387 */ /* 0x000fe20000100a00 */
[----:B------:R-:W-:-:S03]  /*175e0*/  IMAD.WIDE R74, R4, 0x4, R8 ;  /* 0x00000004044a7825 */ /* 0x000fc600078e0208 */
[----:B------:R-:W3:Y:S01]  /*175f0*/  LDL.LU.64 R8, [R1+0x780] ;  /* 0x0007800001087983 */ /* 0x000ee20000300a00 */
[----:B------:R-:W-:-:S04]  /*17600*/  IMAD.WIDE R122, R4, 0x4, R122 ;  /* 0x00000004047a7825 */ /* 0x000fc800078e027a */
[C---:B------:R-:W-:Y:S01]  /*17610*/  IMAD.WIDE R126, R4.reuse, 0x4, R126 ;  /* 0x00000004047e7825 */ /* 0x040fe200078e027e */
[----:B------:R-:W-:Y:S03]  /*17620*/  LDGSTS.E [R243+-0x4fc00], desc[UR6][R122.64], P0 ;  /* 0xb04000007af37fae */ /* 0x000fe60008121846 */
        /* <DEDUP_REMOVED lines=17> */
[----:B------:R1:W-:Y:S03]  /*17740*/  STL.64 [R1+0x258], R76 ;  /* 0x0002584c01007387 */ /* 0x0003e60000100a00 */
[C---:B------:R-:W-:Y:S01]  /*17750*/  IMAD.WIDE R166, R4.reuse, 0x4, R166 ;  /* 0x0000000404a67825 */ /* 0x040fe200078e02a6 */
[----:B------:R-:W-:Y:S03]  /*17760*/  LDGSTS.E [R243+-0x4d800], desc[UR6][R158.64], P0 ;  /* 0xb28000009ef37fae */ /* 0x000fe60008121846 */
[C---:B------:R-:W-:Y:S01]  /*17770*/  IMAD.WIDE R234, R4.reuse, 0x4, R234 ;  /* 0x0000000404ea7825 */ /* 0x040fe200078e02ea */
[----:B------:R-:W-:Y:S03]  /*17780*/  STL.64 [R1+0x250], R238 ;  /* 0x000250ee01007387 */ /* 0x000fe60000100a00 */
        /* <DEDUP_REMOVED lines=27> */
[----:B------:R-:W-:Y:S03]  /*17940*/  LDGSTS.E [R243+-0x4b800], desc[UR6][R190.64], P0 ;  /* 0xb4800000bef37fae */ /* 0x000fe60008121846 */
[C---:B------:R-:W-:Y:S01]  /*17950*/  IMAD.WIDE R214, R4.reuse, 0x4, R214 ;  /* 0x0000000404d67825 */ /* 0x040fe200078e02d6 */
        /* <DEDUP_REMOVED lines=28> */
[----:B----4-:R-:W-:-:S03]  /*17b20*/  IMAD.WIDE R248, R4, 0x4, R248 ;  /* 0x0000000404f87825 */ /* 0x010fc600078e02f8 */
[----:B------:R-:W-:Y:S01]  /*17b30*/  LDGSTS.E [R243+-0x44400], desc[UR6][R92.64], P0 ;  /* 0xbbc000005cf37fae */ /* 0x000fe20008121846 */
[----:B------:R-:W-:-:S03]  /*17b40*/  IMAD.WIDE R68, R4, 0x4, R68 ;  /* 0x0000000404447825 */ /* 0x000fc600078e0244 */
[----:B------:R-:W-:Y:S04]  /*17b50*/  LDGSTS.E [R243+-0x44000], desc[UR6][R90.64], P0 ;  /* 0xbc0000005af37fae */ /* 0x000fe80008121846 */
[----:B------:R4:W-:Y:S01]  /*17b60*/  STL.64 [R1+0x298], R68 ;  /* 0x0002984401007387 */ /* 0x0009e20000100a00 */
[----:B------:R-:W-:-:S04]  /*17b70*/  IMAD.WIDE R18, R4, 0x4, R18 ;  /* 0x0000000404127825 */ /* 0x000fc800078e0212 */
[C---:B------:R-:W-:Y:S01]  /*17b80*/  IMAD.WIDE R66, R4.reuse, 0x4, R66 ;  /* 0x0000000404427825 */ /* 0x040fe200078e0242 */
[----:B------:R-:W-:Y:S03]  /*17b90*/  STL.64 [R1+0x290], R248 ;  /* 0x000290f801007387 */ /* 0x000fe60000100a00 */
[C---:B------:R-:W-:Y:S01]  /*17ba0*/  IMAD.WIDE R16, R4.reuse, 0x4, R16 ;  /* 0x0000000404107825 */ /* 0x040fe200078e0210 */
[----:B------:R4:W-:Y:S03]  /*17bb0*/  STL.64 [R1+0x2a8], R66 ;  /* 0x0002a84201007387 */ /* 0x0009e60000100a00 */
[C---:B------:R-:W-:Y:S01]  /*17bc0*/  IMAD.WIDE R64, R4.reuse, 0x4, R64 ;  /* 0x0000000404407825 */ /* 0x040fe200078e0240 */
[----:B------:R-:W-:Y:S04]  /*17bd0*/  STL.64 [R1+0x2a0], R18 ;  /* 0x0002a01201007387 */ /* 0x000fe80000100a00 */
[----:B------:R4:W-:Y:S04]  /*17be0*/  STL.64 [R1+0x2b8], R64 ;  /* 0x0002b84001007387 */ /* 0x0009e80000100a00 */
[----:B------:R-:W-:Y:S04]  /*17bf0*/  STL.64 [R1+0x2b0], R16 ;  /* 0x0002b01001007387 */ /* 0x000fe80000100a00 */
[----:B------:R-:W-:Y:S04]  /*17c00*/  LDGSTS.E [R243+-0x43c00], desc[UR6][R88.64], P0 ;  /* 0xbc40000058f37fae */ /* 0x000fe80008121846 */
[----:B------:R-:W-:Y:S01]  /*17c10*/  LDGSTS.E [R243+-0x43800], desc[UR6][R86.64], P0 ;  /* 0xbc80000056f37fae */ /* 0x000fe20008121846 */
[----:B--2---:R-:W-:-:S03]  /*17c20*/  IMAD.WIDE R12, R4, 0x4, R12 ;  /* 0x00000004040c7825 */ /* 0x004fc600078e020c */
[----:B------:R-:W-:Y:S01]  /*17c30*/  LDGSTS.E [R243+-0x43400], desc[UR6][R84.64], P0 ;  /* 0xbcc0000054f37fae */ /* 0x000fe20008121846 */
[----:B---3--:R-:W-:-:S03]  /*17c40*/  IMAD.WIDE R62, R4, 0x4, R62 ;  /* 0x00000004043e7825 */ /* 0x008fc600078e023e */
[----:B------:R-:W-:Y:S01]  /*17c50*/  LDGSTS.E [R243+-0x43000], desc[UR6][R82.64], P0 ;  /* 0xbd00000052f37fae */ /* 0x000fe20008121846 */
[----:B------:R-:W-:-:S03]  /*17c60*/  IMAD.WIDE R10, R4, 0x4, R10 ;  /* 0x00000004040a7825 */ /* 0x000fc600078e020a */
[----:B------:R2:W-:Y:S01]  /*17c70*/  STL.64 [R1+0x2c8], R62 ;  /* 0x0002c83e01007387 */ /* 0x0005e20000100a00 */
[----:B------:R-:W-:-:S03]  /*17c80*/  IMAD.WIDE R244, R4, 0x4, R244 ;  /* 0x0000000404f47825 */ /* 0x000fc600078e02f4 */
[----:B------:R-:W-:Y:S04]  /*17c90*/  STL.64 [R1+0x2c0], R12 ;  /* 0x0002c00c01007387 */ /* 0x000fe80000100a00 */
[----:B------:R3:W-:Y:S04]  /*17ca0*/  STL.64 [R1+0x2d8], R244 ;  /* 0x0002d8f401007387 */ /* 0x0007e80000100a00 */
[----:B------:R3:W-:Y:S04]  /*17cb0*/  STL.64 [R1+0x2d0], R10 ;  /* 0x0002d00a01007387 */ /* 0x0007e80000100a00 */
[----:B------:R-:W-:Y:S04]  /*17cc0*/  LDGSTS.E [R243+-0x42c00], desc[UR6][R80.64], P0 ;  /* 0xbd40000050f37fae */ /* 0x000fe80008121846 */
[----:B------:R-:W-:Y:S01]  /*17cd0*/  LDGSTS.E [R243+-0x42800], desc[UR6][R78.64], P0 ;  /* 0xbd8000004ef37fae */ /* 0x000fe20008121846 */
[----:B------:R-:W-:-:S03]  /*17ce0*/  IMAD.WIDE R8, R4, 0x4, R8 ;  /* 0x0000000404087825 */ /* 0x000fc600078e0208 */
[----:B------:R-:W-:Y:S04]  /*17cf0*/  LDGSTS.E [R243+-0x42400], desc[UR6][R76.64], P0 ;  /* 0xbdc000004cf37fae */ /* 0x000fe80008121846 */
[----:B------:R3:W-:Y:S04]  /*17d00*/  STL.64 [R1+0x2e0], R8 ;  /* 0x0002e00801007387 */ /* 0x0007e80000100a00 */
[----:B-1----:R-:W3:Y:S04]  /*17d10*/  LDL.LU.64 R136, [R1+0x2ce0] ;  /* 0x002ce00001887983 */ /* 0x002ee80000300a00 */
        /* <DEDUP_REMOVED lines=27> */
[----:B------:R-:W-:Y:S04]  /*17ed0*/  LDGSTS.E [R243+-0x42000], desc[UR6][R74.64], P0 ;  /* 0xbe0000004af37fae */ /* 0x000fe80008121846 */
[----:B------:R-:W-:Y:S04]  /*17ee0*/  LDGSTS.E [R243+-0x41c00], desc[UR6][R72.64], P0 ;  /* 0xbe40000048f37fae */ /* 0x000fe80008121846 */
[----:B------:R-:W-:Y:S04]  /*17ef0*/  LDGSTS.E [R243+-0x41800], desc[UR6][R70.64], P0 ;  /* 0xbe80000046f37fae */ /* 0x000fe80008121846 */
[----:B------:R-:W3:Y:S04]  /*17f00*/  LDL.LU.64 R74, [R1+0x2c00] ;  /* 0x002c0000014a7983 */ /* 0x000ee80000300a00 */
[----:B------:R-:W3:Y:S04]  /*17f10*/  LDL.LU.64 R72, [R1+0x2bf8] ;  /* 0x002bf80001487983 */ /* 0x000ee80000300a00 */
[----:B------:R-:W3:Y:S04]  /*17f20*/  LDL.LU.64 R70, [R1+0x2bf0] ;  /* 0x002bf00001467983 */ /* 0x000ee80000300a00 */
[----:B------:R-:W-:Y:S04]  /*17f30*/  LDGSTS.E [R243+-0x41400], desc[UR6][R68.64], P0 ;  /* 0xbec0000044f37fae */ /* 0x000fe80008121846 */
[----:B------:R-:W-:Y:S04]  /*17f40*/  LDGSTS.E [R243+-0x41000], desc[UR6][R66.64], P0 ;  /* 0xbf00000042f37fae */ /* 0x000fe80008121846 */
[----:B------:R-:W-:Y:S04]  /*17f50*/  LDGSTS.E [R243+-0x40c00], desc[UR6][R64.64], P0 ;  /* 0xbf40000040f37fae */ /* 0x000fe80008121846 */
[----:B----4-:R-:W4:Y:S04]  /*17f60*/  LDL.LU.64 R68, [R1+0x2be8] ;  /* 0x002be80001447983 */ /* 0x010f280000300a00 */
[----:B------:R-:W4:Y:S04]  /*17f70*/  LDL.LU.64 R66, [R1+0x2be0] ;  /* 0x002be00001427983 */ /* 0x000f280000300a00 */
[----:B------:R-:W4:Y:S04]  /*17f80*/  LDL.LU.64 R64, [R1+0x2bd8] ;  /* 0x002bd80001407983 */ /* 0x000f280000300a00 */
[----:B------:R-:W-:Y:S04]  /*17f90*/  LDGSTS.E [R243+-0x40800], desc[UR6][R62.64], P0 ;  /* 0xbf8000003ef37fae */ /* 0x000fe80008121846 */
[----:B------:R-:W-:Y:S04]  /*17fa0*/  LDGSTS.E [R243+-0x40400], desc[UR6][R244.64], P0 ;  /* 0xbfc00000f4f37fae */ /* 0x000fe80008121846 */
[----:B--2---:R-:W2:Y:S04]  /*17fb0*/  LDL.LU.64 R62, [R1+0x2bd0] ;  /* 0x002bd000013e7983 */ /* 0x004ea80000300a00 */
[----:B---3--:R-:W3:Y:S01]  /*17fc0*/  LDL.LU.64 R244, [R1+0x2bc8] ;  /* 0x002bc80001f47983 */ /* 0x008ee20000300a00 */
[----:B------:R-:W-:-:S04]  /*17fd0*/  IMAD.WIDE R140, R4, 0x4, R140 ;  /* 0x00000004048c7825 */ /* 0x000fc800078e028c */
        /* <DEDUP_REMOVED lines=18> */
[----:B------:R-:W-:Y:S01]  /*18100*/  IMAD.WIDE R224, R4, 0x4, R224 ;  /* 0x0000000404e07825 */ /* 0x000fe200078e02e0 */
        /* <DEDUP_REMOVED lines=27> */
[----:B------:R1:W-:Y:S04]  /*182c0*/  LDGSTS.E [R245+-0x49200], desc[UR6][R14.64], P0 ;  /* 0xb6e000000ef57fae */ /* 0x0003e80008121846 */
[----:B------:R-:W-:Y:S04]  /*182d0*/  LDGSTS.E [R245+-0x48e00], desc[UR6][R60.64], P0 ;  /* 0xb72000003cf57fae */ /* 0x000fe80008121846 */
[----:B------:R-:W-:Y:S04]  /*182e0*/  LDGSTS.E [R245+-0x48a00], desc[UR6][R58.64], P0 ;  /* 0xb76000003af57fae */ /* 0x000fe80008121846 */
[----:B------:R-:W3:Y:S01]  /*182f0*/  LDL.LU R15, [R1+0x2bc0] ;  /* 0x002bc000010f7983 */ /* 0x000ee20000300800 */
[----:B-1----:R-:W1:Y:S03]  /*18300*/  LDC R14, c[0x0][0x230] ;  /* 0x00008c00ff0e7b82 */ /* 0x002e660000000800 */
[----:B------:R-:W-:Y:S04]  /*18310*/  LDGSTS.E [R245+-0x48600], desc[UR6][R56.64], P0 ;  /* 0xb7a0000038f57fae */ /* 0x000fe80008121846 */
[----:B------:R-:W4:Y:S04]  /*18320*/  LDL.LU.64 R60, [R1+0x2bb8] ;  /* 0x002bb800013c7983 */ /* 0x000f280000300a00 */
[----:B------:R-:W-:Y:S04]  /*18330*/  LDGSTS.E [R245+-0x48200], desc[UR6][R54.64], P0 ;  /* 0xb7e0000036f57fae */ /* 0x000fe80008121846 */
[----:B------:R-:W2:Y:S04]  /*18340*/  LDL.LU.64 R58, [R1+0x2bb0] ;  /* 0x002bb000013a7983 */ /* 0x000ea80000300a00 */
[----:B------:R-:W-:Y:S04]  /*18350*/  LDGSTS.E [R245+-0x47e00], desc[UR6][R52.64], P0 ;  /* 0xb820000034f57fae */ /* 0x000fe80008121846 */
[----:B------:R-:W3:Y:S04]  /*18360*/  LDL.LU.64 R56, [R1+0x2ba8] ;  /* 0x002ba80001387983 */ /* 0x000ee80000300a00 */
        /* <DEDUP_REMOVED lines=20> */
[----:B------:R1:W-:Y:S04]  /*184b0*/  LDGSTS.E [R245+-0x45200], desc[UR6][R232.64], P0 ;  /* 0xbae00000e8f57fae */ /* 0x0003e80008121846 */
[----:B------:R-:W2:Y:S04]  /*184c0*/  LDL.LU.64 R34, [R1+0x2b50] ;  /* 0x002b500001227983 */ /* 0x000ea80000300a00 */
[----:B------:R-:W-:Y:S04]  /*184d0*/  LDGSTS.E [R245+-0x44e00], desc[UR6][R230.64], P0 ;  /* 0xbb200000e6f57fae */ /* 0x000fe80008121846 */
[----:B------:R-:W-:Y:S04]  /*184e0*/  LDGSTS.E [R245+-0x44a00], desc[UR6][R6.64], P0 ;  /* 0xbb60000006f57fae */ /* 0x000fe80008121846 */
[----:B------:R-:W1:Y:S04]  /*184f0*/  LDL.LU.64 R232, [R1+0x778] ;  /* 0x0007780001e87983 */ /* 0x000e680000300a00 */
[----:B------:R-:W-:Y:S04]  /*18500*/  LDGSTS.E [R245+-0x44600], desc[UR6][R32.64], P0 ;  /* 0xbba0000020f57fae */ /* 0x000fe80008121846 */
[----:B------:R-:W3:Y:S04]  /*18510*/  LDL.LU.64 R6, [R1+0x770] ;  /* 0x0007700001067983 */ /* 0x000ee80000300a00 */
[----:B------:R-:W4:Y:S04]  /*18520*/  LDL.LU.64 R230, [R1+0x768] ;  /* 0x0007680001e67983 */ /* 0x000f280000300a00 */
[----:B------:R-:W-:Y:S04]  /*18530*/  LDGSTS.E [R245+-0x44200], desc[UR6][R30.64], P0 ;  /* 0xbbe000001ef57fae */ /* 0x000fe80008121846 */
[----:B------:R-:W2:Y:S04]  /*18540*/  LDL.LU.64 R236, [R1+0x750] ;  /* 0x0007500001ec7983 */ /* 0x000ea80000300a00 */
        /* <DEDUP_REMOVED lines=17> */
[----:B------:R-:W-:Y:S04]  /*18660*/  LDGSTS.E [R245+-0x41a00], desc[UR6][R226.64], P0 ;  /* 0xbe600000e2f57fae */ /* 0x000fe80008121846 */
[----:B------:R-:W-:Y:S04]  /*18670*/  LDGSTS.E [R245+-0x41600], desc[UR6][R248.64], P0 ;  /* 0xbea00000f8f57fae */ /* 0x000fe80008121846 */
[----:B------:R-:W2:Y:S04]  /*18680*/  LDL.LU.64 R228, [R1+0x738] ;  /* 0x0007380001e47983 */ /* 0x000ea80000300a00 */
[----:B------:R-:W2:Y:S04]  /*18690*/  LDL.LU.64 R226, [R1+0x720] ;  /* 0x0007200001e27983 */ /* 0x000ea80000300a00 */
[----:B------:R-:W2:Y:S04]  /*186a0*/  LDL.LU.64 R234, [R1+0x708] ;  /* 0x0007080001ea7983 */ /* 0x000ea80000300a00 */
[----:B------:R-:W2:Y:S04]  /*186b0*/  LDL.LU.64 R238, [R1+0x6f0] ;  /* 0x0006f00001ee7983 */ /* 0x000ea80000300a00 */
[----:B------:R3:W-:Y:S04]  /*186c0*/  LDGSTS.E [R245+-0x41200], desc[UR6][R18.64], P0 ;  /* 0xbee0000012f57fae */ /* 0x0007e80008121846 */
[----:B------:R4:W-:Y:S04]  /*186d0*/  LDGSTS.E [R245+-0x40e00], desc[UR6][R16.64], P0 ;  /* 0xbf20000010f57fae */ /* 0x0009e80008121846 */
[----:B------:R-:W-:Y:S04]  /*186e0*/  LDGSTS.E [R245+-0x40a00], desc[UR6][R12.64], P0 ;  /* 0xbf6000000cf57fae */ /* 0x000fe80008121846 */
[----:B------:R-:W-:Y:S04]  /*186f0*/  LDGSTS.E [R245+-0x40600], desc[UR6][R10.64], P0 ;  /* 0xbfa000000af57fae */ /* 0x000fe80008121846 */
[----:B------:R2:W-:Y:S04]  /*18700*/  LDGSTS.E [R245+-0x40200], desc[UR6][R8.64], P0 ;  /* 0xbfe0000008f57fae */ /* 0x0005e80008121846 */
[----:B------:R-:W0:Y:S04]  /*18710*/  LDGDEPBAR ;  /* 0x00000000000079af */ /* 0x000e280000000000 */
[----:B------:R-:W2:Y:S04]  /*18720*/  LDL.LU.64 R248, [R1+0x2b08] ;  /* 0x002b080001f87983 */ /* 0x000ea80000300a00 */
[----:B------:R-:W2:Y:S04]  /*18730*/  LDL.LU.64 R10, [R1+0x6d8] ;  /* 0x0006d800010a7983 */ /* 0x000ea80000300a00 */
[----:B------:R-:W2:Y:S01]  /*18740*/  LDL.LU.64 R12, [R1+0x6c0] ;  /* 0x0006c000010c7983 */ /* 0x000ea20000300a00 */
[C---:B-1----:R-:W-:Y:S01]  /*18750*/  IMAD.WIDE R232, R2.reuse, 0x4, R232 ;  /* 0x0000000402e87825 */ /* 0x042fe200078e02e8 */
[----:B------:R-:W-:Y:S03]  /*18760*/  BAR.SYNC.DEFER_BLOCKING 0x0 ;  /* 0x0000000000007b1d */ /* 0x000fe60000010000 */
[----:B---3--:R-:W-:-:S03]  /*18770*/  IMAD.WIDE R18, R2, 0x4, R6 ;  /* 0x0000000402127825 */ /* 0x008fc600078e0206 */
[----:B------:R1:W-:Y:S01]  /*18780*/  STL.64 [R1+0x2e8], R232 ;  /* 0x0002e8e801007387 */ /* 0x0003e20000100a00 */
[----:B----4-:R-:W-:-:S03]  /*18790*/  IMAD.WIDE R16, R2, 0x4, R230 ;  /* 0x0000000402107825 */ /* 0x010fc600078e02e6 */
[----:B------:R-:W3:Y:S04]  /*187a0*/  LDL.LU.64 R6, [R1+0x6a8] ;  /* 0x0006a80001067983 */ /* 0x000ee80000300a00 */
[----:B------:R-:W-:Y:S01]  /*187b0*/  STL.64 [R1+0x2f0], R18 ;  /* 0x0002f01201007387 */ /* 0x000fe20000100a00 */
[----:B--2---:R-:W-:-:S03]  /*187c0*/  IMAD.WIDE R8, R2, 0x4, R236 ;  /* 0x0000000402087825 */ /* 0x004fc600078e02ec */
[----:B------:R-:W2:Y:S04]  /*187d0*/  LDL.LU.64 R230, [R1+0x690] ;  /* 0x0006900001e67983 */ /* 0x000ea80000300a00 */
[----:B------:R4:W-:Y:S04]  /*187e0*/  STL.64 [R1+0x4a0], R16 ;  /* 0x0004a01001007387 */ /* 0x0009e80000100a00 */
[----:B------:R4:W-:Y:S04]  /*187f0*/  STL.64 [R1+0x498], R8 ;  /* 0x0004980801007387 */ /* 0x0009e80000100a00 */
[----:B------:R-:W-:Y:S01]  /*18800*/  @!PT LDS RZ, [RZ] ;  /* 0x00000000fffff984 */ /* 0x000fe20000000800 */
[----:B------:R-:W-:Y:S01]  /*18810*/  @!PT LDS RZ, [RZ] ;  /* 0x00000000fffff984 */ /* 0x000fe20000000800 */
[----:B------:R-:W-:Y:S01]  /*18820*/  @!PT LDS RZ, [RZ] ;  /* 0x00000000fffff984 */ /* 0x000fe20000000800 */
[----:B------:R-:W-:Y:S04]  /*18830*/  LDGSTS.E [R250+0x40000], desc[UR6][R232.64], !P2 ;  /* 0x40000000e8fa7fae */ /* 0x000fe8000d121846 */
[----:B------:R-:W-:Y:S04]  /*18840*/  LDGSTS.E [R250+0x44000], desc[UR6][R18.64], !P2 ;  /* 0x4400000012fa7fae */ /* 0x000fe8000d121846 */
[----:B------:R-:W-:Y:S04]  /*18850*/  LDGSTS.E [R250+0x48000], desc[UR6][R16.64], !P2 ;  /* 0x4800000010fa7fae */ /* 0x000fe8000d121846 */
[----:B-1----:R-:W2:Y:S04]  /*18860*/  LDL.LU.64 R232, [R1+0x678] ;  /* 0x0006780001e87983 */ /* 0x002ea80000300a00 */
[----:B------:R-:W2:Y:S04]  /*18870*/  LDL.LU.64 R236, [R1+0x660] ;  /* 0x0006600001ec7983 */ /* 0x000ea80000300a00 */
[----:B------:R1:W-:Y:S01]  /*18880*/  LDGSTS.E [R250+0x4c000], desc[UR6][R8.64], !P2 ;  /* 0x4c00000008fa7fae */ /* 0x0003e2000d121846 */
[----:B------:R-:W-:-:S04]  /*18890*/  IMAD.WIDE R228, R2, 0x4, R228 ;  /* 0x0000000402e47825 */ /* 0x000fc800078e02e4 */
[C---:B------:R-:W-:Y:S01]  /*188a0*/  IMAD.WIDE R226, R2.reuse, 0x4, R226 ;  /* 0x0000000402e27825 */ /* 0x040fe200078e02e2 */
[----:B------:R-:W-:Y:S04]  /*188b0*/  STL.64 [R1+0x6c8], R228 ;  /* 0x0006c8e401007387 */ /* 0x000fe80000100a00 */
[----:B----4-:R-:W4:Y:S01]  /*188c0*/  LDL.LU.64 R16, [R1+0x648] ;  /* 0x0006480001107983 */ /* 0x010f220000300a00 */
[----:B-1----:R-:W-:-:S03]  /*188d0*/  IMAD.WIDE R8, R2, 0x4, R238 ;  /* 0x0000000402087825 */ /* 0x002fc600078e02ee */
[----:B------:R1:W-:Y:S04]  /*188e0*/  STL.64 [R1+0x488], R226 ;  /* 0x000488e201007387 */ /* 0x0003e80000100a00 */
[----:B------:R-:W4:Y:S01]  /*188f0*/  LDL.LU.64 R238, [R1+0x630] ;  /* 0x0006300001ee7983 */ /* 0x000f220000300a00 */
[----:B------:R-:W-:-:S03]  /*18900*/  IMAD.WIDE R18, R2, 0x4, R234 ;  /* 0x0000000402127825 */ /* 0x000fc600078e02ea */
[----:B------:R1:W-:Y:S04]  /*18910*/  LDGSTS.E [R250+0x40004], desc[UR6][R228.64], !P3 ;  /* 0x40004000e4fa7fae */ /* 0x0003e8000d921846 */
[----:B------:R-:W-:Y:S04]  /*18920*/  LDGSTS.E [R250+0x44004], desc[UR6][R226.64], !P3 ;  /* 0x44004000e2fa7fae */ /* 0x000fe8000d921846 */
[----:B------:R1:W-:Y:S04]  /*18930*/  STL.64 [R1+0x480], R18 ;  /* 0x0004801201007387 */ /* 0x0003e80000100a00 */
[----:B------:R1:W-:Y:S04]  /*18940*/  LDGSTS.E [R250+0x48004], desc[UR6][R18.64], !P3 ;  /* 0x4800400012fa7fae */ /* 0x0003e8000d921846 */
[----:B------:R3:W-:Y:S04]  /*18950*/  STL.64 [R1+0x6b8], R8 ;  /* 0x0006b80801007387 */ /* 0x0007e80000100a00 */
[----:B-1----:R-:W4:Y:S01]  /*18960*/  LDL.LU.64 R226, [R1+0x620] ;  /* 0x0006200001e27983 */ /* 0x002f220000300a00 */
[----:B------:R-:W-:-:S03]  /*18970*/  IMAD.WIDE R228, R2, 0x4, R10 ;  /* 0x0000000402e47825 */ /* 0x000fc600078e020a */
[----:B------:R3:W-:Y:S01]  /*18980*/  LDGSTS.E [R250+0x4c004], desc[UR6][R8.64], !P3 ;  /* 0x4c00400008fa7fae */ /* 0x0007e2000d921846 */
[----:B------:R-:W-:-:S03]  /*18990*/  IMAD.WIDE R18, R2, 0x4, R12 ;  /* 0x0000000402127825 */ /* 0x000fc600078e020c */
[----:B------:R-:W4:Y:S04]  /*189a0*/  LDL.LU.64 R234, [R1+0x618] ;  /* 0x0006180001ea7983 */ /* 0x000f280000300a00 */
[----:B------:R-:W-:Y:S04]  /*189b0*/  STL.64 [R1+0x470], R228 ;  /* 0x000470e401007387 */ /* 0x000fe80000100a00 */
[----:B------:R-:W4:Y:S04]  /*189c0*/  LDL.LU.64 R12, [R1+0x608] ;  /* 0x00060800010c7983 */ /* 0x000f280000300a00 */
[----:B------:R-:W-:Y:S04]  /*189d0*/  STL.64 [R1+0x468], R18 ;  /* 0x0004681201007387 */ /* 0x000fe80000100a00 */
[----:B------:R-:W4:Y:S04]  /*189e0*/  LDL.LU.64 R10, [R1+0x5f8] ;  /* 0x0005f800010a7983 */ /* 0x000f280000300a00 */
[----:B------:R-:W-:Y:S04]  /*189f0*/  LDGSTS.E [R250+0x40008], desc[UR6][R228.64], !P4 ;  /* 0x40008000e4fa7fae */ /* 0x000fe8000e121846 */
[----:B------:R4:W-:Y:S01]  /*18a00*/  LDGSTS.E [R250+0x44008], desc[UR6][R18.64], !P4 ;  /* 0x4400800012fa7fae */ /* 0x0009e2000e121846 */
[----:B---3--:R-:W-:-:S04]  /*18a10*/  IMAD.WIDE R8, R2, 0x4, R6 ;  /* 0x0000000402087825 */ /* 0x008fc800078e0206 */
[C---:B--2---:R-:W-:Y:S01]  /*18a20*/  IMAD.WIDE R6, R2.reuse, 0x4, R230 ;  /* 0x0000000402067825 */ /* 0x044fe200078e02e6 */
[----:B------:R1:W-:Y:S04]  /*18a30*/  STL.64 [R1+0x6b0], R8 ;  /* 0x0006b00801007387 */ /* 0x0003e80000100a00 */
[----:B------:R2:W-:Y:S04]  /*18a40*/  STL.64 [R1+0x458], R6 ;  /* 0x0004580601007387 */ /* 0x0005e80000100a00 */
[----:B------:R-:W-:Y:S04]  /*18a50*/  LDGSTS.E [R250+0x48008], desc[UR6][R8.64], !P4 ;  /* 0x4800800008fa7fae */ /* 0x000fe8000e121846 */
[----:B------:R-:W-:Y:S04]  /*18a60*/  LDGSTS.E [R250+0x4c008], desc[UR6][R6.64], !P4 ;  /* 0x4c00800006fa7fae */ /* 0x000fe8000e121846 */
[----:B-1----:R-:W3:Y:S01]  /*18a70*/  LDL.LU.64 R8, [R1+0x5f0] ;  /* 0x0005f00001087983 */ /* 0x002ee20000300a00 */
[----:B------:R-:W-:-:S03]  /*18a80*/  IMAD.WIDE R232, R2, 0x4, R232 ;  /* 0x0000000402e87825 */ /* 0x000fc600078e02e8 */
[----:B--2---:R-:W2:Y:S01]  /*18a90*/  LDL.LU.64 R6, [R1+0x5e0] ;  /* 0x0005e00001067983 */ /* 0x004ea20000300a00 */
[----:B------:R-:W-:-:S03]  /*18aa0*/  IMAD.WIDE R230, R2, 0x4, R236 ;  /* 0x0000000402e67825 */ /* 0x000fc600078e02ec */
[----:B------:R-:W-:Y:S04]  /*18ab0*/  STL.64 [R1+0x450], R232 ;  /* 0x000450e801007387 */ /* 0x000fe80000100a00 */
[----:B------:R-:W2:Y:S04]  /*18ac0*/  LDL.LU.64 R228, [R1+0x5d0] ;  /* 0x0005d00001e47983 */ /* 0x000ea80000300a00 */
[----:B------:R1:W-:Y:S04]  /*18ad0*/  STL.64 [R1+0x6a8], R230 ;  /* 0x0006a8e601007387 */ /* 0x0003e80000100a00 */
[----:B------:R-:W2:Y:S04]  /*18ae0*/  LDL.LU.64 R236, [R1+0x5c0] ;  /* 0x0005c00001ec7983 */ /* 0x000ea80000300a00 */
[----:B------:R-:W-:Y:S04]  /*18af0*/  LDGSTS.E [R250+0x4000c], desc[UR6][R232.64], !P5 ;  /* 0x4000c000e8fa7fae */ /* 0x000fe8000e921846 */
[----:B------:R-:W-:Y:S01]  /*18b00*/  LDGSTS.E [R250+0x4400c], desc[UR6][R230.64], !P5 ;  /* 0x4400c000e6fa7fae */ /* 0x000fe2000e921846 */
[----:B----4-:R-:W-:-:S04]  /*18b10*/  IMAD.WIDE R18, R2, 0x4, R16 ;  /* 0x0000000402127825 */ /* 0x010fc800078e0210 */
[C---:B------:R-:W-:Y:S01]  /*18b20*/  IMAD.WIDE R16, R2.reuse, 0x4, R238 ;  /* 0x0000000402107825 */ /* 0x040fe200078e02ee */
[----:B------:R4:W-:Y:S04]  /*18b30*/  STL.64 [R1+0x440], R18 ;  /* 0x0004401201007387 */ /* 0x0009e80000100a00 */
[----:B------:R4:W-:Y:S04]  /*18b40*/  STL.64 [R1+0x438], R16 ;  /* 0x0004381001007387 */ /* 0x0009e80000100a00 */
[----:B-1----:R-:W2:Y:S04]  /*18b50*/  LDL.LU.64 R230, [R1+0x5b0] ;  /* 0x0005b00001e67983 */ /* 0x002ea80000300a00 */
[----:B------:R-:W2:Y:S04]  /*18b60*/  LDL.LU.64 R232, [R1+0x5a0] ;  /* 0x0005a00001e87983 */ /* 0x000ea80000300a00 */
[----:B------:R-:W2:Y:S04]  /*18b70*/  LDL.LU.64 R238, [R1+0x590] ;  /* 0x0005900001ee7983 */ /* 0x000ea80000300a00 */
[----:B------:R4:W-:Y:S04]  /*18b80*/  LDGSTS.E [R250+0x4800c], desc[UR6][R18.64], !P5 ;  /* 0x4800c00012fa7fae */ /* 0x0009e8000e921846 */
[----:B------:R1:W-:Y:S01]  /*18b90*/  LDGSTS.E [R250+0x4c00c], desc[UR6][R16.64], !P5 ;  /* 0x4c00c00010fa7fae */ /* 0x0003e2000e921846 */
[----:B------:R-:W-:Y:S01]  /*18ba0*/  ISETP.GE.U32.AND P0, PT, R3, 0x7fffff5b, PT ;  /* 0x7fffff5b0300780c */ /* 0x000fe20003f06070 */
[----:B----4-:R-:W-:-:S04]  /*18bb0*/  IMAD.WIDE R18, R2, 0x4, R226 ;  /* 0x0000000402127825 */ /* 0x010fc800078e02e2 */
[C---:B-1----:R-:W-:Y:S01]  /*18bc0*/  IMAD.WIDE R16, R2.reuse, 0x4, R234 ;  /* 0x0000000402107825 */ /* 0x042fe200078e02ea */
[----:B------:R-:W-:Y:S03]  /*18bd0*/  STL.64 [R1+0x6a0], R18 ;  /* 0x0006a01201007387 */ /* 0x000fe60000100a00 */
[C---:B------:R-:W-:Y:S01]  /*18be0*/  IMAD.WIDE R12, R2.reuse, 0x4, R12 ;  /* 0x00000004020c7825 */ /* 0x040fe200078e020c */
[----:B------:R-:W-:Y:S03]  /*18bf0*/  STL.64 [R1+0x428], R16 ;  /* 0x0004281001007387 */ /* 0x000fe60000100a00 */
[C---:B------:R-:W-:Y:S01]  /*18c00*/  IMAD.WIDE R10, R2.reuse, 0x4, R10 ;  /* 0x00000004020a7825 */ /* 0x040fe200078e020a */
[----:B------:R1:W-:Y:S04]  /*18c10*/  STL.64 [R1+0x420], R12 ;  /* 0x0004200c01007387 */ /* 0x0003e80000100a00 */
[----:B------:R3:W-:Y:S04]  /*18c20*/  LDGSTS.E [R249+0x40000], desc[UR6][R18.64], !P6 ;  /* 0x4000000012f97fae */ /* 0x0007e8000f121846 */
[----:B------:R-:W4:Y:S04]  /*18c30*/  LDL.LU.64 R226, [R1+0x580] ;  /* 0x0005800001e27983 */ /* 0x000f280000300a00 */
[----:B------:R1:W-:Y:S04]  /*18c40*/  STL.64 [R1+0x698], R10 ;  /* 0x0006980a01007387 */ /* 0x0003e80000100a00 */
[----:B------:R2:W-:Y:S04]  /*18c50*/  LDGSTS.E [R249+0x44000], desc[UR6][R16.64], !P6 ;  /* 0x4400000010f97fae */ /* 0x0005e8000f121846 */
[----:B------:R-:W4:Y:S04]  /*18c60*/  LDL.LU.64 R234, [R1+0x568] ;  /* 0x0005680001ea7983 */ /* 0x000f280000300a00 */
[----:B------:R-:W-:Y:S04]  /*18c70*/  LDGSTS.E [R249+0x48000], desc[UR6][R12.64], !P6 ;  /* 0x480000000cf97fae */ /* 0x000fe8000f121846 */
[----:B------:R-:W-:Y:S04]  /*18c80*/  LDGSTS.E [R249+0x4c000], desc[UR6][R10.64], !P6 ;  /* 0x4c0000000af97fae */ /* 0x000fe8000f121846 */
[----:B-1----:R-:W4:Y:S04]  /*18c90*/  LDL.LU.64 R12, [R1+0x550] ;  /* 0x00055000010c7983 */ /* 0x002f280000300a00 */
[----:B------:R-:W4:Y:S01]  /*18ca0*/  LDL.LU.64 R10, [R1+0x538] ;  /* 0x00053800010a7983 */ /* 0x000f220000300a00 */
[----:B---3--:R-:W-:-:S04]  /*18cb0*/  IMAD.WIDE R18, R2, 0x4, R8 ;  /* 0x0000000402127825 */ /* 0x008fc800078e0208 */
[C---:B--2---:R-:W-:Y:S01]  /*18cc0*/  IMAD.WIDE R16, R2.reuse, 0x4, R6 ;  /* 0x0000000402107825 */ /* 0x044fe200078e0206 */
[----:B------:R1:W-:Y:S03]  /*18cd0*/  STL.64 [R1+0x410], R18 ;  /* 0x0004101201007387 */ /* 0x0003e60000100a00 */
[C---:B------:R-:W-:Y:S01]  /*18ce0*/  IMAD.WIDE R8, R2.reuse, 0x4, R228 ;  /* 0x0000000402087825 */ /* 0x040fe200078e02e4 */
[----:B------:R2:W-:Y:S04]  /*18cf0*/  STL.64 [R1+0x408], R16 ;  /* 0x0004081001007387 */ /* 0x0005e80000100a00 */
[----:B------:R3:W-:Y:S01]  /*18d00*/  STL.64 [R1+0x690], R8 ;  /* 0x0006900801007387 */ /* 0x0007e20000100a00 */
[----:B------:R-:W-:-:S03]  /*18d10*/  IMAD.WIDE R6, R2, 0x4, R236 ;  /* 0x0000000402067825 */ /* 0x000fc600078e02ec */
[----:B------:R1:W-:Y:S04]  /*18d20*/  LDGSTS.E [R249+0x40004], desc[UR6][R18.64], !P0 ;  /* 0x4000400012f97fae */ /* 0x0003e8000c121846 */
[----:B------:R-:W4:Y:S04]  /*18d30*/  LDL.LU.64 R236, [R1+0x520] ;  /* 0x0005200001ec7983 */ /* 0x000f280000300a00 */
[----:B------:R2:W-:Y:S04]  /*18d40*/  LDGSTS.E [R249+0x44004], desc[UR6][R16.64], !P0 ;  /* 0x4400400010f97fae */ /* 0x0005e8000c121846 */
[----:B------:R3:W-:Y:S04]  /*18d50*/  LDGSTS.E [R249+0x48004], desc[UR6][R8.64], !P0 ;  /* 0x4800400008f97fae */ /* 0x0007e8000c121846 */
[----:B------:R4:W-:Y:S01]  /*18d60*/  STL.64 [R1+0x3f8], R6 ;  /* 0x0003f80601007387 */ /* 0x0009e20000100a00 */
[----:B------:R-:W-:-:S02]  /*18d70*/  VIADD R3, R251, 0xffffff79 ;  /* 0xffffff79fb037836 */ /* 0x000fc40000000000 */
[----:B------:R-:W4:Y:S01]  /*18d80*/  LDC R251, c[0x0][0x230] ;  /* 0x00008c00fffb7b82 */ /* 0x000f220000000800 */
[----:B------:R4:W-:Y:S01]  /*18d90*/  LDGSTS.E [R249+0x4c004], desc[UR6][R6.64], !P0 ;  /* 0x4c00400006f97fae */ /* 0x0009e2000c121846 */
[----:B-1----:R-:W-:-:S04]  /*18da0*/  IMAD.WIDE R18, R2, 0x4, R230 ;  /* 0x0000000402127825 */ /* 0x002fc800078e02e6 */
[----:B--2---:R-:W-:-:S04]  /*18db0*/  IMAD.WIDE R16, R2, 0x4, R232 ;  /* 0x0000000402107825 */ /* 0x004fc800078e02e8 */
[----:B---3--:R-:W-:Y:S02]  /*18dc0*/  IMAD.WIDE R8, R2, 0x4, R238 ;  /* 0x0000000402087825 */ /* 0x008fe400078e02ee */
[----:B------:R-:W2:Y:S04]  /*18dd0*/  LDL.LU.64 R238, [R1+0x508] ;  /* 0x0005080001ee7983 */ /* 0x000ea80000300a00 */
[----:B------:R1:W-:Y:S04]  /*18de0*/  STL.64 [R1+0x3f0], R18 ;  /* 0x0003f01201007387 */ /* 0x0003e80000100a00 */
[----:B------:R-:W3:Y:S04]  /*18df0*/  LDL.LU.64 R232, [R1+0x4f0] ;  /* 0x0004f00001e87983 */ /* 0x000ee80000300a00 */
[----:B------:R1:W-:Y:S04]  /*18e00*/  STL.64 [R1+0x688], R16 ;  /* 0x0006881001007387 */ /* 0x0003e80000100a00 */
[----:B------:R-:W3:Y:S04]  /*18e10*/  LDL.LU.64 R230, [R1+0x4d8] ;  /* 0x0004d80001e67983 */ /* 0x000ee80000300a00 */
[----:B------:R1:W-:Y:S04]  /*18e20*/  STL.64 [R1+0x3e0], R8 ;  /* 0x0003e00801007387 */ /* 0x0003e80000100a00 */
[----:B------:R-:W3:Y:S01]  /*18e30*/  LDL.LU.64 R228, [R1+0x4c0] ;  /* 0x0004c00001e47983 */ /* 0x000ee20000300a00 */
[----:B------:R-:W-:Y:S01]  /*18e40*/  ISETP.GE.U32.AND P2, PT, R3, 0x7fffff5a, PT ;  /* 0x7fffff5a0300780c */ /* 0x000fe20003f46070 */
[----:B------:R-:W-:-:S02]  /*18e50*/  VIADD R3, R252, 0xffffff78 ;  /* 0xffffff78fc037836 */ /* 0x000fc40000000000 */
[----:B------:R-:W3:Y:S03]  /*18e60*/  LDC R252, c[0x0][0x230] ;  /* 0x00008c00fffc7b82 */ /* 0x000ee60000000800 */
[----:B------:R-:W-:Y:S01]  /*18e70*/  ISETP.GE.U32.AND P3, PT, R3, 0x7fffff59, PT ;  /* 0x7fffff590300780c */ /* 0x000fe20003f66070 */
[----:B------:R-:W-:-:S04]  /*18e80*/  VIADD R3, R5, 0xffffff77 ;  /* 0xffffff7705037836 */ /* 0x000fc80000000000 */
[----:B------:R-:W3:Y:S01]  /*18e90*/  LDC R5, c[0x0][0x230] ;  /* 0x00008c00ff057b82 */ /* 0x000ee20000000800 */
[C---:B----4-:R-:W-:Y:S01]  /*18ea0*/  IMAD.WIDE R6, R2.reuse, 0x4, R226 ;  /* 0x0000000402067825 */ /* 0x050fe200078e02e2 */
[----:B------:R-:W-:Y:S04]  /*18eb0*/  LDGSTS.E [R249+0x40008], desc[UR6][R18.64], !P2 ;  /* 0x4000800012f97fae */ /* 0x000fe8000d121846 */
[----:B------:R4:W-:Y:S04]  /*18ec0*/  STL.64 [R1+0x3d8], R6 ;  /* 0x0003d80601007387 */ /* 0x0009e80000100a00 */
[----:B------:R-:W-:Y:S01]  /*18ed0*/  LDGSTS.E [R249+0x44008], desc[UR6][R16.64], !P2 ;  /* 0x4400800010f97fae */ /* 0x000fe2000d121846 */
[----:B------:R-:W-:-:S03]  /*18ee0*/  IMAD.WIDE R226, R2, 0x4, R234 ;  /* 0x0000000402e27825 */ /* 0x000fc600078e02ea */
[----:B------:R-:W-:Y:S04]  /*18ef0*/  LDGSTS.E [R249+0x48008], desc[UR6][R8.64], !P2 ;  /* 0x4800800008f97fae */ /* 0x000fe8000d121846 */
[----:B------:R-:W3:Y:S04]  /*18f00*/  LDL.LU.64 R234, [R1+0x4a8] ;  /* 0x0004a80001ea7983 */ /* 0x000ee80000300a00 */
[----:B------:R-:W-:Y:S01]  /*18f10*/  STL.64 [R1+0x680], R226 ;  /* 0x000680e201007387 */ /* 0x000fe20000100a00 */
[----:B------:R-:W-:-:S03]  /*18f20*/  IMAD.WIDE R12, R2, 0x4, R12 ;  /* 0x00000004020c7825 */ /* 0x000fc600078e020c */
[----:B------:R4:W-:Y:S01]  /*18f30*/  LDGSTS.E [R249+0x4c008], desc[UR6][R6.64], !P2 ;  /* 0x4c00800006f97fae */ /* 0x0009e2000d121846 */
[----:B------:R-:W-:-:S03]  /*18f40*/  IMAD.WIDE R10, R2, 0x4, R10 ;  /* 0x00000004020a7825 */ /* 0x000fc600078e020a */
[----:B-1----:R-:W3:Y:S01]  /*18f50*/  LDL.LU.64 R18, [R1+0x490] ;  /* 0x0004900001127983 */ /* 0x002ee20000300a00 */
[----:B------:R-:W-:-:S03]  /*18f60*/  ISETP.GE.U32.AND P4, PT, R3, 0x7fffff58, PT ;  /* 0x7fffff580300780c */ /* 0x000fc60003f86070 */
[----:B------:R-:W-:Y:S04]  /*18f70*/  STL.64 [R1+0x3c8], R12 ;  /* 0x0003c80c01007387 */ /* 0x000fe80000100a00 */
[----:B------:R-:W3:Y:S04]  /*18f80*/  LDL.LU.64 R16, [R1+0x478] ;  /* 0x0004780001107983 */ /* 0x000ee80000300a00 */
[----:B------:R1:W-:Y:S04]  /*18f90*/  STL.64 [R1+0x3c0], R10 ;  /* 0x0003c00a01007387 */ /* 0x0003e80000100a00 */
[----:B------:R-:W-:Y:S04]  /*18fa0*/  LDGSTS.E [R249+0x4000c], desc[UR6][R226.64], !P3 ;  /* 0x4000c000e2f97fae */ /* 0x000fe8000d921846 */
[----:B------:R-:W3:Y:S04]  /*18fb0*/  LDL.LU.64 R8, [R1+0x460] ;  /* 0x0004600001087983 */ /* 0x000ee80000300a00 */
[----:B------:R-:W-:Y:S04]  /*18fc0*/  LDGSTS.E [R249+0x4400c], desc[UR6][R12.64], !P3 ;  /* 0x4400c0000cf97fae */ /* 0x000fe8000d921846 */
[----:B------:R1:W-:Y:S01]  /*18fd0*/  LDGSTS.E [R249+0x4800c], desc[UR6][R10.64], !P3 ;  /* 0x4800c0000af97fae */ /* 0x0003e2000d921846 */
[C---:B----4-:R-:W-:Y:S01]  /*18fe0*/  IMAD.WIDE R6, R2.reuse, 0x4, R236 ;  /* 0x0000000402067825 */ /* 0x050fe200078e02ec */
[----:B-1----:R-:W1:Y:S04]  /*18ff0*/  LDC R10, c[0x0][0x230] ;  /* 0x00008c00ff0a7b82 */ /* 0x002e680000000800 */
[----:B------:R4:W-:Y:S04]  /*19000*/  STL.64 [R1+0x678], R6 ;  /* 0x0006780601007387 */ /* 0x0009e80000100a00 */
[----:B------:R-:W-:Y:S04]  /*19010*/  LDGSTS.E [R249+0x4c00c], desc[UR6][R6.64], !P3 ;  /* 0x4c00c00006f97fae */ /* 0x000fe8000d921846 */
[----:B----4-:R-:W4:Y:S04]  /*19020*/  LDL.LU.64 R6, [R1+0x448] ;  /* 0x0004480001067983 */ /* 0x010f280000300a00 */
[----:B------:R-:W4:Y:S04]  /*19030*/  LDL.LU.64 R226, [R1+0x430] ;  /* 0x0004300001e27983 */ /* 0x000f280000300a00 */
[----:B------:R-:W4:Y:S04]  /*19040*/  LDL.LU.64 R236, [R1+0x418] ;  /* 0x0004180001ec7983 */ /* 0x000f280000300a00 */
[----:B------:R-:W4:Y:S01]  /*19050*/  LDL.LU.64 R12, [R1+0x400] ;  /* 0x00040000010c7983 */ /* 0x000f220000300a00 */
[----:B--2---:R-:W-:-:S04]  /*19060*/  IMAD.WIDE R238, R2, 0x4, R238 ;  /* 0x0000000402ee7825 */ /* 0x004fc800078e02ee */
[C---:B---3--:R-:W-:Y:S01]  /*19070*/  IMAD.WIDE R232, R2.reuse, 0x4, R232 ;  /* 0x0000000402e87825 */ /* 0x048fe200078e02e8 */
[----:B------:R-:W-:Y:S03]  /*19080*/  STL.64 [R1+0x3b0], R238 ;  /* 0x0003b0ee01007387 */ /* 0x000fe60000100a00 */
[C---:B------:R-:W-:Y:S01]  /*19090*/  IMAD.WIDE R230, R2.reuse, 0x4, R230 ;  /* 0x0000000402e67825 */ /* 0x040fe200078e02e6 */
[----:B------:R-:W-:Y:S04]  /*190a0*/  STL.64 [R1+0x3a8], R232 ;  /* 0x0003a8e801007387 */ /* 0x000fe80000100a00 */
[----:B------:R-:W-:Y:S01]  /*190b0*/  LDGSTS.E [R248+0x40000], desc[UR6][R238.64], !P4 ;  /* 0x40000000eef87fae */ /* 0x000fe2000e121846 */
[----:B------:R-:W-:-:S03]  /*190c0*/  IMAD.WIDE R228, R2, 0x4, R228 ;  /* 0x0000000402e47825 */ /* 0x000fc600078e02e4 */
[----:B------:R2:W-:Y:S04]  /*190d0*/  STL.64 [R1+0x670], R230 ;  /* 0x000670e601007387 */ /* 0x0005e80000100a00 */
[----:B------:R-:W-:Y:S04]  /*190e0*/  LDGSTS.E [R248+0x44000], desc[UR6][R232.64], !P4 ;  /* 0x44000000e8f87fae */ /* 0x000fe8000e121846 */
[----:B------:R3:W-:Y:S04]  /*190f0*/  STL.64 [R1+0x398], R228 ;  /* 0x000398e401007387 */ /* 0x0007e80000100a00 */
[----:B------:R-:W-:Y:S04]  /*19100*/  LDGSTS.E [R248+0x48000], desc[UR6][R230.64], !P4 ;  /* 0x48000000e6f87fae */ /* 0x000fe8000e121846 */
[----:B------:R-:W-:Y:S04]  /*19110*/  LDGSTS.E [R248+0x4c000], desc[UR6][R228.64], !P4 ;  /* 0x4c000000e4f87fae */ /* 0x000fe8000e121846 */
[----:B--2---:R-:W2:Y:S04]  /*19120*/  LDL.LU.64 R230, [R1+0x3e8] ;  /* 0x0003e80001e67983 */ /* 0x004ea80000300a00 */
[----:B---3--:R-:W3:Y:S04]  /*19130*/  LDL.LU.64 R228, [R1+0x3d0] ;  /* 0x0003d00001e47983 */ /* 0x008ee80000300a00 */
[----:B------:R-:W3:Y:S04]  /*19140*/  LDL.LU.64 R232, [R1+0x3b8] ;  /* 0x0003b80001e87983 */ /* 0x000ee80000300a00 */
[----:B------:R-:W3:Y:S01]  /*19150*/  LDL.LU.64 R238, [R1+0x3a0] ;  /* 0x0003a00001ee7983 */ /* 0x000ee20000300a00 */
        /* <DEDUP_REMOVED lines=9> */
[----:B-1----:R-:W-:-:S06]  /*191f0*/  VIADD R3, R251, 0xffffff73 ;  /* 0xffffff73fb037836 */ /* 0x002fcc0000000000 */
[----:B------:R-:W1:Y:S01]  /*19200*/  LDC R251, c[0x0][0x230] ;  /* 0x00008c00fffb7b82 */ /* 0x000e620000000800 */
[----:B------:R-:W-:Y:S01]  /*19210*/  ISETP.GE.U32.AND P2, PT, R3, 0x7fffff54, PT ;  /* 0x7fffff540300780c */ /* 0x000fe20003f46070 */
[----:B------:R-:W-:Y:S02]  /*19220*/  VIADD R3, R252, 0xffffff72 ;  /* 0xffffff72fc037836 */ /* 0x000fe40000000000 */
[----:B------:R-:W-:-:S04]  /*19230*/  IMAD.WIDE R234, R2, 0x4, R234 ;  /* 0x0000000402ea7825 */ /* 0x000fc800078e02ea */
[----:B------:R-:W3:Y:S01]  /*19240*/  LDC R252, c[0x0][0x230] ;  /* 0x00008c00fffc7b82 */ /* 0x000ee20000000800 */
[----:B------:R-:W-:Y:S01]  /*19250*/  ISETP.GE.U32.AND P3, PT, R3, 0x7fffff53, PT ;  /* 0x7fffff530300780c */ /* 0x000fe20003f66070 */
[C---:B------:R-:W-:Y:S01]  /*19260*/  IMAD.WIDE R18, R2.reuse, 0x4, R18 ;  /* 0x0000000402127825 */ /* 0x040fe200078e0212 */
[----:B------:R1:W-:Y:S03]  /*19270*/  STL.64 [R1+0x390], R234 ;  /* 0x000390ea01007387 */ /* 0x0003e60000100a00 */
[----:B------:R-:W-:Y:S01]  /*19280*/  IMAD.WIDE R16, R2, 0x4, R16 ;  /* 0x0000000402107825 */ /* 0x000fe200078e0210 */
[----:B------:R-:W-:Y:S03]  /*19290*/  LDGSTS.E [R248+0x40004], desc[UR6][R234.64], !P5 ;  /* 0x40004000eaf87fae */ /* 0x000fe6000e921846 */
[----:B------:R-:W-:-:S02]  /*192a0*/  VIADD R3, R5, 0xffffff71 ;  /* 0xffffff7105037836 */ /* 0x000fc40000000000 */
[----:B------:R-:W-:Y:S01]  /*192b0*/  IMAD.WIDE R8, R2, 0x4, R8 ;  /* 0x0000000402087825 */ /* 0x000fe200078e0208 */
[----:B------:R4:W-:Y:S01]  /*192c0*/  STL.64 [R1+0x388], R18 ;  /* 0x0003881201007387 */ /* 0x0009e20000100a00 */
[----:B------:R-:W3:Y:S01]  /*192d0*/  LDC R5, c[0x0][0x230] ;  /* 0x00008c00ff057b82 */ /* 0x000ee20000000800 */
[----:B------:R-:W-:Y:S02]  /*192e0*/  ISETP.GE.U32.AND P4, PT, R3, 0x7fffff52, PT ;  /* 0x7fffff520300780c */ /* 0x000fe40003f86070 */
[----:B------:R4:W-:Y:S01]  /*192f0*/  LDGSTS.E [R248+0x44004], desc[UR6][R18.64], !P5 ;  /* 0x4400400012f87fae */ /* 0x0009e2000e921846 */
[----:B-1----:R-:W-:-:S03]  /*19300*/  VIADD R3, R251, 0xffffff70 ;  /* 0xffffff70fb037836 */ /* 0x002fc60000000000 */
[----:B------:R1:W-:Y:S01]  /*19310*/  STL.64 [R1+0x380], R16 ;  /* 0x0003801001007387 */ /* 0x0003e20000100a00 */
[----:B------:R-:W3:Y:S03]  /*19320*/  LDC R251, c[0x0][0x230] ;  /* 0x00008c00fffb7b82 */ /* 0x000ee60000000800 */
[----:B------:R1:W-:Y:S04]  /*19330*/  LDGSTS.E [R248+0x48004], desc[UR6][R16.64], !P5 ;  /* 0x4800400010f87fae */ /* 0x0003e8000e921846 */
[----:B------:R1:W-:Y:S04]  /*19340*/  STL.64 [R1+0x378], R8 ;  /* 0x0003780801007387 */ /* 0x0003e80000100a00 */
[----:B------:R1:W-:Y:S01]  /*19350*/  LDGSTS.E [R248+0x4c004], desc[UR6][R8.64], !P5 ;  /* 0x4c00400008f87fae */ /* 0x0003e2000e921846 */
[----:B------:R-:W-:-:S03]  /*19360*/  ISETP.GE.U32.AND P5, PT, R3, 0x7fffff51, PT ;  /* 0x7fffff510300780c */ /* 0x000fc60003fa6070 */
[----:B------:R-:W3:Y:S01]  /*19370*/  LDL.LU.64 R234, [R1+0xa8] ;  /* 0x0000a80001ea7983 */ /* 0x000ee20000300a00 */
[----:B------:R-:W-:Y:S02]  /*19380*/  VIADD R3, R10, 0xffffff6f ;  /* 0xffffff6f0a037836 */ /* 0x000fe40000000000 */
[----:B----4-:R-:W-:-:S04]  /*19390*/  IMAD.WIDE R18, R2, 0x4, R6 ;  /* 0x0000000402127825 */ /* 0x010fc800078e0206 */
[C---:B-1----:R-:W-:Y:S01]  /*193a0*/  IMAD.WIDE R16, R2.reuse, 0x4, R226 ;  /* 0x0000000402107825 */ /* 0x042fe200078e02e2 */
[----:B------:R-:W-:Y:S03]  /*193b0*/  STL.64 [R1+0x370], R18 ;  /* 0x0003701201007387 */ /* 0x000fe60000100a00 */
[C---:B------:R-:W-:Y:S01]  /*193c0*/  IMAD.WIDE R8, R2.reuse, 0x4, R236 ;  /* 0x0000000402087825 */ /* 0x040fe200078e02ec */
[----:B------:R1:W-:Y:S03]  /*193d0*/  STL.64 [R1+0x368], R16 ;  /* 0x0003681001007387 */ /* 0x0003e60000100a00 */
[C---:B------:R-:W-:Y:S01]  /*193e0*/  IMAD.WIDE R6, R2.reuse, 0x4, R12 ;  /* 0x0000000402067825 */ /* 0x040fe200078e020c */
[----:B------:R4:W-:Y:S04]  /*193f0*/  LDGSTS.E [R248+0x40008], desc[UR6][R18.64], !P6 ;  /* 0x4000800012f87fae */ /* 0x0009e8000f121846 */
[----:B------:R-:W4:Y:S04]  /*19400*/  LDL.LU.64 R12, [R1+0xa0] ;  /* 0x0000a000010c7983 */ /* 0x000f280000300a00 */
[----:B------:R4:W-:Y:S04]  /*19410*/  STL.64 [R1+0x360], R8 ;  /* 0x0003600801007387 */ /* 0x0009e80000100a00 */
[----:B------:R-:W4:Y:S04]  /*19420*/  LDL.LU.64 R10, [R1+0x98] ;  /* 0x00009800010a7983 */ /* 0x000f280000300a00 */
[----:B------:R4:W-:Y:S04]  /*19430*/  STL.64 [R1+0x358], R6 ;  /* 0x0003580601007387 */ /* 0x0009e80000100a00 */
[----:B------:R-:W4:Y:S04]  /*19440*/  LDL.LU.64 R236, [R1+0x90] ;  /* 0x0000900001ec7983 */ /* 0x000f280000300a00 */
[----:B------:R-:W-:Y:S04]  /*19450*/  LDGSTS.E [R248+0x44008], desc[UR6][R16.64], !P6 ;  /* 0x4400800010f87fae */ /* 0x000fe8000f121846 */
[----:B------:R-:W-:Y:S04]  /*19460*/  LDGSTS.E [R248+0x48008], desc[UR6][R8.64], !P6 ;  /* 0x4800800008f87fae */ /* 0x000fe8000f121846 */
[----:B------:R-:W-:Y:S01]  /*19470*/  LDGSTS.E [R248+0x4c008], desc[UR6][R6.64], !P6 ;  /* 0x4c00800006f87fae */ /* 0x000fe2000f121846 */
[----:B--2---:R-:W-:-:S04]  /*19480*/  IMAD.WIDE R230, R2, 0x4, R230 ;  /* 0x0000000402e67825 */ /* 0x004fc800078e02e6 */
[C---:B---3--:R-:W-:Y:S01]  /*19490*/  IMAD.WIDE R228, R2.reuse, 0x4, R228 ;  /* 0x0000000402e47825 */ /* 0x048fe200078e02e4 */
[----:B------:R-:W-:Y:S03]  /*194a0*/  STL.64 [R1+0x350], R230 ;  /* 0x000350e601007387 */ /* 0x000fe60000100a00 */
[C---:B------:R-:W-:Y:S01]  /*194b0*/  IMAD.WIDE R226, R2.reuse, 0x4, R232 ;  /* 0x0000000402e27825 */ /* 0x040fe200078e02e8 */
[----:B-1----:R-:W2:Y:S03]  /*194c0*/  LDL.LU.64 R16, [R1+0x88] ;  /* 0x0000880001107983 */ /* 0x002ea60000300a00 */
[C---:B----4-:R-:W-:Y:S01]  /*194d0*/  IMAD.WIDE R18, R2.reuse, 0x4, R238 ;  /* 0x0000000402127825 */ /* 0x050fe200078e02ee */
[----:B------:R-:W-:Y:S04]  /*194e0*/  STL.64 [R1+0x348], R228 ;  /* 0x000348e401007387 */ /* 0x000fe80000100a00 */
[----:B------:R-:W3:Y:S04]  /*194f0*/  LDL.LU.64 R8, [R1+0x80] ;  /* 0x0000800001087983 */ /* 0x000ee80000300a00 */
[----:B------:R1:W-:Y:S04]  /*19500*/  STL.64 [R1+0x340], R226 ;  /* 0x000340e201007387 */ /* 0x0003e80000100a00 */
[----:B------:R-:W4:Y:S04]  /*19510*/  LDL.LU.64 R6, [R1+0x78] ;  /* 0x0000780001067983 */ /* 0x000f280000300a00 */
[----:B------:R1:W-:Y:S04]  /*19520*/  STL.64 [R1+0x338], R18 ;  /* 0x0003381201007387 */ /* 0x0003e80000100a00 */
[----:B------:R-:W4:Y:S04]  /*19530*/  LDL.LU.64 R238, [R1+0x70] ;  /* 0x0000700001ee7983 */ /* 0x000f280000300a00 */
[----:B------:R-:W-:Y:S04]  /*19540*/  LDGSTS.E [R248+0x4000c], desc[UR6][R230.64], !P0 ;  /* 0x4000c000e6f87fae */ /* 0x000fe8000c121846 */
[----:B------:R-:W-:Y:S04]  /*19550*/  LDGSTS.E [R248+0x4400c], desc[UR6][R228.64], !P0 ;  /* 0x4400c000e4f87fae */ /* 0x000fe8000c121846 */
[----:B------:R-:W-:Y:S04]  /*19560*/  LDGSTS.E [R248+0x4800c], desc[UR6][R226.64], !P0 ;  /* 0x4800c000e2f87fae */ /* 0x000fe8000c121846 */
[----:B------:R-:W-:Y:S04]  /*19570*/  STL.64 [R1+0x2a58], R248 ;  /* 0x002a58f801007387 */ /* 0x000fe80000100a00 */
[----:B------:R1:W-:Y:S04]  /*19580*/  LDGSTS.E [R248+0x4c00c], desc[UR6][R18.64], !P0 ;  /* 0x4c00c00012f87fae */ /* 0x0003e8000c121846 */
[----:B-1----:R-:W4:Y:S04]  /*19590*/  LDL.LU.64 R226, [R1+0x68] ;  /* 0x0000680001e27983 */ /* 0x002f280000300a00 */
[----:B------:R-:W4:Y:S04]  /*195a0*/  LDL.LU.64 R228, [R1+0x60] ;  /* 0x0000600001e47983 */ /* 0x000f280000300a00 */
[----:B------:R-:W4:Y:S01]  /*195b0*/  LDL.LU.64 R230, [R1+0x58] ;  /* 0x0000580001e67983 */ /* 0x000f220000300a00 */
[----:B------:R-:W-:-:S05]  /*195c0*/  IMAD.WIDE R234, R2, 0x4, R234 ;  /* 0x0000000402ea7825 */ /* 0x000fca00078e02ea */
[----:B------:R1:W-:Y:S04]  /*195d0*/  STL.64 [R1+0x330], R234 ;  /* 0x000330ea01007387 */ /* 0x0003e80000100a00 */
[----:B------:R-:W4:Y:S04]  /*195e0*/  LDL.LU.64 R232, [R1+0x50] ;  /* 0x0000500001e87983 */ /* 0x000f280000300a00 */
[----:B------:R-:W-:Y:S01]  /*195f0*/  LDGSTS.E [R247+0x40000], desc[UR6][R234.64], !P2 ;  /* 0x40000000eaf77fae */ /* 0x000fe2000d121846 */
[----:B------:R-:W-:-:S04]  /*19600*/  IMAD.WIDE R12, R2, 0x4, R12 ;  /* 0x00000004020c7825 */ /* 0x000fc800078e020c */
[C---:B------:R-:W-:Y:S01]  /*19610*/  IMAD.WIDE R10, R2.reuse, 0x4, R10 ;  /* 0x00000004020a7825 */ /* 0x040fe200078e020a */
[----:B------:R-:W-:Y:S03]  /*19620*/  STL.64 [R1+0x328], R12 ;  /* 0x0003280c01007387 */ /* 0x000fe60000100a00 */
[C---:B------:R-:W-:Y:S01]  /*19630*/  IMAD.WIDE R18, R2.reuse, 0x4, R236 ;  /* 0x0000000402127825 */ /* 0x040fe200078e02ec */
[----:B------:R1:W-:Y:S04]  /*19640*/  STL.64 [R1+0x320], R10 ;  /* 0x0003200a01007387 */ /* 0x0003e80000100a00 */
[----:B------:R-:W-:Y:S04]  /*19650*/  LDGSTS.E [R247+0x44000], desc[UR6][R12.64], !P2 ;  /* 0x440000000cf77fae */ /* 0x000fe8000d121846 */
[----:B------:R2:W-:Y:S04]  /*19660*/  STL.64 [R1+0x318], R18 ;  /* 0x0003181201007387 */ /* 0x0005e80000100a00 */
[----:B------:R-:W-:Y:S04]  /*19670*/  LDGSTS.E [R247+0x48000], desc[UR6][R10.64], !P2 ;  /* 0x480000000af77fae */ /* 0x000fe8000d121846 */
[----:B-1----:R-:W4:Y:S04]  /*19680*/  LDL.LU.64 R234, [R1+0x48] ;  /* 0x0000480001ea7983 */ /* 0x002f280000300a00 */
[----:B------:R-:W4:Y:S04]  /*19690*/  LDL.LU.64 R236, [R1+0x40] ;  /* 0x0000400001ec7983 */ /* 0x000f280000300a00 */
[----:B------:R2:W-:Y:S04]  /*196a0*/  LDGSTS.E [R247+0x4c000], desc[UR6][R18.64], !P2 ;  /* 0x4c00000012f77fae */ /* 0x0005e8000d121846 */
[----:B------:R-:W4:Y:S04]  /*196b0*/  LDL.LU.64 R10, [R1+0x38] ;  /* 0x00003800010a7983 */ /* 0x000f280000300a00 */
[----:B------:R-:W4:Y:S01]  /*196c0*/  LDL.LU.64 R12, [R1+0x30] ;  /* 0x00003000010c7983 */ /* 0x000f220000300a00 */
[----:B--2---:R-:W-:-:S05]  /*196d0*/  IMAD.WIDE R18, R2, 0x4, R16 ;  /* 0x0000000402127825 */ /* 0x004fca00078e0210 */
[----:B------:R1:W-:Y:S01]  /*196e0*/  STL.64 [R1+0x310], R18 ;  /* 0x0003101201007387 */ /* 0x0003e20000100a00 */
[----:B---3--:R-:W-:-:S03]  /*196f0*/  IMAD.WIDE R16, R2, 0x4, R8 ;  /* 0x0000000402107825 */ /* 0x008fc600078e0208 */
[----:B------:R-:W-:Y:S04]  /*19700*/  LDGSTS.E [R247+0x40004], desc[UR6][R18.64], !P3 ;  /* 0x4000400012f77fae */ /* 0x000fe8000d921846 */
[----:B------:R-:W-:Y:S01]  /*19710*/  LDGSTS.E [R247+0x44004], desc[UR6][R16.64], !P3 ;  /* 0x4400400010f77fae */ /* 0x000fe2000d921846 */
[----:B----4-:R-:W-:-:S05]  /*19720*/  IMAD.WIDE R8, R2, 0x4, R6 ;  /* 0x0000000402087825 */ /* 0x010fca00078e0206 */
[----:B------:R-:W-:Y:S01]  /*19730*/  LDGSTS.E [R247+0x48004], desc[UR6][R8.64], !P3 ;  /* 0x4800400008f77fae */ /* 0x000fe2000d921846 */
[----:B------:R-:W-:-:S03]  /*19740*/  IMAD.WIDE R6, R2, 0x4, R238 ;  /* 0x0000000402067825 */ /* 0x000fc600078e02ee */
[----:B------:R-:W2:Y:S04]  /*19750*/  LDL.LU.64 R238, [R1+0x28] ;  /* 0x0000280001ee7983 */ /* 0x000ea80000300a00 */
[----:B------:R3:W-:Y:S04]  /*19760*/  STL.64 [R1+0x308], R16 ;  /* 0x0003081001007387 */ /* 0x0007e80000100a00 */
[----:B------:R-:W4:Y:S04]  /*19770*/  LDL.LU.64 R248, [R1+0x20] ;  /* 0x0000200001f87983 */ /* 0x000f280000300a00 */
[----:B------:R3:W-:Y:S04]  /*19780*/  STL.64 [R1+0x300], R8 ;  /* 0x0003000801007387 */ /* 0x0007e80000100a00 */
[----:B------:R3:W-:Y:S04]  /*19790*/  STL.64 [R1+0x2f8], R6 ;  /* 0x0002f80601007387 */ /* 0x0007e80000100a00 */
[----:B-1----:R-:W4:Y:S01]  /*197a0*/  LDL.LU.64 R18, [R1+0x2b00] ;  /* 0x002b000001127983 */ /* 0x002f220000300a00 */
[----:B------:R-:W-:-:S03]  /*197b0*/  IMAD.WIDE R226, R2, 0x4, R226 ;  /* 0x0000000402e27825 */ /* 0x000fc600078e02e2 */
[----:B---3--:R-:W3:Y:S01]  /*197c0*/  LDL.LU.64 R16, [R1+0x2af8] ;  /* 0x002af80001107983 */ /* 0x008ee20000300a00 */
[----:B------:R-:W-:-:S03]  /*197d0*/  IMAD.WIDE R228, R2, 0x4, R228 ;  /* 0x0000000402e47825 */ /* 0x000fc600078e02e4 */
[----:B------:R-:W3:Y:S01]  /*197e0*/  LDL.LU.64 R8, [R1+0x2af0] ;  /* 0x002af00001087983 */ /* 0x000ee20000300a00 */
[----:B------:R-:W-:-:S03]  /*197f0*/  IMAD.WIDE R230, R2, 0x4, R230 ;  /* 0x0000000402e67825 */ /* 0x000fc600078e02e6 */
[----:B------:R1:W-:Y:S04]  /*19800*/  LDGSTS.E [R247+0x4c004], desc[UR6][R6.64], !P3 ;  /* 0x4c00400006f77fae */ /* 0x0003e8000d921846 */
[----:B------:R-:W-:Y:S01]  /*19810*/  LDGSTS.E [R247+0x40008], desc[UR6][R226.64], !P4 ;  /* 0x40008000e2f77fae */ /* 0x000fe2000e121846 */
[----:B------:R-:W-:-:S03]  /*19820*/  ISETP.GE.U32.AND P6, PT, R3, 0x7fffff50, PT ;  /* 0x7fffff500300780c */ /* 0x000fc60003fc6070 */
[----:B------:R-:W-:Y:S04]  /*19830*/  LDGSTS.E [R247+0x44008], desc[UR6][R228.64], !P4 ;  /* 0x44008000e4f77fae */ /* 0x000fe8000e121846 */
[----:B------:R-:W1:Y:S04]  /*19840*/  LDL.LU.64 R6, [R1+0x2ae8] ;  /* 0x002ae80001067983 */ /* 0x000e680000300a00 */
[----:B------:R2:W-:Y:S04]  /*19850*/  STL.64 [R1+0x668], R226 ;  /* 0x000668e201007387 */ /* 0x0005e80000100a00 */
[----:B------:R2:W-:Y:S04]  /*19860*/  STL.64 [R1+0x660], R228 ;  /* 0x000660e401007387 */ /* 0x0005e80000100a00 */
[----:B------:R1:W-:Y:S04]  /*19870*/  LDGSTS.E [R247+0x48008], desc[UR6][R230.64], !P4 ;  /* 0x48008000e6f77fae */ /* 0x0003e8000e121846 */
[----:B--2---:R-:W2:Y:S01]  /*19880*/  LDL.LU.64 R226, [R1+0x2ae0] ;  /* 0x002ae00001e27983 */ /* 0x004ea20000300a00 */
[----:B------:R-:W-:-:S03]  /*19890*/  IMAD.WIDE R232, R2, 0x4, R232 ;  /* 0x0000000402e87825 */ /* 0x000fc600078e02e8 */
[----:B------:R4:W-:Y:S04]  /*198a0*/  STL.64 [R1+0x658], R230 ;  /* 0x000658e601007387 */ /* 0x0009e80000100a00 */
[----:B------:R-:W2:Y:S04]  /*198b0*/  LDL.LU.64 R228, [R1+0x2ad8] ;  /* 0x002ad80001e47983 */ /* 0x000ea80000300a00 */
[----:B------:R4:W-:Y:S04]  /*198c0*/  STL.64 [R1+0x650], R232 ;  /* 0x000650e801007387 */ /* 0x0009e80000100a00 */
[----:B----4-:R-:W4:Y:S04]  /*198d0*/  LDL.LU.64 R230, [R1+0x2ad0] ;  /* 0x002ad00001e67983 */ /* 0x010f280000300a00 */
[----:B------:R-:W-:Y:S04]  /*198e0*/  LDGSTS.E [R247+0x4c008], desc[UR6][R232.64], !P4 ;  /* 0x4c008000e8f77fae */ /* 0x000fe8000e121846 */
[----:B------:R-:W2:Y:S01]  /*198f0*/  LDL.LU.64 R232, [R1+0x2ac8] ;  /* 0x002ac80001e87983 */ /* 0x000ea20000300a00 */
[----:B------:R-:W-:-:S04]  /*19900*/  IMAD.WIDE R234, R2, 0x4, R234 ;  /* 0x0000000402ea7825 */ /* 0x000fc800078e02ea */
[C---:B------:R-:W-:Y:S01]  /*19910*/  IMAD.WIDE R236, R2.reuse, 0x4, R236 ;  /* 0x0000000402ec7825 */ /* 0x040fe200078e02ec */
[----:B------:R3:W-:Y:S04]  /*19920*/  STL.64 [R1+0x648], R234 ;  /* 0x000648ea01007387 */ /* 0x0007e80000100a00 */
[----:B------:R3:W-:Y:S01]  /*19930*/  STL.64 [R1+0x640], R236 ;  /* 0x000640ec01007387 */ /* 0x0007e20000100a00 */
[----:B------:R-:W-:-:S03]  /*19940*/  IMAD.WIDE R10, R2, 0x4, R10 ;  /* 0x00000004020a7825 */ /* 0x000fc600078e020a */
[----:B------:R-:W-:Y:S01]  /*19950*/  LDGSTS.E [R247+0x4000c], desc[UR6][R234.64], !P5 ;  /* 0x4000c000eaf77fae */ /* 0x000fe2000e921846 */
[----:B------:R-:W-:-:S03]  /*19960*/  IMAD.WIDE R12, R2, 0x4, R12 ;  /* 0x00000004020c7825 */ /* 0x000fc600078e020c */
[----:B------:R4:W-:Y:S04]  /*19970*/  LDGSTS.E [R247+0x4400c], desc[UR6][R236.64], !P5 ;  /* 0x4400c000ecf77fae */ /* 0x0009e8000e921846 */
[----:B------:R4:W-:Y:S04]  /*19980*/  LDGSTS.E [R247+0x4800c], desc[UR6][R10.64], !P5 ;  /* 0x4800c0000af77fae */ /* 0x0009e8000e921846 */
[----:B---3--:R-:W3:Y:S04]  /*19990*/  LDL.LU.64 R234, [R1+0x2ac0] ;  /* 0x002ac00001ea7983 */ /* 0x008ee80000300a00 */
[----:B------:R1:W-:Y:S04]  /*199a0*/  STL.64 [R1+0x638], R10 ;  /* 0x0006380a01007387 */ /* 0x0003e80000100a00 */
[----:B------:R-:W2:Y:S04]  /*199b0*/  LDL.LU.64 R236, [R1+0x2ab8] ;  /* 0x002ab80001ec7983 */ /* 0x000ea80000300a00 */
[----:B------:R1:W-:Y:S04]  /*199c0*/  STL.64 [R1+0x630], R12 ;  /* 0x0006300c01007387 */ /* 0x0003e80000100a00 */
[----:B-1----:R-:W3:Y:S04]  /*199d0*/  LDL.LU.64 R10, [R1+0x2ab0] ;  /* 0x002ab000010a7983 */ /* 0x002ee80000300a00 */
[----:B------:R1:W-:Y:S04]  /*199e0*/  LDGSTS.E [R247+0x4c00c], desc[UR6][R12.64], !P5 ;  /* 0x4c00c0000cf77fae */ /* 0x0003e8000e921846 */
[----:B------:R-:W1:Y:S01]  /*199f0*/  LDL.LU.64 R12, [R1+0x2aa8] ;  /* 0x002aa800010c7983 */ /* 0x000e620000300a00 */
[----:B------:R-:W-:-:S04]  /*19a00*/  IMAD.WIDE R238, R2, 0x4, R238 ;  /* 0x0000000402ee7825 */ /* 0x000fc800078e02ee */
[----:B------:R-:W-:Y:S01]  /*19a10*/  IMAD.WIDE R248, R2, 0x4, R248 ;  /* 0x0000000402f87825 */ /* 0x000fe200078e02f8 */
[----:B------:R4:W-:Y:S04]  /*19a20*/  STL.64 [R1+0x628], R238 ;  /* 0x000628ee01007387 */ /* 0x0009e80000100a00 */
[----:B------:R-:W-:Y:S04]  /*19a30*/  STL.64 [R1+0x620], R248 ;  /* 0x000620f801007387 */ /* 0x000fe80000100a00 */
[----:B------:R-:W-:Y:S01]  /*19a40*/  LDGSTS.E [R246+0x40000], desc[UR6][R238.64], !P6 ;  /* 0x40000000eef67fae */ /* 0x000fe2000f121846 */
[----:B------:R-:W-:-:S02]  /*19a50*/  VIADD R3, R5, 0xffffff6e ;  /* 0xffffff6e05037836 */ /* 0x000fc40000000000 */
[----:B------:R-:W4:Y:S01]  /*19a60*/  LDC R5, c[0x0][0x230] ;  /* 0x00008c00ff057b82 */ /* 0x000f220000000800 */
[----:B------:R-:W-:Y:S04]  /*19a70*/  LDGSTS.E [R246+0x44000], desc[UR6][R248.64], !P6 ;  /* 0x44000000f8f67fae */ /* 0x000fe8000f121846 */
[----:B----4-:R-:W4:Y:S01]  /*19a80*/  LDL.LU.64 R238, [R1+0x2aa0] ;  /* 0x002aa00001ee7983 */ /* 0x010f220000300a00 */
[----:B------:R-:W-:Y:S01]  /*19a90*/  ISETP.GE.U32.AND P0, PT, R3, 0x7fffff4f, PT ;  /* 0x7fffff4f0300780c */ /* 0x000fe20003f06070 */
[----:B------:R-:W-:Y:S02]  /*19aa0*/  VIADD R3, R252, 0xffffff6d ;  /* 0xffffff6dfc037836 */ /* 0x000fe40000000000 */
[----:B------:R-:W4:Y:S03]  /*19ab0*/  LDC R252, c[0x0][0x230] ;  /* 0x00008c00fffc7b82 */ /* 0x000f260000000800 */
[----:B------:R-:W-:Y:S01]  /*19ac0*/  ISETP.GE.U32.AND P2, PT, R3, 0x7fffff4e, PT ;  /* 0x7fffff4e0300780c */ /* 0x000fe20003f46070 */
[----:B------:R-:W-:-:S04]  /*19ad0*/  VIADD R3, R14, 0xffffff6c ;  /* 0xffffff6c0e037836 */ /* 0x000fc80000000000 */
[----:B------:R-:W1:Y:S01]  /*19ae0*/  LDC R14, c[0x0][0x230] ;  /* 0x00008c00ff0e7b82 */ /* 0x000e620000000800 */
[----:B------:R-:W-:Y:S01]  /*19af0*/  ISETP.GE.U32.AND P3, PT, R3, 0x7fffff4d, PT ;  /* 0x7fffff4d0300780c */ /* 0x000fe20003f66070 */
[----:B------:R-:W-:-:S06]  /*19b00*/  VIADD R3, R251, 0xffffff6b ;  /* 0xffffff6bfb037836 */ /* 0x000fcc0000000000 */
[----:B------:R-:W2:Y:S01]  /*19b10*/  LDC R251, c[0x0][0x230] ;  /* 0x00008c00fffb7b82 */ /* 0x000ea20000000800 */
[----:B------:R-:W-:Y:S01]  /*19b20*/  ISETP.GE.U32.AND P4, PT, R3, 0x7fffff4c, PT ;  /* 0x7fffff4c0300780c */ /* 0x000fe20003f86070 */
[----:B------:R-:W-:-:S05]  /*19b30*/  VIADD R3, R5, 0xffffff6a ;  /* 0xffffff6a05037836 */ /* 0x000fca0000000000 */
[----:B------:R-:W-:Y:S01]  /*19b40*/  ISETP.GE.U32.AND P5, PT, R3, 0x7fffff4b, PT ;  /* 0x7fffff4b0300780c */ /* 0x000fe20003fa6070 */
[----:B------:R-:W4:Y:S01]  /*19b50*/  LDC R5, c[0x0][0x230] ;  /* 0x00008c00ff057b82 */ /* 0x000f220000000800 */
[----:B------:R-:W-:-:S04]  /*19b60*/  IMAD.WIDE R6, R2, 0x4, R6 ;  /* 0x0000000402067825 */ /* 0x000fc800078e0206 */
[----:B--2---:R-:W-:-:S03]  /*19b70*/  VIADD R3, R251, 0xffffff69 ;  /* 0xffffff69fb037836 */ /* 0x004fc60000000000 */
[----:B------:R-:W2:Y:S01]  /*19b80*/  LDC R251, c[0x0][0x230] ;  /* 0x00008c00fffb7b82 */ /* 0x000ea20000000800 */
[----:B------:R-:W-:-:S04]  /*19b90*/  IMAD.WIDE R230, R2, 0x4, R230 ;  /* 0x0000000402e67825 */ /* 0x000fc800078e02e6 */
[----:B------:R-:W-:-:S04]  /*19ba0*/  IMAD.WIDE R8, R2, 0x4, R8 ;  /* 0x0000000402087825 */ /* 0x000fc800078e0208 */
[----:B------:R-:W-:-:S04]  /*19bb0*/  IMAD.WIDE R16, R2, 0x4, R16 ;  /* 0x0000000402107825 */ /* 0x000fc800078e0210 */
[----:B------:R-:W-:-:S04]  /*19bc0*/  IMAD.WIDE R236, R2, 0x4, R236 ;  /* 0x0000000402ec7825 */ /* 0x000fc800078e02ec */
[----:B---3--:R-:W-:-:S04]  /*19bd0*/  IMAD.WIDE R10, R2, 0x4, R10 ;  /* 0x00000004020a7825 */ /* 0x008fc800078e020a */
[----:B-1----:R-:W-:-:S05]  /*19be0*/  IMAD.WIDE R12, R2, 0x4, R12 ;  /* 0x00000004020c7825 */ /* 0x002fca00078e020c */
[----:B------:R1:W-:Y:S04]  /*19bf0*/  STL.64 [R1+0x618], R12 ;  /* 0x0006180c01007387 */ /* 0x0003e80000100a00 */
[----:B------:R1:W-:Y:S04]  /*19c00*/  LDGSTS.E [R246+0x48000], desc[UR6][R12.64], !P6 ;  /* 0x480000000cf67fae */ /* 0x0003e8000f121846 */
[----:B------:R3:W-:Y:S04]  /*19c10*/  STL.64 [R1+0x610], R10 ;  /* 0x0006100a01007387 */ /* 0x0007e80000100a00 */
[----:B------:R3:W-:Y:S01]  /*19c20*/  LDGSTS.E [R246+0x4c000], desc[UR6][R10.64], !P6 ;  /* 0x4c0000000af67fae */ /* 0x0007e2000f121846 */
[----:B-1----:R-:W-:-:S04]  /*19c30*/  IMAD.WIDE R12, R2, 0x4, R234 ;  /* 0x00000004020c7825 */ /* 0x002fc800078e02ea */
[----:B---3--:R-:W-:Y:S01]  /*19c40*/  IMAD.WIDE R10, R2, 0x4, R232 ;  /* 0x00000004020a7825 */ /* 0x008fe200078e02e8 */
[----:B------:R-:W-:-:S03]  /*19c50*/  ISETP.GE.U32.AND P6, PT, R3, 0x7fffff4a, PT ;  /* 0x7fffff4a0300780c */ /* 0x000fc60003fc6070 */
[----:B------:R-:W-:Y:S02]  /*19c60*/  VIADD R3, R14, 0xffffff68 ;  /* 0xffffff680e037836 */ /* 0x000fe40000000000 */
[----:B----4-:R-:W-:-:S05]  /*19c70*/  IMAD.WIDE R238, R2, 0x4, R238 ;  /* 0x0000000402ee7825 */ /* 0x010fca00078e02ee */
[----:B------:R-:W-:Y:S04]  /*19c80*/  STL.64 [R1+0x608], R238 ;  /* 0x000608ee01007387 */ /* 0x000fe80000100a00 */
[----:B------:R-:W-:Y:S04]  /*19c90*/  LDGSTS.E [R246+0x40004], desc[UR6][R238.64], !P0 ;  /* 0x40004000eef67fae */ /* 0x000fe8000c121846 */
[----:B------:R-:W-:Y:S04]  /*19ca0*/  STL.64 [R1+0x600], R236 ;  /* 0x000600ec01007387 */ /* 0x000fe80000100a00 */
[----:B------:R-:W-:Y:S04]  /*19cb0*/  LDGSTS.E [R246+0x44004], desc[UR6][R236.64], !P0 ;  /* 0x44004000ecf67fae */ /* 0x000fe8000c121846 */
[----:B------:R1:W-:Y:S04]  /*19cc0*/  STL.64 [R1+0x5f8], R12 ;  /* 0x0005f80c01007387 */ /* 0x0003e80000100a00 */
[----:B------:R1:W-:Y:S04]  /*19cd0*/  LDGSTS.E [R246+0x48004], desc[UR6][R12.64], !P0 ;  /* 0x480040000cf67fae */ /* 0x0003e8000c121846 */
[----:B------:R3:W-:Y:S04]  /*19ce0*/  STL.64 [R1+0x5f0], R10 ;  /* 0x0005f00a01007387 */ /* 0x0007e80000100a00 */
[----:B------:R3:W-:Y:S01]  /*19cf0*/  LDGSTS.E [R246+0x4c004], desc[UR6][R10.64], !P0 ;  /* 0x4c0040000af67fae */ /* 0x0007e2000c121846 */
[----:B-1----:R-:W-:-:S03]  /*19d00*/  IMAD.WIDE R12, R2, 0x4, R228 ;  /* 0x00000004020c7825 */ /* 0x002fc600078e02e4 */
[----:B------:R-:W-:Y:S04]  /*19d10*/  STL.64 [R1+0x5e8], R230 ;  /* 0x0005e8e601007387 */ /* 0x000fe80000100a00 */
[----:B------:R-:W-:Y:S01]  /*19d20*/  LDGSTS.E [R246+0x40008], desc[UR6][R230.64], !P2 ;  /* 0x40008000e6f67fae */ /* 0x000fe2000d121846 */
[----:B---3--:R-:W-:-:S03]  /*19d30*/  IMAD.WIDE R10, R2, 0x4, R226 ;  /* 0x00000004020a7825 */ /* 0x008fc600078e02e2 */
[----:B------:R1:W-:Y:S04]  /*19d40*/  STL.64 [R1+0x5e0], R12 ;  /* 0x0005e00c01007387 */ /* 0x0003e80000100a00 */
[----:B------:R1:W-:Y:S04]  /*19d50*/  LDGSTS.E [R246+0x44008], desc[UR6][R12.64], !P2 ;  /* 0x440080000cf67fae */ /* 0x0003e8000d121846 */
[----:B------:R-:W-:Y:S04]  /*19d60*/  STL.64 [R1+0x5d8], R10 ;  /* 0x0005d80a01007387 */ /* 0x000fe80000100a00 */
[----:B------:R-:W-:Y:S04]  /*19d70*/  LDGSTS.E [R246+0x48008], desc[UR6][R10.64], !P2 ;  /* 0x480080000af67fae */ /* 0x000fe8000d121846 */
[----:B------:R3:W-:Y:S04]  /*19d80*/  STL.64 [R1+0x5d0], R6 ;  /* 0x0005d00601007387 */ /* 0x0007e80000100a00 */
[----:B------:R3:W-:Y:S01]  /*19d90*/  LDGSTS.E [R246+0x4c008], desc[UR6][R6.64], !P2 ;  /* 0x4c00800006f67fae */ /* 0x0007e2000d121846 */
[----:B------:R-:W-:Y:S01]  /*19da0*/  ISETP.GE.U32.AND P0, PT, R3, 0x7fffff49, PT ;  /* 0x7fffff490300780c */ /* 0x000fe20003f06070 */
[----:B------:R-:W-:-:S02]  /*19db0*/  VIADD R3, R252, 0xffffff67 ;  /* 0xffffff67fc037836 */ /* 0x000fc40000000000 */
[C---:B-1----:R-:W-:Y:S01]  /*19dc0*/  IMAD.WIDE R12, R2.reuse, 0x4, R18 ;  /* 0x00000004020c7825 */ /* 0x042fe200078e0212 */
[----:B------:R1:W-:Y:S01]  /*19dd0*/  STL.64 [R1+0x5c8], R8 ;  /* 0x0005c80801007387 */ /* 0x0003e20000100a00 */
[----:B------:R-:W-:Y:S01]  /*19de0*/  UISETP.GT.AND UP1, UPT, UR4, 0xbf, UPT ;  /* 0x000000bf0400788c */ /* 0x000fe2000bf24270 */
[----:B---3--:R-:W3:Y:S01]  /*19df0*/  LDC R6, c[0x0][0x230] ;  /* 0x00008c00ff067b82 */ /* 0x008ee20000000800 */
[----:B------:R-:W-:Y:S01]  /*19e00*/  ISETP.GE.U32.AND P2, PT, R3, 0x7fffff48, PT ;  /* 0x7fffff480300780c */ /* 0x000fe20003f46070 */
[C---:B------:R-:W-:Y:S01]  /*19e10*/  IMAD.WIDE R10, R2.reuse, 0x4, R20 ;  /* 0x00000004020a7825 */ /* 0x040fe200078e0214 */
[----:B------:R1:W-:Y:S03]  /*19e20*/  LDGSTS.E [R246+0x4000c], desc[UR6][R8.64], !P3 ;  /* 0x4000c00008f67fae */ /* 0x0003e6000d921846 */
[----:B--2---:R-:W-:Y:S01]  /*19e30*/  VIADD R3, R251, 0xffffff66 ;  /* 0xffffff66fb037836 */ /* 0x004fe20000000000 */
[----:B------:R2:W-:Y:S01]  /*19e40*/  STL.64 [R1+0x5c0], R16 ;  /* 0x0005c01001007387 */ /* 0x0005e20000100a00 */
[C---:B------:R-:W-:Y:S01]  /*19e50*/  IMAD.WIDE R18, R2.reuse, 0x4, R22 ;  /* 0x0000000402127825 */ /* 0x040fe200078e0216 */
[----:B------:R-:W4:Y:S02]  /*19e60*/  LDC R7, c[0x0][0x230] ;  /* 0x00008c00ff077b82 */ /* 0x000f240000000800 */
[----:B------:R2:W-:Y:S04]  /*19e70*/  LDGSTS.E [R246+0x4400c], desc[UR6][R16.64], !P3 ;  /* 0x4400c00010f67fae */ /* 0x0005e8000d921846 */
[----:B------:R2:W-:Y:S02]  /*19e80*/  STL.64 [R1+0x5b8], R12 ;  /* 0x0005b80c01007387 */ /* 0x0005e40000100a00 */
[----:B-1----:R-:W1:Y:S02]  /*19e90*/  LDC R8, c[0x0][0x230] ;  /* 0x00008c00ff087b82 */ /* 0x002e640000000800 */
[----:B------:R2:W-:Y:S02]  /*19ea0*/  LDGSTS.E [R246+0x4800c], desc[UR6][R12.64], !P3 ;  /* 0x4800c0000cf67fae */ /* 0x0005e4000d921846 */
[----:B--2---:R-:W-:-:S02]  /*19eb0*/  IMAD.WIDE R16, R2, 0x4, R24 ;  /* 0x0000000402107825 */ /* 0x004fc400078e0218 */
[----:B------:R2:W-:Y:S02]  /*19ec0*/  STL.64 [R1+0x5b0], R10 ;  /* 0x0005b00a01007387 */ /* 0x0005e40000100a00 */
[----:B------:R-:W4:Y:S02]  /*19ed0*/  LDC R251, c[0x0][0x230] ;  /* 0x00008c00fffb7b82 */ /* 0x000f240000000800 */
[----:B------:R2:W-:Y:S01]  /*19ee0*/  LDGSTS.E [R246+0x4c00c], desc[UR6][R10.64], !P3 ;  /* 0x4c00c0000af67fae */ /* 0x0005e2000d921846 */
[----:B------:R-:W-:Y:S01]  /*19ef0*/  ISETP.GE.U32.AND P3, PT, R3, 0x7fffff47, PT ;  /* 0x7fffff470300780c */ /* 0x000fe20003f66070 */
[C---:B------:R-:W-:Y:S02]  /*19f00*/  IMAD.WIDE R12, R2.reuse, 0x4, R26 ;  /* 0x00000004020c7825 */ /* 0x040fe400078e021a */
[----:B------:R3:W-:Y:S02]  /*19f10*/  LDGSTS.E [R244+0x40000], desc[UR6][R18.64], !P4 ;  /* 0x4000000012f47fae */ /* 0x0007e4000e121846 */
[----:B------:R-:W4:Y:S01]  /*19f20*/  LDC R252, c[0x0][0x230] ;  /* 0x00008c00fffc7b82 */ /* 0x000f220000000800 */
[----:B------:R-:W-:Y:S01]  /*19f30*/  VIADD R3, R5, 0xffffff65 ;  /* 0xffffff6505037836 */ /* 0x000fe20000000000 */
[----:B------:R1:W-:Y:S01]  /*19f40*/  LDGSTS.E [R244+0x44000], desc[UR6][R16.64], !P4 ;  /* 0x4400000010f47fae */ /* 0x0003e2000e121846 */
[----:B--2---:R-:W-:-:S03]  /*19f50*/  IMAD.WIDE R10, R2, 0x4, R28 ;  /* 0x00000004020a7825 */ /* 0x004fc600078e021c */
[----:B------:R2:W-:Y:S02]  /*19f60*/  LDGSTS.E [R244+0x48000], desc[UR6][R12.64], !P4 ;  /* 0x480000000cf47fae */ /* 0x0005e4000e121846 */
[----:B------:R-:W4:Y:S02]  /*19f70*/  LDC R5, c[0x0][0x230] ;  /* 0x00008c00ff057b82 */ /* 0x000f240000000800 */
[----:B------:R2:W-:Y:S01]  /*19f80*/  LDGSTS.E [R244+0x4c000], desc[UR6][R10.64], !P4 ;  /* 0x4c0000000af47fae */ /* 0x0005e2000e121846 */
[----:B------:R-:W-:Y:S01]  /*19f90*/  ISETP.GE.U32.AND P4, PT, R3, 0x7fffff46, PT ;  /* 0x7fffff460300780c */ /* 0x000fe20003f86070 */
[----:B---3--:R-:W-:Y:S02]  /*19fa0*/  VIADD R3, R6, 0xffffff64 ;  /* 0xffffff6406037836 */ /* 0x008fe40000000000 */
[----:B------:R-:W-:Y:S02]  /*19fb0*/  STL.64 [R1+0x2a50], R246 ;  /* 0x002a50f601007387 */ /* 0x000fe40000100a00 */
[----:B------:R-:W3:Y:S02]  /*19fc0*/  LDC R6, c[0x0][0x230] ;  /* 0x00008c00ff067b82 */ /* 0x000ee40000000800 */
[----:B------:R2:W-:Y:S04]  /*19fd0*/  STL.64 [R1+0x5a8], R18 ;  /* 0x0005a81201007387 */ /* 0x0005e80000100a00 */
[----:B------:R1:W-:Y:S04]  /*19fe0*/  STL.64 [R1+0x5a0], R16 ;  /* 0x0005a01001007387 */ /* 0x0003e80000100a00 */
[----:B------:R1:W-:Y:S01]  /*19ff0*/  STL.64 [R1+0x598], R12 ;  /* 0x0005980c01007387 */ /* 0x0003e20000100a00 */
[----:B--2---:R-:W-:-:S03]  /*1a000*/  IMAD.WIDE R18, R2, 0x4, R30 ;  /* 0x0000000402127825 */ /* 0x004fc600078e021e */
[----:B------:R2:W-:Y:S01]  /*1a010*/  STL.64 [R1+0x590], R10 ;  /* 0x0005900a01007387 */ /* 0x0005e20000100a00 */
[----:B-1----:R-:W-:-:S03]  /*1a020*/  IMAD.WIDE R16, R2, 0x4, R32 ;  /* 0x0000000402107825 */ /* 0x002fc600078e0220 */
[----:B------:R1:W-:Y:S01]  /*1a030*/  STL.64 [R1+0x588], R18 ;  /* 0x0005881201007387 */ /* 0x0003e20000100a00 */
[----:B------:R-:W-:-:S03]  /*1a040*/  IMAD.WIDE R12, R2, 0x4, R34 ;  /* 0x00000004020c7825 */ /* 0x000fc600078e0222 */
        /* <DEDUP_REMOVED lines=11> */
[----:B------:R-:W-:Y:S01]  /*1a100*/  STL.64 [R1+0x568], R18 ;  /* 0x0005681201007387 */ /* 0x000fe20000100a00 */
[----:B------:R-:W-:-:S03]  /*1a110*/  ISETP.GE.U32.AND P5, PT, R3, 0x7fffff45, PT ;  /* 0x7fffff450300780c */ /* 0x000fc60003fa6070 */
[----:B------:R-:W-:Y:S01]  /*1a120*/  LDGSTS.E [R244+0x40008], desc[UR6][R18.64], !P6 ;  /* 0x4000800012f47fae */ /* 0x000fe2000f121846 */
[----:B--2---:R-:W-:-:S03]  /*1a130*/  IMAD.WIDE R10, R2, 0x4, R44 ;  /* 0x00000004020a7825 */ /* 0x004fc600078e022c */
[----:B------:R1:W-:Y:S04]  /*1a140*/  STL.64 [R1+0x560], R16 ;  /* 0x0005601001007387 */ /* 0x0003e80000100a00 */
[----:B------:R1:W-:Y:S01]  /*1a150*/  LDGSTS.E [R244+0x44008], desc[UR6][R16.64], !P6 ;  /* 0x4400800010f47fae */ /* 0x0003e2000f121846 */
[----:B------:R-:W-:-:S03]  /*1a160*/  VIADD R3, R8, 0xffffff63 ;  /* 0xffffff6308037836 */ /* 0x000fc60000000000 */
[----:B------:R2:W-:Y:S04]  /*1a170*/  STL.64 [R1+0x558], R12 ;  /* 0x0005580c01007387 */ /* 0x0005e80000100a00 */
[----:B------:R2:W-:Y:S01]  /*1a180*/  LDGSTS.E [R244+0x48008], desc[UR6][R12.64], !P6 ;  /* 0x480080000cf47fae */ /* 0x0005e2000f121846 */
[----:B-1----:R-:W-:-:S03]  /*1a190*/  IMAD.WIDE R16, R2, 0x4, R46 ;  /* 0x0000000402107825 */ /* 0x002fc600078e022e */
[----:B------:R1:W-:Y:S04]  /*1a1a0*/  STL.64 [R1+0x550], R10 ;  /* 0x0005500a01007387 */ /* 0x0003e80000100a00 */
[----:B------:R1:W-:Y:S01]  /*1a1b0*/  LDGSTS.E [R244+0x4c008], desc[UR6][R10.64], !P6 ;  /* 0x4c0080000af47fae */ /* 0x0003e2000f121846 */
[----:B--2---:R-:W-:-:S03]  /*1a1c0*/  IMAD.WIDE R12, R2, 0x4, R48 ;  /* 0x00000004020c7825 */ /* 0x004fc600078e0230 */
[----:B------:R2:W-:Y:S01]  /*1a1d0*/  STL.64 [R1+0x548], R16 ;  /* 0x0005481001007387 */ /* 0x0005e20000100a00 */
[----:B------:R-:W-:-:S03]  /*1a1e0*/  IMAD.WIDE R8, R2, 0x4, R52 ;  /* 0x0000000402087825 */ /* 0x000fc600078e0234 */
[----:B------:R2:W-:Y:S01]  /*1a1f0*/  LDGSTS.E [R244+0x4000c], desc[UR6][R16.64], !P0 ;  /* 0x4000c00010f47fae */ /* 0x0005e2000c121846 */
[----:B-1----:R-:W-:-:S03]  /*1a200*/  IMAD.WIDE R10, R2, 0x4, R50 ;  /* 0x00000004020a7825 */ /* 0x002fc600078e0232 */
[----:B------:R1:W-:Y:S01]  /*1a210*/  STL.64 [R1+0x540], R12 ;  /* 0x0005400c01007387 */ /* 0x0003e20000100a00 */
[----:B------:R-:W-:Y:S01]  /*1a220*/  ISETP.GE.U32.AND P6, PT, R3, 0x7fffff44, PT ;  /* 0x7fffff440300780c */ /* 0x000fe20003fc6070 */
[C---:B------:R-:W-:Y:S02]  /*1a230*/  IMAD.WIDE R18, R2.reuse, 0x4, R54 ;  /* 0x0000000402127825 */ /* 0x040fe400078e0236 */
[----:B------:R1:W-:Y:S02]  /*1a240*/  LDGSTS.E [R244+0x4400c], desc[UR6][R12.64], !P0 ;  /* 0x4400c0000cf47fae */ /* 0x0003e4000c121846 */
[----:B--2---:R-:W-:Y:S02]  /*1a250*/  IMAD.WIDE R16, R2, 0x4, R56 ;  /* 0x0000000402107825 */ /* 0x004fe400078e0238 */
[----:B------:R2:W-:Y:S02]  /*1a260*/  STL.64 [R1+0x538], R10 ;  /* 0x0005380a01007387 */ /* 0x0005e40000100a00 */
[----:B----4-:R-:W-:-:S02]  /*1a270*/  VIADD R3, R5, 0xffffff62 ;  /* 0xffffff6205037836 */ /* 0x010fc40000000000 */
[----:B------:R2:W-:Y:S01]  /*1a280*/  LDGSTS.E [R244+0x4800c], desc[UR6][R10.64], !P0 ;  /* 0x4800c0000af47fae */ /* 0x0005e2000c121846 */
[----:B---3--:R-:W-:Y:S02]  /*1a290*/  VIADD R5, R6, 0xffffff60 ;  /* 0xffffff6006057836 */ /* 0x008fe40000000000 */
[C---:B-1----:R-:W-:Y:S01]  /*1a2a0*/  IMAD.WIDE R12, R2.reuse, 0x4, R58 ;  /* 0x00000004020c7825 */ /* 0x042fe200078e023a */
[----:B------:R1:W-:Y:S04]  /*1a2b0*/  LDGSTS.E [R244+0x4c00c], desc[UR6][R8.64], !P0 ;  /* 0x4c00c00008f47fae */ /* 0x0003e8000c121846 */
[----:B------:R-:W-:Y:S01]  /*1a2c0*/  LDGSTS.E [R242+0x40000], desc[UR6][R18.64], !P2 ;  /* 0x4000000012f27fae */ /* 0x000fe2000d121846 */
[----:B--2---:R-:W-:-:S03]  /*1a2d0*/  IMAD.WIDE R10, R2, 0x4, R60 ;  /* 0x00000004020a7825 */ /* 0x004fc600078e023c */
[----:B------:R1:W-:Y:S04]  /*1a2e0*/  STL.64 [R1+0x530], R8 ;  /* 0x0005300801007387 */ /* 0x0003e80000100a00 */
[----:B------:R-:W-:Y:S04]  /*1a2f0*/  LDGSTS.E [R242+0x44000], desc[UR6][R16.64], !P2 ;  /* 0x4400000010f27fae */ /* 0x000fe8000d121846 */
[----:B------:R-:W-:Y:S04]  /*1a300*/  STL.64 [R1+0x2a70], R244 ;  /* 0x002a70f401007387 */ /* 0x000fe80000100a00 */
[----:B------:R2:W-:Y:S01]  /*1a310*/  LDGSTS.E [R242+0x48000], desc[UR6][R12.64], !P2 ;  /* 0x480000000cf27fae */ /* 0x0005e2000d121846 */
[----:B------:R-:W-:Y:S01]  /*1a320*/  ISETP.GE.U32.AND P0, PT, R3, 0x7fffff43, PT ;  /* 0x7fffff430300780c */ /* 0x000fe20003f06070 */
[C---:B------:R-:W-:Y:S01]  /*1a330*/  IMAD.WIDE R236, R2.reuse, 0x4, R104 ;  /* 0x0000000402ec7825 */ /* 0x040fe200078e0268 */
[----:B-1----:R-:W1:Y:S01]  /*1a340*/  LDC R9, c[0x0][0x230] ;  /* 0x00008c00ff097b82 */ /* 0x002e620000000800 */
[----:B------:R-:W-:Y:S04]  /*1a350*/  STL.64 [R1+0x528], R18 ;  /* 0x0005281201007387 */ /* 0x000fe80000100a00 */
[----:B------:R3:W-:Y:S01]  /*1a360*/  LDGSTS.E [R242+0x4c000], desc[UR6][R10.64], !P2 ;  /* 0x4c0000000af27fae */ /* 0x0007e2000d121846 */
[----:B------:R-:W-:Y:S01]  /*1a370*/  ISETP.GE.AND P2, PT, R15, R5, PT ;  /* 0x000000050f00720c */ /* 0x000fe20003f46270 */
[----:B------:R-:W-:Y:S01]  /*1a380*/  IMAD.WIDE R14, R2, 0x4, R62 ;  /* 0x00000004020e7825 */ /* 0x000fe200078e023e */
[----:B------:R-:W4:Y:S01]  /*1a390*/  LDC R8, c[0x0][0x230] ;  /* 0x00008c00ff087b82 */ /* 0x000f220000000800 */
[----:B------:R-:W-:Y:S04]  /*1a3a0*/  STL.64 [R1+0x520], R16 ;  /* 0x0005201001007387 */ /* 0x000fe80000100a00 */
[----:B------:R2:W-:Y:S01]  /*1a3b0*/  STL.64 [R1+0x518], R12 ;  /* 0x0005180c01007387 */ /* 0x0005e20000100a00 */
[----:B------:R-:W-:-:S03]  /*1a3c0*/  VIADD R3, R7, 0xffffff61 ;  /* 0xffffff6107037836 */ /* 0x000fc60000000000 */
[----:B------:R3:W-:Y:S01]  /*1a3d0*/  STL.64 [R1+0x510], R10 ;  /* 0x0005100a01007387 */ /* 0x0007e20000100a00 */
[----:B------:R-:W-:-:S03]  /*1a3e0*/  IMAD.WIDE R6, R2, 0x4, R68 ;  /* 0x0000000402067825 */ /* 0x000fc600078e0244 */
[----:B------:R3:W-:Y:S01]  /*1a3f0*/  STL.64 [R1+0x508], R14 ;  /* 0x0005080e01007387 */ /* 0x0007e20000100a00 */
[----:B--2---:R-:W-:-:S03]  /*1a400*/  IMAD.WIDE R12, R2, 0x4, R64 ;  /* 0x00000004020c7825 */ /* 0x004fc600078e0240 */
[----:B------:R2:W-:Y:S01]  /*1a410*/  LDGSTS.E [R242+0x40004], desc[UR6][R14.64], !P3 ;  /* 0x400040000ef27fae */ /* 0x0005e2000d921846 */
[----:B---3--:R-:W-:-:S03]  /*1a420*/  IMAD.WIDE R10, R2, 0x4, R66 ;  /* 0x00000004020a7825 */ /* 0x008fc600078e0242 */
        /* <DEDUP_REMOVED lines=8> */
[----:B------:R-:W-:-:S04]  /*1a4b0*/  IMAD.WIDE R16, R2, 0x4, R78 ;  /* 0x0000000402107825 */ /* 0x000fc800078e024e */
        /* <DEDUP_REMOVED lines=16> */
[C---:B------:R-:W-:Y:S01]  /*1a5c0*/  IMAD.WIDE R232, R2.reuse, 0x4, R106 ;  /* 0x0000000402e87825 */ /* 0x040fe200078e026a */
[----:B---3--:R-:W3:Y:S01]  /*1a5d0*/  LDC R7, c[0x0][0x230] ;  /* 0x00008c00ff077b82 */ /* 0x008ee20000000800 */
[----:B------:R1:W-:Y:S04]  /*1a5e0*/  STL.64 [R1+0x4c0], R14 ;  /* 0x0004c00e01007387 */ /* 0x0003e80000100a00 */
[----:B------:R1:W-:Y:S01]  /*1a5f0*/  LDGSTS.E [R242+0x4400c], desc[UR6][R14.64], !P5 ;  /* 0x4400c0000ef27fae */ /* 0x0003e2000e921846 */
[----:B------:R-:W-:-:S02]  /*1a600*/  IMAD.WIDE R228, R2, 0x4, R108 ;  /* 0x0000000402e47825 */ /* 0x000fc400078e026c */
[----:B------:R-:W3:Y:S01]  /*1a610*/  LDC R6, c[0x0][0x230] ;  /* 0x00008c00ff067b82 */ /* 0x000ee20000000800 */
[----:B------:R4:W-:Y:S01]  /*1a620*/  STL.64 [R1+0x4b8], R12 ;  /* 0x0004b80c01007387 */ /* 0x0009e20000100a00 */
[----:B--2---:R-:W-:-:S03]  /*1a630*/  IMAD.WIDE R16, R2, 0x4, R86 ;  /* 0x0000000402107825 */ /* 0x004fc600078e0256 */
[----:B------:R4:W-:Y:S01]  /*1a640*/  LDGSTS.E [R242+0x4800c], desc[UR6][R12.64], !P5 ;  /* 0x4800c0000cf27fae */ /* 0x0009e2000e921846 */
[----:B-1----:R-:W-:-:S03]  /*1a650*/  IMAD.WIDE R14, R2, 0x4, R88 ;  /* 0x00000004020e7825 */ /* 0x002fc600078e0258 */
[----:B------:R1:W-:Y:S04]  /*1a660*/  STL.64 [R1+0x4b0], R10 ;  /* 0x0004b00a01007387 */ /* 0x0003e80000100a00 */
[----:B------:R1:W-:Y:S01]  /*1a670*/  LDGSTS.E [R242+0x4c00c], desc[UR6][R10.64], !P5 ;  /* 0x4c00c0000af27fae */ /* 0x0003e2000e921846 */
[----:B----4-:R-:W-:-:S03]  /*1a680*/  IMAD.WIDE R12, R2, 0x4, R90 ;  /* 0x00000004020c7825 */ /* 0x010fc600078e025a */
[----:B------:R-:W-:Y:S04]  /*1a690*/  STL.64 [R1+0x2a88], R242 ;  /* 0x002a88f201007387 */ /* 0x000fe80000100a00 */
[----:B------:R2:W-:Y:S01]  /*1a6a0*/  STL.64 [R1+0xa8], R16 ;  /* 0x0000a81001007387 */ /* 0x0005e20000100a00 */
[----:B-1----:R-:W-:-:S03]  /*1a6b0*/  IMAD.WIDE R10, R2, 0x4, R92 ;  /* 0x00000004020a7825 */ /* 0x002fc600078e025c */
[----:B------:R2:W-:Y:S04]  /*1a6c0*/  LDGSTS.E [R0+0x40000], desc[UR6][R16.64], !P6 ;  /* 0x4000000010007fae */ /* 0x0005e8000f121846 */
[----:B------:R1:W-:Y:S04]  /*1a6d0*/  STL.64 [R1+0x98], R14 ;  /* 0x0000980e01007387 */ /* 0x0003e80000100a00 */
[----:B------:R1:W-:Y:S04]  /*1a6e0*/  LDGSTS.E [R0+0x44000], desc[UR6][R14.64], !P6 ;  /* 0x440000000e007fae */ /* 0x0003e8000f121846 */
[----:B------:R4:W-:Y:S01]  /*1a6f0*/  STL.64 [R1+0x88], R12 ;  /* 0x0000880c01007387 */ /* 0x0009e20000100a00 */
[----:B--2---:R-:W-:-:S03]  /*1a700*/  IMAD.WIDE R16, R2, 0x4, R94 ;  /* 0x0000000402107825 */ /* 0x004fc600078e025e */
[----:B------:R4:W-:Y:S04]  /*1a710*/  LDGSTS.E [R0+0x48000], desc[UR6][R12.64], !P6 ;  /* 0x480000000c007fae */ /* 0x0009e8000f121846 */
[----:B------:R2:W-:Y:S04]  /*1a720*/  STL.64 [R1+0x78], R10 ;  /* 0x0000780a01007387 */ /* 0x0005e80000100a00 */
[----:B------:R2:W-:Y:S01]  /*1a730*/  LDGSTS.E [R0+0x4c000], desc[UR6][R10.64], !P6 ;  /* 0x4c0000000a007fae */ /* 0x0005e2000f121846 */
[----:B-1----:R-:W-:Y:S01]  /*1a740*/  IMAD.WIDE R14, R2, 0x4, R98 ;  /* 0x00000004020e7825 */ /* 0x002fe200078e0262 */
[----:B------:R-:W-:-:S02]  /*1a750*/  ISETP.GE.U32.AND P4, PT, R5, 0x7fffff41, PT ;  /* 0x7fffff410500780c */ /* 0x000fc40003f86070 */
[----:B------:R1:W-:Y:S01]  /*1a760*/  STL.64 [R1+0x68], R16 ;  /* 0x0000681001007387 */ /* 0x0003e20000100a00 */
[----:B----4-:R-:W-:-:S04]  /*1a770*/  IMAD.WIDE R12, R2, 0x4, R100 ;  /* 0x00000004020c7825 */ /* 0x010fc800078e0264 */
[C---:B------:R-:W-:Y:S01]  /*1a780*/  IMAD.WIDE R22, R2.reuse, 0x4, R110 ;  /* 0x0000000402167825 */ /* 0x040fe200078e026e */
[----:B------:R1:W-:Y:S03]  /*1a790*/  LDGSTS.E [R0+0x40004], desc[UR6][R16.64], !P0 ;  /* 0x4000400010007fae */ /* 0x0003e6000c121846 */
[----:B------:R-:W-:-:S04]  /*1a7a0*/  IMAD.WIDE R20, R2, 0x4, R112 ;  /* 0x0000000402147825 */ /* 0x000fc800078e0270 */
[C---:B------:R-:W-:Y:S01]  /*1a7b0*/  IMAD.WIDE R18, R2.reuse, 0x4, R114 ;  /* 0x0000000402127825 */ /* 0x040fe200078e0272 */
[----:B------:R-:W-:Y:S01]  /*1a7c0*/  SEL R3, RZ, 0x4, P2 ;  /* 0x00000004ff037807 */ /* 0x000fe20001000000 */
[----:B------:R-:W4:Y:S02]  /*1a7d0*/  LDC R5, c[0x0][0x230] ;  /* 0x00008c00ff057b82 */ /* 0x000f240000000800 */
[----:B--2---:R-:W-:-:S05]  /*1a7e0*/  IMAD.WIDE R10, R2, 0x4, R96 ;  /* 0x00000004020a7825 */ /* 0x004fca00078e0260 */
[----:B------:R2:W-:Y:S04]  /*1a7f0*/  STL.64 [R1+0x58], R10 ;  /* 0x0000580a01007387 */ /* 0x0005e80000100a00 */
[----:B------:R2:W-:Y:S04]  /*1a800*/  LDGSTS.E [R0+0x44004], desc[UR6][R10.64], !P0 ;  /* 0x440040000a007fae */ /* 0x0005e8000c121846 */
[----:B------:R-:W-:Y:S01]  /*1a810*/  STL.64 [R1+0x29f8], R14 ;  /* 0x0029f80e01007387 */ /* 0x000fe20000100a00 */
[----:B-1----:R-:W-:-:S03]  /*1a820*/  IMAD.WIDE R16, R2, 0x4, R116 ;  /* 0x0000000402107825 */ /* 0x002fc600078e0274 */
[----:B------:R-:W-:Y:S01]  /*1a830*/  STL.64 [R1+0x2a00], R12 ;  /* 0x002a000c01007387 */ /* 0x000fe20000100a00 */
[----:B--2---:R-:W-:-:S03]  /*1a840*/  IMAD.WIDE R10, R2, 0x4, R102 ;  /* 0x00000004020a7825 */ /* 0x004fc600078e0266 */
[----:B------:R-:W-:Y:S04]  /*1a850*/  LDGSTS.E [R0+0x48004], desc[UR6][R14.64], !P0 ;  /* 0x480040000e007fae */ /* 0x000fe8000c121846 */
[----:B------:R-:W-:Y:S04]  /*1a860*/  STL.64 [R1+0x2a08], R10 ;  /* 0x002a080a01007387 */ /* 0x000fe80000100a00 */
[----:B------:R-:W-:Y:S04]  /*1a870*/  STL.64 [R1+0x2a10], R236 ;  /* 0x002a10ec01007387 */ /* 0x000fe80000100a00 */
[----:B------:R-:W-:Y:S04]  /*1a880*/  STL.64 [R1+0x2a18], R232 ;  /* 0x002a18e801007387 */ /* 0x000fe80000100a00 */
[----:B------:R-:W-:Y:S04]  /*1a890*/  LDGSTS.E [R0+0x4c004], desc[UR6][R12.64], !P0 ;  /* 0x4c0040000c007fae */ /* 0x000fe8000c121846 */
        /* <DEDUP_REMOVED lines=8> */
[----:B------:R1:W-:Y:S04]  /*1a920*/  STL.64 [R1+0x6c0], R16 ;  /* 0x0006c01001007387 */ /* 0x0003e80000100a00 */
[----:B------:R-:W-:Y:S04]  /*1a930*/  LDGSTS.E [R0+0x4000c], desc[UR6][R22.64], !P4 ;  /* 0x4000c00016007fae */ /* 0x000fe8000e121846 */
[----:B------:R-:W2:Y:S04]  /*1a940*/  LDL.LU.64 R28, [R1+0x8] ;  /* 0x00000800011c7983 */ /* 0x000ea80000300a00 */
[----:B------:R2:W-:Y:S04]  /*1a950*/  LDGSTS.E [R0+0x4400c], desc[UR6][R20.64], !P4 ;  /* 0x4400c00014007fae */ /* 0x0005e8000e121846 */
[----:B------:R-:W2:Y:S04]  /*1a960*/  LDL.LU.64 R26, [R1+0x18] ;  /* 0x00001800011a7983 */ /* 0x000ea80000300a00 */
[----:B------:R-:W-:Y:S04]  /*1a970*/  LDGSTS.E [R0+0x4800c], desc[UR6][R18.64], !P4 ;  /* 0x4800c00012007fae */ /* 0x000fe8000e121846 */
[----:B------:R-:W2:Y:S04]  /*1a980*/  LDL.LU.64 R226, [R1+0xb0] ;  /* 0x0000b00001e27983 */ /* 0x000ea80000300a00 */
[----:B------:R2:W-:Y:S04]  /*1a990*/  LDGSTS.E [R0+0x4c00c], desc[UR6][R16.64], !P4 ;  /* 0x4c00c00010007fae */ /* 0x0005e8000e121846 */
[----:B------:R-:W2:Y:S01]  /*1a9a0*/  LDL.LU.64 R248, [R1+0xb8] ;  /* 0x0000b80001f87983 */ /* 0x000ea20000300a00 */
[----:B------:R-:W-:Y:S01]  /*1a9b0*/  PLOP3.LUT P2, PT, PT, PT, UP1, 0x80, 0x0 ;  /* 0x000000000000781c */ /* 0x000fe20003f4f018 */
[----:B------:R-:W-:-:S02]  /*1a9c0*/  IMAD.WIDE R118, R4, 0x4, R118 ;  /* 0x0000000404767825 */ /* 0x000fc400078e0276 */
[----:B------:R-:W0:Y:S04]  /*1a9d0*/  LDGDEPBAR ;  /* 0x00000000000079af */ /* 0x000e280000000000 */
[----:B-1----:R-:W2:Y:S04]  /*1a9e0*/  LDL.LU.64 R16, [R1+0xc0] ;  /* 0x0000c00001107983 */ /* 0x002ea80000300a00 */
[----:B------:R-:W2:Y:S04]  /*1a9f0*/  LDL.LU.64 R230, [R1+0xc8] ;  /* 0x0000c80001e67983 */ /* 0x000ea80000300a00 */
[----:B------:R-:W2:Y:S04]  /*1aa00*/  LDL.LU.64 R18, [R1+0xd0] ;  /* 0x0000d00001127983 */ /* 0x000ea80000300a00 */
[----:B------:R-:W2:Y:S04]  /*1aa10*/  LDL.LU.64 R20, [R1+0xd8] ;  /* 0x0000d80001147983 */ /* 0x000ea80000300a00 */
[----:B------:R-:W2:Y:S04]  /*1aa20*/  LDL.LU.64 R234, [R1+0xe0] ;  /* 0x0000e00001ea7983 */ /* 0x000ea80000300a00 */
[----:B------:R-:W2:Y:S04]  /*1aa30*/  LDL.LU.64 R238, [R1+0xe8] ;  /* 0x0000e80001ee7983 */ /* 0x000ea80000300a00 */
[----:B------:R-:W2:Y:S04]  /*1aa40*/  LDL.LU.64 R22, [R1+0xf0] ;  /* 0x0000f00001167983 */ /* 0x000ea80000300a00 */
[----:B------:R-:W2:Y:S04]  /*1aa50*/  LDL.LU.64 R30, [R1+0xf8] ;  /* 0x0000f800011e7983 */ /* 0x000ea80000300a00 */
[----:B------:R-:W2:Y:S04]  /*1aa60*/  LDL.LU.64 R24, [R1+0x100] ;  /* 0x0001000001187983 */ /* 0x000ea80000300a00 */
[----:B------:R-:W2:Y:S01]  /*1aa70*/  LDL.LU.64 R246, [R1+0x108] ;  /* 0x0001080001f67983 */ /* 0x000ea20000300a00 */
[----:B------:R-:W-:-:S04]  /*1aa80*/  SEL R3, R3, RZ, P2 ;  /* 0x000000ff03037207 */ /* 0x000fc80001000000 */
[----:B------:R-:W-:Y:S01]  /*1aa90*/  ISETP.NE.U32.AND P2, PT, R3, RZ, PT ;  /* 0x000000ff0300720c */ /* 0x000fe20003f45070 */
[----:B------:R-:W-:-:S05]  /*1aaa0*/  VIADD R3, R9, 0xffffff5f ;  /* 0xffffff5f09037836 */ /* 0x000fca0000000000 */
[----:B------:R-:W-:Y:S01]  /*1aab0*/  ISETP.GE.U32.AND P5, PT, R3, 0x7fffff40, PT ;  /* 0x7fffff400300780c */ /* 0x000fe20003fa6070 */
[----:B------:R-:W-:Y:S02]  /*1aac0*/  VIADD R3, R8, 0xffffff5e ;  /* 0xffffff5e08037836 */ /* 0x000fe40000000000 */
[----:B------:R-:W1:Y:S03]  /*1aad0*/  LDC R8, c[0x0][0x230] ;  /* 0x00008c00ff087b82 */ /* 0x000e660000000800 */
[----:B------:R-:W-:Y:S01]  /*1aae0*/  ISETP.GE.U32.AND P6, PT, R3, 0x7fffff3f, PT ;  /* 0x7fffff3f0300780c */ /* 0x000fe20003fc6070 */
[----:B---3--:R-:W-:-:S05]  /*1aaf0*/  VIADD R3, R7, 0xffffff5d ;  /* 0xffffff5d07037836 */ /* 0x008fca0000000000 */
[----:B------:R-:W-:Y:S01]  /*1ab00*/  ISETP.GE.U32.AND P0, PT, R3, 0x7fffff3e, PT ;  /* 0x7fffff3e0300780c */ /* 0x000fe20003f06070 */
[----:B------:R-:W-:-:S05]  /*1ab10*/  VIADD R3, R6, 0xffffff5c ;  /* 0xffffff5c06037836 */ /* 0x000fca0000000000 */
[----:B------:R-:W-:Y:S01]  /*1ab20*/  ISETP.GE.U32.AND P3, PT, R3, 0x7fffff3d, PT ;  /* 0x7fffff3d0300780c */ /* 0x000fe20003f66070 */
[----:B----4-:R-:W-:Y:S02]  /*1ab30*/  VIADD R3, R5, 0xffffff5b ;  /* 0xffffff5b05037836 */ /* 0x010fe40000000000 */
[----:B------:R-:W-:Y:S01]  /*1ab40*/  IMAD.WIDE R120, R4, 0x4, R120 ;  /* 0x0000000404787825 */ /* 0x000fe200078e0278 */
[----:B------:R-:W-:Y:S01]  /*1ab50*/  STL.64 [R1+0x2a60], R250 ;  /* 0x002a60fa01007387 */ /* 0x000fe20000100a00 */
[----:B------:R-:W3:Y:S01]  /*1ab60*/  LDC R5, c[0x0][0x230] ;  /* 0x00008c00ff057b82 */ /* 0x000ee20000000800 */
[----:B------:R-:W-:Y:S01]  /*1ab70*/  ISETP.GE.U32.AND P4, PT, R3, 0x7fffff3c, PT ;  /* 0x7fffff3c0300780c */ /* 0x000fe20003f86070 */
[----:B-1----:R-:W-:Y:S02]  /*1ab80*/  VIADD R3, R8, 0xffffff5a ;  /* 0xffffff5a08037836 */ /* 0x002fe40000000000 */
[----:B------:R-:W-:-:S03]  /*1ab90*/  IMAD.WIDE R122, R4, 0x4, R122 ;  /* 0x00000004047a7825 */ /* 0x000fc600078e027a */
[----:B------:R-:W-:Y:S01]  /*1aba0*/  STL.64 [R1+0x2a68], R2 ;  /* 0x002a680201007387 */ /* 0x000fe20000100a00 */
[----:B------:R-:W-:-:S03]  /*1abb0*/  IMAD.WIDE R124, R4, 0x4, R124 ;  /* 0x00000004047c7825 */ /* 0x000fc600078e027c */
[----:B------:R-:W-:Y:S04]  /*1abc0*/  STL.64 [R1+0x2a90], R118 ;  /* 0x002a907601007387 */ /* 0x000fe80000100a00 */
[----:B------:R-:W-:Y:S04]  /*1abd0*/  STL.64 [R1+0x2a78], R120 ;  /* 0x002a787801007387 */ /* 0x000fe80000100a00 */
[----:B------:R1:W-:Y:S04]  /*1abe0*/  STL.64 [R1+0x2a98], R122 ;  /* 0x002a987a01007387 */ /* 0x0003e80000100a00 */
[----:B------:R4:W-:Y:S01]  /*1abf0*/  STL.64 [R1+0x2a80], R124 ;  /* 0x002a807c01007387 */ /* 0x0009e20000100a00 */
[----:B--2---:R-:W-:-:S04]  /*1ac00*/  IMAD.WIDE R6, R4, 0x4, R28 ;  /* 0x0000000404067825 */ /* 0x004fc800078e021c */
[C---:B------:R-:W-:Y:S02]  /*1ac10*/  IMAD.WIDE R66, R4.reuse, 0x4, R26 ;  /* 0x0000000404427825 */ /* 0x040fe400078e021a */
[----:B------:R-:W2:Y:S04]  /*1ac20*/  LDL.LU.64 R26, [R1+0x110] ;  /* 0x00011000011a7983 */ /* 0x000ea80000300a00 */
[----:B------:R-:W3:Y:S01]  /*1ac30*/  LDL.LU.64 R28, [R1+0x118] ;  /* 0x00011800011c7983 */ /* 0x000ee20000300a00 */
[----:B------:R-:W-:-:S03]  /*1ac40*/  IMAD.WIDE R8, R4, 0x4, R226 ;  /* 0x0000000404087825 */ /* 0x000fc600078e02e2 */
[----:B------:R-:W4:Y:S01]  /*1ac50*/  LDL.LU.64 R226, [R1+0x120] ;  /* 0x0001200001e27983 */ /* 0x000f220000300a00 */
[----:B------:R-:W-:-:S03]  /*1ac60*/  IMAD.WIDE R68, R4, 0x4, R248 ;  /* 0x0000000404447825 */ /* 0x000fc600078e02f8 */
[----:B------:R-:W2:Y:S01]  /*1ac70*/  LDL.LU.64 R248, [R1+0x128] ;  /* 0x0001280001f87983 */ /* 0x000ea20000300a00 */
[----:B------:R-:W-:-:S03]  /*1ac80*/  IMAD.WIDE R70, R4, 0x4, R230 ;  /* 0x0000000404467825 */ /* 0x000fc600078e02e6 */
[----:B------:R-:W2:Y:S01]  /*1ac90*/  LDL.LU.64 R230, [R1+0x130] ;  /* 0x0001300001e67983 */ /* 0x000ea20000300a00 */
[----:B------:R-:W-:-:S04]  /*1aca0*/  IMAD.WIDE R72, R4, 0x4, R20 ;  /* 0x0000000404487825 */ /* 0x000fc800078e0214 */
[C---:B------:R-:W-:Y:S02]  /*1acb0*/  IMAD.WIDE R20, R4.reuse, 0x4, R234 ;  /* 0x0000000404147825 */ /* 0x040fe400078e02ea */
[----:B------:R-:W2:Y:S02]  /*1acc0*/  LDL.LU.64 R234, [R1+0x138] ;  /* 0x0001380001ea7983 */ /* 0x000ea40000300a00 */
[C---:B------:R-:W-:Y:S02]  /*1acd0*/  IMAD.WIDE R74, R4.reuse, 0x4, R238 ;  /* 0x00000004044a7825 */ /* 0x040fe400078e02ee */
        /* <DEDUP_REMOVED lines=15> */
[----:B------:R-:W2:Y:S01]  /*1add0*/  LDL.LU.64 R46, [R1+0x1b0] ;  /* 0x0001b000012e7983 */ /* 0x000ea20000300a00 */
[----:B------:R-:W-:-:S03]  /*1ade0*/  IMAD.WIDE R76, R4, 0x4, R30 ;  /* 0x00000004044c7825 */ /* 0x000fc600078e021e */
[----:B------:R-:W2:Y:S01]  /*1adf0*/  LDL.LU.64 R48, [R1+0x1b8] ;  /* 0x0001b80001307983 */ /* 0x000ea20000300a00 */
[----:B---3--:R-:W-:-:S04]  /*1ae00*/  IMAD.WIDE R80, R4, 0x4, R28 ;  /* 0x0000000404507825 */ /* 0x008fc800078e021c */
[----:B----4-:R-:W-:-:S04]  /*1ae10*/  IMAD.WIDE R28, R4, 0x4, R226 ;  /* 0x00000004041c7825 */ /* 0x010fc800078e02e2 */
[C---:B--2---:R-:W-:Y:S02]  /*1ae20*/  IMAD.WIDE R82, R4.reuse, 0x4, R248 ;  /* 0x0000000404527825 */ /* 0x044fe400078e02f8 */
[----:B------:R-:W2:Y:S04]  /*1ae30*/  LDL.LU.64 R248, [R1+0x1c0] ;  /* 0x0001c00001f87983 */ /* 0x000ea80000300a00 */
[----:B------:R-:W3:Y:S04]  /*1ae40*/  LDL.LU.64 R50, [R1+0x1c8] ;  /* 0x0001c80001327983 */ /* 0x000ee80000300a00 */
[----:B------:R-:W4:Y:S01]  /*1ae50*/  LDL.LU.64 R226, [R1+0x1d0] ;  /* 0x0001d00001e27983 */ /* 0x000f220000300a00 */
[----:B------:R-:W-:-:S03]  /*1ae60*/  IMAD.WIDE R30, R4, 0x4, R230 ;  /* 0x00000004041e7825 */ /* 0x000fc600078e02e6 */
[----:B------:R-:W4:Y:S01]  /*1ae70*/  LDL.LU.64 R230, [R1+0x1d8] ;  /* 0x0001d80001e67983 */ /* 0x000f220000300a00 */
[----:B------:R-:W-:-:S03]  /*1ae80*/  IMAD.WIDE R84, R4, 0x4, R234 ;  /* 0x0000000404547825 */ /* 0x000fc600078e02ea */
[----:B------:R-:W4:Y:S01]  /*1ae90*/  LDL.LU.64 R234, [R1+0x1e0] ;  /* 0x0001e00001ea7983 */ /* 0x000f220000300a00 */
[----:B------:R-:W-:-:S03]  /*1aea0*/  IMAD.WIDE R86, R4, 0x4, R238 ;  /* 0x0000000404567825 */ /* 0x000fc600078e02ee */
[----:B------:R-:W4:Y:S01]  /*1aeb0*/  LDL.LU.64 R238, [R1+0x1e8] ;  /* 0x0001e80001ee7983 */ /* 0x000f220000300a00 */
[----:B------:R-:W-:-:S04]  /*1aec0*/  IMAD.WIDE R88, R4, 0x4, R58 ;  /* 0x0000000404587825 */ /* 0x000fc800078e023a */
[----:B------:R-:W-:-:S04]  /*1aed0*/  IMAD.WIDE R90, R4, 0x4, R56 ;  /* 0x00000004045a7825 */ /* 0x000fc800078e0238 */
[C---:B------:R-:W-:Y:S02]  /*1aee0*/  IMAD.WIDE R92, R4.reuse, 0x4, R54 ;  /* 0x00000004045c7825 */ /* 0x040fe400078e0236 */
[----:B------:R-:W4:Y:S04]  /*1aef0*/  LDL.LU.64 R54, [R1+0x1f0] ;  /* 0x0001f00001367983 */ /* 0x000f280000300a00 */
[----:B------:R-:W4:Y:S01]  /*1af00*/  LDL.LU.64 R56, [R1+0x1f8] ;  /* 0x0001f80001387983 */ /* 0x000f220000300a00 */
[----:B------:R-:W-:-:S03]  /*1af10*/  IMAD.WIDE R94, R4, 0x4, R244 ;  /* 0x00000004045e7825 */ /* 0x000fc600078e02f4 */
[----:B------:R-:W4:Y:S04]  /*1af20*/  LDL.LU.64 R244, [R1+0x200] ;  /* 0x0002000001f47983 */ /* 0x000f280000300a00 */
[----:B------:R-:W4:Y:S01]  /*1af30*/  LDL.LU.64 R58, [R1+0x208] ;  /* 0x00020800013a7983 */ /* 0x000f220000300a00 */
[----:B------:R-:W-:-:S04]  /*1af40*/  IMAD.WIDE R96, R4, 0x4, R44 ;  /* 0x0000000404607825 */ /* 0x000fc800078e022c */
[C---:B------:R-:W-:Y:S02]  /*1af50*/  IMAD.WIDE R44, R4.reuse, 0x4, R246 ;  /* 0x00000004042c7825 */ /* 0x040fe400078e02f6 */
[----:B------:R-:W4:Y:S04]  /*1af60*/  LDL.LU.64 R246, [R1+0x210] ;  /* 0x0002100001f67983 */ /* 0x000f280000300a00 */
[----:B------:R-:W4:Y:S04]  /*1af70*/  LDL.LU.64 R242, [R1+0x218] ;  /* 0x0002180001f27983 */ /* 0x000f280000300a00 */
[----:B------:R-:W4:Y:S01]  /*1af80*/  LDL.LU.64 R60, [R1+0x220] ;  /* 0x00022000013c7983 */ /* 0x000f220000300a00 */
[----:B------:R-:W-:-:S04]  /*1af90*/  IMAD.WIDE R100, R4, 0x4, R48 ;  /* 0x0000000404647825 */ /* 0x000fc800078e0230 */
[----:B------:R-:W-:-:S04]  /*1afa0*/  IMAD.WIDE R98, R4, 0x4, R52 ;  /* 0x0000000404627825 */ /* 0x000fc800078e0234 */
[C---:B--2---:R-:W-:Y:S02]  /*1afb0*/  IMAD.WIDE R48, R4.reuse, 0x4, R248 ;  /* 0x0000000404307825 */ /* 0x044fe400078e02f8 */
[----:B------:R-:W2:Y:S02]  /*1afc0*/  LDL.LU.64 R248, [R1+0x228] ;  /* 0x0002280001f87983 */ /* 0x000ea40000300a00 */
[C---:B---3--:R-:W-:Y:S02]  /*1afd0*/  IMAD.WIDE R102, R4.reuse, 0x4, R50 ;  /* 0x0000000404667825 */ /* 0x048fe400078e0232 */
[----:B------:R-:W3:Y:S02]  /*1afe0*/  LDL.LU.64 R62, [R1+0x230] ;  /* 0x00023000013e7983 */ /* 0x000ee40000300a00 */
[C---:B----4-:R-:W-:Y:S02]  /*1aff0*/  IMAD.WIDE R50, R4.reuse, 0x4, R226 ;  /* 0x0000000404327825 */ /* 0x050fe400078e02e2 */
[----:B------:R-:W4:Y:S02]  /*1b000*/  LDL.LU.64 R10, [R1+0x238] ;  /* 0x00023800010a7983 */ /* 0x000f240000300a00 */
[----:B------:R-:W-:-:S02]  /*1b010*/  IMAD.WIDE R104, R4, 0x4, R230 ;  /* 0x0000000404687825 */ /* 0x000fc400078e02e6 */
[----:B------:R-:W3:Y:S04]  /*1b020*/  LDL.LU.64 R226, [R1+0x240] ;  /* 0x0002400001e27983 */ /* 0x000ee80000300a00 */
[----:B------:R-:W3:Y:S01]  /*1b030*/  LDL.LU.64 R230, [R1+0x248] ;  /* 0x0002480001e67983 */ /* 0x000ee20000300a00 */
[----:B------:R-:W-:-:S03]  /*1b040*/  IMAD.WIDE R52, R4, 0x4, R234 ;  /* 0x0000000404347825 */ /* 0x000fc600078e02ea */
[----:B------:R-:W3:Y:S01]  /*1b050*/  LDL.LU.64 R234, [R1+0x250] ;  /* 0x0002500001ea7983 */ /* 0x000ee20000300a00 */
[----:B------:R-:W-:-:S03]  /*1b060*/  IMAD.WIDE R106, R4, 0x4, R238 ;  /* 0x00000004046a7825 */ /* 0x000fc600078e02ee */
[----:B------:R-:W3:Y:S04]  /*1b070*/  LDL.LU.64 R238, [R1+0x258] ;  /* 0x0002580001ee7983 */ /* 0x000ee80000300a00 */
[----:B------:R-:W3:Y:S04]  /*1b080*/  LDL.LU.64 R228, [R1+0x260] ;  /* 0x0002600001e47983 */ /* 0x000ee80000300a00 */
[----:B-1----:R-:W3:Y:S04]  /*1b090*/  LDL.LU.64 R122, [R1+0x268] ;  /* 0x00026800017a7983 */ /* 0x002ee80000300a00 */
[----:B------:R-:W3:Y:S04]  /*1b0a0*/  LDL.LU.64 R14, [R1+0x270] ;  /* 0x00027000010e7983 */ /* 0x000ee80000300a00 */
[----:B------:R-:W3:Y:S04]  /*1b0b0*/  LDL.LU.64 R124, [R1+0x278] ;  /* 0x00027800017c7983 */ /* 0x000ee80000300a00 */
[----:B------:R-:W3:Y:S04]  /*1b0c0*/  LDL.LU.64 R2, [R1+0x280] ;  /* 0x0002800001027983 */ /* 0x000ee80000300a00 */
[----:B------:R-:W3:Y:S01]  /*1b0d0*/  LDL.LU.64 R120, [R1+0x288] ;  /* 0x0002880001787983 */ /* 0x000ee20000300a00 */
[----:B------:R-:W-:-:S03]  /*1b0e0*/  IMAD.WIDE R108, R4, 0x4, R56 ;  /* 0x00000004046c7825 */ /* 0x000fc600078e0238 */
        /* <DEDUP_REMOVED lines=11> */
[----:B--2---:R-:W-:-:S03]  /*1b1a0*/  IMAD.WIDE R114, R4, 0x4, R248 ;  /* 0x0000000404727825 */ /* 0x004fc600078e02f8 */
[----:B------:R-:W2:Y:S04]  /*1b1b0*/  LDL.LU.64 R248, [R1+0x2c0] ;  /* 0x0002c00001f87983 */ /* 0x000ea80000300a00 */
[----:B------:R-:W2:Y:S01]  /*1b1c0*/  LDL.LU.64 R232, [R1+0x2c8] ;  /* 0x0002c80001e87983 */ /* 0x000ea20000300a00 */
[----:B----4-:R-:W-:-:S03]  /*1b1d0*/  IMAD.WIDE R116, R4, 0x4, R10 ;  /* 0x0000000404747825 */ /* 0x010fc600078e020a */
[----:B------:R-:W4:Y:S04]  /*1b1e0*/  LDL.LU.64 R236, [R1+0x2d0] ;  /* 0x0002d00001ec7983 */ /* 0x000f280000300a00 */
[----:B------:R-:W4:Y:S04]  /*1b1f0*/  LDL.LU.64 R12, [R1+0x2d8] ;  /* 0x0002d800010c7983 */ /* 0x000f280000300a00 */
[----:B------:R-:W4:Y:S01]  /*1b200*/  LDL.LU.64 R10, [R1+0x2e0] ;  /* 0x0002e000010a7983 */ /* 0x000f220000300a00 */
[----:B---3--:R-:W-:-:S04]  /*1b210*/  IMAD.WIDE R228, R4, 0x4, R228 ;  /* 0x0000000404e47825 */ /* 0x008fc800078e02e4 */
[----:B------:R-:W-:-:S04]  /*1b220*/  IMAD.WIDE R122, R4, 0x4, R122 ;  /* 0x00000004047a7825 */ /* 0x000fc800078e027a */
[C---:B------:R-:W-:Y:S01]  /*1b230*/  IMAD.WIDE R14, R4.reuse, 0x4, R14 ;  /* 0x00000004040e7825 */ /* 0x040fe200078e020e */
[----:B------:R1:W-:Y:S03]  /*1b240*/  STL.64 [R1+0x10], R122 ;  /* 0x0000107a01007387 */ /* 0x0003e60000100a00 */
[----:B------:R-:W-:-:S04]  /*1b250*/  IMAD.WIDE R124, R4, 0x4, R124 ;  /* 0x00000004047c7825 */ /* 0x000fc800078e027c */
[----:B------:R-:W-:-:S04]  /*1b260*/  IMAD.WIDE R2, R4, 0x4, R2 ;  /* 0x0000000404027825 */ /* 0x000fc800078e0202 */
[C---:B------:R-:W-:Y:S01]  /*1b270*/  IMAD.WIDE R120, R4.reuse, 0x4, R120 ;  /* 0x0000000404787825 */ /* 0x040fe200078e0278 */
[----:B-1----:R-:W3:Y:S04]  /*1b280*/  LDL.LU.64 R122, [R1+0x2a98] ;  /* 0x002a9800017a7983 */ /* 0x002ee80000300a00 */
[----:B------:R-:W-:Y:S01]  /*1b290*/  STL.64 [R1], R228 ;  /* 0x000000e401007387 */ /* 0x000fe20000100a00 */
[----:B------:R-:W-:-:S03]  /*1b2a0*/  IMAD.WIDE R250, R4, 0x4, R250 ;  /* 0x0000000404fa7825 */ /* 0x000fc600078e02fa */
[----:B------:R-:W-:Y:S01]  /*1b2b0*/  STL.64 [R1+0x30], R124 ;  /* 0x0000307c01007387 */ /* 0x000fe20000100a00 */
[----:B------:R-:W-:-:S04]  /*1b2c0*/  IMAD.WIDE R244, R4, 0x4, R244 ;  /* 0x0000000404f47825 */ /* 0x000fc800078e02f4 */
[C---:B------:R-:W-:Y:S01]  /*1b2d0*/  IMAD.WIDE R118, R4.reuse, 0x4, R118 ;  /* 0x0000000404767825 */ /* 0x040fe200078e0276 */
[----:B------:R-:W-:Y:S04]  /*1b2e0*/  STL.64 [R1+0x20], R14 ;  /* 0x0000200e01007387 */ /* 0x000fe80000100a00 */
[----:B------:R-:W-:Y:S04]  /*1b2f0*/  STL.64 [R1+0x50], R120 ;  /* 0x0000507801007387 */ /* 0x000fe80000100a00 */
[----:B------:R-:W-:Y:S01]  /*1b300*/  STL.64 [R1+0x40], R2 ;  /* 0x0000400201007387 */ /* 0x000fe20000100a00 */
[----:B------:R-:W-:-:S03]  /*1b310*/  IMAD.WIDE R242, R4, 0x4, R242 ;  /* 0x0000000404f27825 */ /* 0x000fc600078e02f2 */
[----:B------:R1:W-:Y:S04]  /*1b320*/  STL.64 [R1+0x80], R118 ;  /* 0x0000807601007387 */ /* 0x0003e80000100a00 */
[----:B-1----:R-:W3:Y:S04]  /*1b330*/  LDL.LU.64 R118, [R1+0x2a90] ;  /* 0x002a900001767983 */ /* 0x002ee80000300a00 */
[----:B------:R-:W-:Y:S04]  /*1b340*/  STL.64 [R1+0x70], R244 ;  /* 0x000070f401007387 */ /* 0x000fe80000100a00 */
[----:B------:R-:W-:Y:S04]  /*1b350*/  STL.64 [R1+0x60], R250 ;  /* 0x000060fa01007387 */ /* 0x000fe80000100a00 */
[----:B------:R1:W-:Y:S04]  /*1b360*/  STL.64 [R1+0xa0], R242 ;  /* 0x0000a0f201007387 */ /* 0x0003e80000100a00 */
[----:B-1----:R-:W3:Y:S01]  /*1b370*/  LDL.LU.64 R242, [R1+0x2a88] ;  /* 0x002a880001f27983 */ /* 0x002ee20000300a00 */
[----:B------:R-:W-:-:S04]  /*1b380*/  IMAD.WIDE R246, R4, 0x4, R246 ;  /* 0x0000000404f67825 */ /* 0x000fc800078e02f6 */
[C---:B------:R-:W-:Y:S01]  /*1b390*/  IMAD.WIDE R240, R4.reuse, 0x4, R240 ;  /* 0x0000000404f07825 */ /* 0x040fe200078e02f0 */
[----:B------:R-:W-:Y:S04]  /*1b3a0*/  STL.64 [R1+0x90], R246 ;  /* 0x000090f601007387 */ /* 0x000fe80000100a00 */
[----:B------:R-:W-:Y:S01]  /*1b3b0*/  STL.64 [R1+0xb0], R240 ;  /* 0x0000b0f001007387 */ /* 0x000fe20000100a00 */
[----:B--2---:R-:W-:-:S04]  /*1b3c0*/  IMAD.WIDE R248, R4, 0x4, R248 ;  /* 0x0000000404f87825 */ /* 0x004fc800078e02f8 */
[C---:B------:R-:W-:Y:S01]  /*1b3d0*/  IMAD.WIDE R232, R4.reuse, 0x4, R232 ;  /* 0x0000000404e87825 */ /* 0x040fe200078e02e8 */
[----:B------:R-:W-:Y:S03]  /*1b3e0*/  STL.64 [R1+0xc0], R248 ;  /* 0x0000c0f801007387 */ /* 0x000fe60000100a00 */
[----:B----4-:R-:W-:-:S04]  /*1b3f0*/  IMAD.WIDE R236, R4, 0x4, R236 ;  /* 0x0000000404ec7825 */ /* 0x010fc800078e02ec */
[C---:B------:R-:W-:Y:S01]  /*1b400*/  IMAD.WIDE R12, R4.reuse, 0x4, R12 ;  /* 0x00000004040c7825 */ /* 0x040fe200078e020c */
[----:B------:R-:W-:Y:S04]  /*1b410*/  STL.64 [R1+0xd0], R232 ;  /* 0x0000d0e801007387 */ /* 0x000fe80000100a00 */
[----:B------:R-:W-:Y:S04]  /*1b420*/  STL.64 [R1+0xf0], R12 ;  /* 0x0000f00c01007387 */ /* 0x000fe80000100a00 */
[----:B------:R-:W-:Y:S04]  /*1b430*/  STL.64 [R1+0xe0], R236 ;  /* 0x0000e0ec01007387 */ /* 0x000fe80000100a00 */
[----:B---3--:R1:W-:Y:S04]  /*1b440*/  STL.64 [R1+0x2a28], R118 ;  /* 0x002a287601007387 */ /* 0x0083e80000100a00 */
[----:B------:R-:W-:Y:S01]  /*1b450*/  LDGSTS.E [R243+-0x40000], desc[UR6][R118.64], P1 ;  /* 0xc000000076f37fae */ /* 0x000fe20008921846 */
[----:B------:R-:W-:-:S03]  /*1b460*/  IMAD.WIDE R126, R4, 0x4, R126 ;  /* 0x00000004047e7825 */ /* 0x000fc600078e027e */
[----:B------:R-:W-:Y:S01]  /*1b470*/  LDGSTS.E [R243+-0x3fc00], desc[UR6][R122.64], P1 ;  /* 0xc04000007af37fae */ /* 0x000fe20008921846 */
[----:B------:R-:W-:-:S03]  /*1b480*/  IMAD.WIDE R130, R4, 0x4, R130 ;  /* 0x0000000404827825 */ /* 0x000fc600078e0282 */
[----:B------:R-:W-:Y:S04]  /*1b490*/  LDGSTS.E [R243+-0x3f800], desc[UR6][R126.64], P1 ;  /* 0xc08000007ef37fae */ /* 0x000fe80008921846 */
[----:B-1----:R-:W2:Y:S01]  /*1b4a0*/  LDL.64 R118, [R1+0x10] ;  /* 0x0000100001767983 */ /* 0x002ea20000100a00 */
[----:B------:R-:W-:-:S03]  /*1b4b0*/  IMAD.WIDE R134, R4, 0x4, R134 ;  /* 0x0000000404867825 */ /* 0x000fc600078e0286 */
[----:B------:R-:W-:Y:S01]  /*1b4c0*/  LDGSTS.E [R243+-0x3f400], desc[UR6][R130.64], P1 ;  /* 0xc0c0000082f37fae */ /* 0x000fe20008921846 */
        /* <DEDUP_REMOVED lines=74> */
[----:B------:R-:W-:Y:S04]  /*1b970*/  STL.64 [R1+0x100], R10 ;  /* 0x0001000a01007387 */ /* 0x000fe80000100a00 */
[----:B------:R-:W-:Y:S04]  /*1b980*/  LDGSTS.E [R243+-0x32c00], desc[UR6][R116.64], P1 ;  /* 0xcd40000074f37fae */ /* 0x000fe80008921846 */
[----:B------:R-:W-:Y:S04]  /*1b990*/  STL.64 [R1+0x2a30], R122 ;  /* 0x002a307a01007387 */ /* 0x000fe80000100a00 */
[----:B------:R-:W-:Y:S04]  /*1b9a0*/  LDGSTS.E [R243+-0x32800], desc[UR6][R230.64], P1 ;  /* 0xcd800000e6f37fae */ /* 0x000fe80008921846 */
[----:B------:R-:W-:Y:S04]  /*1b9b0*/  STL.64 [R1+0x2a38], R126 ;  /* 0x002a387e01007387 */ /* 0x000fe80000100a00 */
[----:B------:R-:W-:Y:S04]  /*1b9c0*/  LDGSTS.E [R243+-0x32400], desc[UR6][R238.64], P1 ;  /* 0xcdc00000eef37fae */ /* 0x000fe80008921846 */
[----:B------:R1:W-:Y:S04]  /*1b9d0*/  STL.64 [R1+0x2a40], R130 ;  /* 0x002a408201007387 */ /* 0x0003e80000100a00 */
[----:B------:R3:W-:Y:S04]  /*1b9e0*/  STL.64 [R1+0x2a48], R134 ;  /* 0x002a488601007387 */ /* 0x0007e80000100a00 */
[----:B--2---:R-:W-:Y:S04]  /*1b9f0*/  LDGSTS.E [R243+-0x32000], desc[UR6][R118.64], P1 ;  /* 0xce00000076f37fae */ /* 0x004fe80008921846 */
[----:B------:R-:W-:Y:S04]  /*1ba00*/  LDGSTS.E [R243+-0x31c00], desc[UR6][R124.64], P1 ;  /* 0xce4000007cf37fae */ /* 0x000fe80008921846 */
[----:B------:R-:W-:Y:S04]  /*1ba10*/  LDGSTS.E [R243+-0x31800], desc[UR6][R120.64], P1 ;  /* 0xce80000078f37fae */ /* 0x000fe80008921846 */
[----:B------:R-:W-:Y:S04]  /*1ba20*/  LDGSTS.E [R243+-0x31400], desc[UR6][R244.64], P1 ;  /* 0xcec00000f4f37fae */ /* 0x000fe80008921846 */
[----:B------:R-:W2:Y:S04]  /*1ba30*/  LDL.LU.64 R124, [R1+0x2a80] ;  /* 0x002a8000017c7983 */ /* 0x000ea80000300a00 */
[----:B------:R-:W4:Y:S04]  /*1ba40*/  LDL.LU.64 R120, [R1+0x2a78] ;  /* 0x002a780001787983 */ /* 0x000f280000300a00 */
[----:B------:R-:W4:Y:S01]  /*1ba50*/  LDL.LU.64 R244, [R1+0x2a70] ;  /* 0x002a700001f47983 */ /* 0x000f220000300a00 */
        /* <DEDUP_REMOVED lines=9> */
[----:B-1----:R-:W3:Y:S01]  /*1baf0*/  LDL.64 R130, [R1+0x80] ;  /* 0x0000800001827983 */ /* 0x002ee20000100a00 */
[----:B------:R-:W-:-:S03]  /*1bb00*/  IMAD.WIDE R148, R4, 0x4, R148 ;  /* 0x0000000404947825 */ /* 0x000fc600078e0294 */
[----:B------:R-:W3:Y:S01]  /*1bb10*/  LDL.64 R126, [R1+0xa0] ;  /* 0x0000a000017e7983 */ /* 0x000ee20000100a00 */
        /* <DEDUP_REMOVED lines=40> */
[----:B----4-:R-:W-:Y:S04]  /*1bda0*/  LDGSTS.E [R245+-0x3fe00], desc[UR6][R120.64], P1 ;  /* 0xc020000078f57fae */ /* 0x010fe80008921846 */
        /* <DEDUP_REMOVED lines=57> */
[----:B------:R-:W2:Y:S04]  /*1c140*/  LDL.LU.64 R228, [R1+0x6c8] ;  /* 0x0006c80001e47983 */ /* 0x000ea80000300a00 */
[----:B------:R-:W4:Y:S04]  /*1c150*/  LDL.LU.64 R122, [R1+0x488] ;  /* 0x00048800017a7983 */ /* 0x000f280000300a00 */
[----:B------:R-:W4:Y:S04]  /*1c160*/  LDL.LU.64 R232, [R1+0x480] ;  /* 0x0004800001e87983 */ /* 0x000f280000300a00 */
[----:B------:R-:W4:Y:S04]  /*1c170*/  LDL.LU.64 R14, [R1+0x6b8] ;  /* 0x0006b800010e7983 */ /* 0x000f280000300a00 */
[----:B------:R-:W2:Y:S04]  /*1c180*/  LDL.LU.64 R2, [R1+0x2a68] ;  /* 0x002a680001027983 */ /* 0x000ea80000300a00 */
[----:B------:R-:W-:Y:S04]  /*1c190*/  LDGSTS.E [R245+-0x31600], desc[UR6][R250.64], P1 ;  /* 0xcea00000faf57fae */ /* 0x000fe80008921846 */
[----:B---3--:R1:W-:Y:S04]  /*1c1a0*/  LDGSTS.E [R245+-0x31200], desc[UR6][R130.64], P1 ;  /* 0xcee0000082f57fae */ /* 0x0083e80008921846 */
[----:B------:R3:W-:Y:S04]  /*1c1b0*/  LDGSTS.E [R245+-0x30e00], desc[UR6][R126.64], P1 ;  /* 0xcf2000007ef57fae */ /* 0x0007e80008921846 */
[----:B------:R-:W4:Y:S04]  /*1c1c0*/  LDL.LU.64 R250, [R1+0x2a60] ;  /* 0x002a600001fa7983 */ /* 0x000f280000300a00 */
[----:B------:R-:W-:Y:S04]  /*1c1d0*/  LDGSTS.E [R245+-0x30a00], desc[UR6][R248.64], P1 ;  /* 0xcf600000f8f57fae */ /* 0x000fe80008921846 */
[----:B------:R-:W-:Y:S04]  /*1c1e0*/  LDGSTS.E [R245+-0x30600], desc[UR6][R236.64], P1 ;  /* 0xcfa00000ecf57fae */ /* 0x000fe80008921846 */
[----:B------:R-:W-:Y:S04]  /*1c1f0*/  LDGSTS.E [R245+-0x30200], desc[UR6][R10.64], P1 ;  /* 0xcfe000000af57fae */ /* 0x000fe80008921846 */
[----:B------:R-:W4:Y:S04]  /*1c200*/  LDL.LU.64 R248, [R1+0x2a58] ;  /* 0x002a580001f87983 */ /* 0x000f280000300a00 */
[----:B------:R-:W4:Y:S04]  /*1c210*/  LDL.LU.64 R236, [R1+0x470] ;  /* 0x0004700001ec7983 */ /* 0x000f280000300a00 */
[----:B------:R-:W4:Y:S04]  /*1c220*/  LDL.LU.64 R10, [R1+0x468] ;  /* 0x00046800010a7983 */ /* 0x000f280000300a00 */
[----:B------:R-:W0:Y:S01]  /*1c230*/  LDGDEPBAR ;  /* 0x00000000000079af */ /* 0x000e220000000000 */
[----:B------:R-:W-:Y:S01]  /*1c240*/  BAR.SYNC.DEFER_BLOCKING 0x0 ;  /* 0x0000000000007b1d */ /* 0x000fe20000010000 */
[----:B--2---:R-:W-:-:S04]  /*1c250*/  IMAD.WIDE R240, R2, 0x4, R240 ;  /* 0x0000000402f07825 */ /* 0x004fc800078e02f0 */
[C---:B------:R-:W-:Y:S01]  /*1c260*/  IMAD.WIDE R134, R2.reuse, 0x4, R118 ;  /* 0x0000000402867825 */ /* 0x040fe200078e0276 */
[----:B------:R2:W-:Y:S03]  /*1c270*/  STL.64 [R1+0x118], R240 ;  /* 0x000118f001007387 */ /* 0x0005e60000100a00 */
[C---:B-1----:R-:W-:Y:S01]  /*1c280*/  IMAD.WIDE R130, R2.reuse, 0x4, R12 ;  /* 0x0000000402827825 */ /* 0x042fe200078e020c */
[----:B------:R-:W2:Y:S04]  /*1c290*/  LDL.LU.64 R118, [R1+0x6b0] ;  /* 0x0006b00001767983 */ /* 0x000ea80000300a00 */
[----:B------:R-:W-:Y:S01]  /*1c2a0*/  STL.64 [R1+0x4a8], R134 ;  /* 0x0004a88601007387 */ /* 0x000fe20000100a00 */
[----:B---3--:R-:W-:-:S03]  /*1c2b0*/  IMAD.WIDE R126, R2, 0x4, R246 ;  /* 0x00000004027e7825 */ /* 0x008fc600078e02f6 */
[----:B------:R-:W3:Y:S04]  /*1c2c0*/  LDL.LU.64 R12, [R1+0x458] ;  /* 0x00045800010c7983 */ /* 0x000ee80000300a00 */
[----:B------:R1:W-:Y:S04]  /*1c2d0*/  STL.64 [R1+0x4a0], R130 ;  /* 0x0004a08201007387 */ /* 0x0003e80000100a00 */
[----:B------:R1:W-:Y:S04]  /*1c2e0*/  STL.64 [R1+0x498], R126 ;  /* 0x0004987e01007387 */ /* 0x0003e80000100a00 */
[----:B------:R-:W3:Y:S01]  /*1c2f0*/  LDL.LU.64 R246, [R1+0x450] ;  /* 0x0004500001f67983 */ /* 0x000ee20000300a00 */
[----:B------:R-:W-:-:S03]  /*1c300*/  IMAD.WIDE R228, R2, 0x4, R228 ;  /* 0x0000000402e47825 */ /* 0x000fc600078e02e4 */
[----:B------:R-:W-:Y:S01]  /*1c310*/  @!PT LDS RZ, [RZ] ;  /* 0x00000000fffff984 */ /* 0x000fe20000000800 */
[----:B------:R-:W-:Y:S01]  /*1c320*/  @!PT LDS RZ, [RZ] ;  /* 0x00000000fffff984 */ /* 0x000fe20000000800 */
[----:B------:R-:W-:Y:S01]  /*1c330*/  @!PT LDS RZ, [RZ] ;  /* 0x00000000fffff984 */ /* 0x000fe20000000800 */
[----:B----4-:R2:W-:Y:S04]  /*1c340*/  LDGSTS.E [R250+0x50000], desc[UR6][R240.64], !P5 ;  /* 0x50000000f0fa7fae */ /* 0x0105e8000e921846 */
[----:B------:R-:W-:Y:S04]  /*1c350*/  LDGSTS.E [R250+0x54000], desc[UR6][R134.64], !P5 ;  /* 0x5400000086fa7fae */ /* 0x000fe8000e921846 */
[----:B------:R1:W-:Y:S04]  /*1c360*/  LDGSTS.E [R250+0x58000], desc[UR6][R130.64], !P5 ;  /* 0x5800000082fa7fae */ /* 0x0003e8000e921846 */
[----:B------:R4:W-:Y:S01]  /*1c370*/  LDGSTS.E [R250+0x5c000], desc[UR6][R126.64], !P5 ;  /* 0x5c0000007efa7fae */ /* 0x0009e2000e921846 */
[----:B------:R-:W-:Y:S01]  /*1c380*/  ISETP.GE.U32.AND P1, PT, R3, 0x7fffff3b, PT ;  /* 0x7fffff3b0300780c */ /* 0x000fe20003f26070 */
[----:B--2---:R-:W2:Y:S02]  /*1c390*/  LDC R240, c[0x0][0x230] ;  /* 0x00008c00fff07b82 */ /* 0x004ea40000000800 */
[----:B------:R4:W-:Y:S01]  /*1c3a0*/  STL.64 [R1+0x490], R228 ;  /* 0x000490e401007387 */ /* 0x0009e20000100a00 */
[----:B-1----:R-:W-:-:S03]  /*1c3b0*/  IMAD.WIDE R130, R2, 0x4, R122 ;  /* 0x0000000402827825 */ /* 0x002fc600078e027a */
[----:B------:R1:W-:Y:S02]  /*1c3c0*/  LDGSTS.E [R250+0x50004], desc[UR6][R228.64], !P6 ;  /* 0x50004000e4fa7fae */ /* 0x0003e4000f121846 */
[----:B------:R-:W2:Y:S01]  /*1c3d0*/  LDC R241, c[0x0][0x230] ;  /* 0x00008c00fff17b82 */ /* 0x000ea20000000800 */
[C---:B----4-:R-:W-:Y:S01]  /*1c3e0*/  IMAD.WIDE R126, R2.reuse, 0x4, R232 ;  /* 0x00000004027e7825 */ /* 0x050fe200078e02e8 */
[----:B------:R-:W-:Y:S04]  /*1c3f0*/  LDGSTS.E [R250+0x54004], desc[UR6][R130.64], !P6 ;  /* 0x5400400082fa7fae */ /* 0x000fe8000f121846 */
[----:B------:R-:W4:Y:S01]  /*1c400*/  LDL.LU.64 R232, [R1+0x6a8] ;  /* 0x0006a80001e87983 */ /* 0x000f220000300a00 */
[----:B------:R-:W-:-:S03]  /*1c410*/  IMAD.WIDE R122, R2, 0x4, R14 ;  /* 0x00000004027a7825 */ /* 0x000fc600078e020e */
[----:B------:R-:W-:Y:S04]  /*1c420*/  STL.64 [R1+0x488], R130 ;  /* 0x0004888201007387 */ /* 0x000fe80000100a00 */
[----:B------:R-:W2:Y:S04]  /*1c430*/  LDL.LU.64 R134, [R1+0x440] ;  /* 0x0004400001867983 */ /* 0x000ea80000300a00 */
[----:B------:R1:W-:Y:S04]  /*1c440*/  STL.64 [R1+0x480], R126 ;  /* 0x0004807e01007387 */ /* 0x0003e80000100a00 */
[----:B------:R-:W2:Y:S01]  /*1c450*/  LDL.LU.64 R14, [R1+0x438] ;  /* 0x00043800010e7983 */ /* 0x000ea20000300a00 */
[----:B-1----:R-:W-:-:S03]  /*1c460*/  IMAD.WIDE R228, R2, 0x4, R236 ;  /* 0x0000000402e47825 */ /* 0x002fc600078e02ec */
[----:B------:R1:W-:Y:S04]  /*1c470*/  LDGSTS.E [R250+0x58004], desc[UR6][R126.64], !P6 ;  /* 0x580040007efa7fae */ /* 0x0003e8000f121846 */
[----:B------:R1:W-:Y:S04]  /*1c480*/  STL.64 [R1+0x478], R122 ;  /* 0x0004787a01007387 */ /* 0x0003e80000100a00 */
[----:B------:R2:W-:Y:S01]  /*1c490*/  LDGSTS.E [R250+0x5c004], desc[UR6][R122.64], !P6 ;  /* 0x5c0040007afa7fae */ /* 0x0005e2000f121846 */
[----:B-1----:R-:W-:-:S03]  /*1c4a0*/  IMAD.WIDE R126, R2, 0x4, R10 ;  /* 0x00000004027e7825 */ /* 0x002fc600078e020a */
[----:B------:R-:W-:Y:S04]  /*1c4b0*/  LDGSTS.E [R250+0x50008], desc[UR6][R228.64], !P0 ;  /* 0x50008000e4fa7fae */ /* 0x000fe8000c121846 */
[----:B------:R-:W-:Y:S04]  /*1c4c0*/  LDGSTS.E [R250+0x54008], desc[UR6][R126.64], !P0 ;  /* 0x540080007efa7fae */ /* 0x000fe8000c121846 */
[----:B------:R-:W2:Y:S04]  /*1c4d0*/  LDL.LU.64 R122, [R1+0x6a0] ;  /* 0x0006a000017a7983 */ /* 0x000ea80000300a00 */
[----:B------:R-:W2:Y:S04]  /*1c4e0*/  LDL.LU.64 R130, [R1+0x428] ;  /* 0x0004280001827983 */ /* 0x000ea80000300a00 */
[----:B------:R1:W-:Y:S04]  /*1c4f0*/  STL.64 [R1+0x470], R228 ;  /* 0x000470e401007387 */ /* 0x0003e80000100a00 */
[----:B------:R-:W2:Y:S04]  /*1c500*/  LDL.LU.64 R236, [R1+0x420] ;  /* 0x0004200001ec7983 */ /* 0x000ea80000300a00 */
[----:B------:R1:W-:Y:S04]  /*1c510*/  STL.64 [R1+0x468], R126 ;  /* 0x0004687e01007387 */ /* 0x0003e80000100a00 */
[----:B------:R-:W2:Y:S01]  /*1c520*/  LDL.LU.64 R10, [R1+0x698] ;  /* 0x00069800010a7983 */ /* 0x000ea20000300a00 */
[----:B------:R-:W-:-:S04]  /*1c530*/  IMAD.WIDE R118, R2, 0x4, R118 ;  /* 0x0000000402767825 */ /* 0x000fc800078e0276 */
[C---:B---3--:R-:W-:Y:S01]  /*1c540*/  IMAD.WIDE R12, R2.reuse, 0x4, R12 ;  /* 0x00000004020c7825 */ /* 0x048fe200078e020c */
[----:B------:R3:W-:Y:S04]  /*1c550*/  STL.64 [R1+0x460], R118 ;  /* 0x0004607601007387 */ /* 0x0007e80000100a00 */
[----:B------:R3:W-:Y:S04]  /*1c560*/  STL.64 [R1+0x458], R12 ;  /* 0x0004580c01007387 */ /* 0x0007e80000100a00 */
[----:B-1----:R-:W2:Y:S01]  /*1c570*/  LDL.LU.64 R228, [R1+0x410] ;  /* 0x0004100001e47983 */ /* 0x002ea20000300a00 */
[----:B------:R-:W-:-:S03]  /*1c580*/  IMAD.WIDE R246, R2, 0x4, R246 ;  /* 0x0000000402f67825 */ /* 0x000fc600078e02f6 */
[----:B------:R-:W2:Y:S04]  /*1c590*/  LDL.LU.64 R126, [R1+0x408] ;  /* 0x00040800017e7983 */ /* 0x000ea80000300a00 */
[----:B------:R-:W-:Y:S04]  /*1c5a0*/  LDGSTS.E [R250+0x58008], desc[UR6][R118.64], !P0 ;  /* 0x5800800076fa7fae */ /* 0x000fe8000c121846 */
[----:B------:R-:W-:Y:S04]  /*1c5b0*/  LDGSTS.E [R250+0x5c008], desc[UR6][R12.64], !P0 ;  /* 0x5c0080000cfa7fae */ /* 0x000fe8000c121846 */
[----:B------:R-:W-:Y:S04]  /*1c5c0*/  LDGSTS.E [R250+0x5000c], desc[UR6][R246.64], !P3 ;  /* 0x5000c000f6fa7fae */ /* 0x000fe8000d921846 */
[----:B---3--:R-:W3:Y:S04]  /*1c5d0*/  LDL.LU.64 R118, [R1+0x690] ;  /* 0x0006900001767983 */ /* 0x008ee80000300a00 */
[----:B------:R-:W-:Y:S04]  /*1c5e0*/  STL.64 [R1+0x450], R246 ;  /* 0x000450f601007387 */ /* 0x000fe80000100a00 */
[----:B------:R-:W3:Y:S01]  /*1c5f0*/  LDL.LU.64 R12, [R1+0x3f8] ;  /* 0x0003f800010c7983 */ /* 0x000ee20000300a00 */
[----:B----4-:R-:W-:-:S04]  /*1c600*/  IMAD.WIDE R232, R2, 0x4, R232 ;  /* 0x0000000402e87825 */ /* 0x010fc800078e02e8 */
[C---:B--2---:R-:W-:Y:S01]  /*1c610*/  IMAD.WIDE R134, R2.reuse, 0x4, R134 ;  /* 0x0000000402867825 */ /* 0x044fe200078e0286 */
[----:B------:R1:W-:Y:S03]  /*1c620*/  STL.64 [R1+0x448], R232 ;  /* 0x000448e801007387 */ /* 0x0003e60000100a00 */
[C---:B------:R-:W-:Y:S01]  /*1c630*/  IMAD.WIDE R14, R2.reuse, 0x4, R14 ;  /* 0x00000004020e7825 */ /* 0x040fe200078e020e */
[----:B------:R-:W-:Y:S04]  /*1c640*/  STL.64 [R1+0x440], R134 ;  /* 0x0004408601007387 */ /* 0x000fe80000100a00 */
[----:B------:R-:W-:Y:S04]  /*1c650*/  LDGSTS.E [R250+0x5400c], desc[UR6][R232.64], !P3 ;  /* 0x5400c000e8fa7fae */ /* 0x000fe8000d921846 */
[----:B------:R2:W-:Y:S04]  /*1c660*/  STL.64 [R1+0x438], R14 ;  /* 0x0004380e01007387 */ /* 0x0005e80000100a00 */
[----:B------:R4:W-:Y:S04]  /*1c670*/  LDGSTS.E [R250+0x5800c], desc[UR6][R134.64], !P3 ;  /* 0x5800c00086fa7fae */ /* 0x0009e8000d921846 */
[----:B-1----:R-:W3:Y:S04]  /*1c680*/  LDL.LU.64 R232, [R1+0x3f0] ;  /* 0x0003f00001e87983 */ /* 0x002ee80000300a00 */
[----:B------:R-:W-:Y:S04]  /*1c690*/  LDGSTS.E [R250+0x5c00c], desc[UR6][R14.64], !P3 ;  /* 0x5c00c0000efa7fae */ /* 0x000fe8000d921846 */
[----:B--2---:R-:W2:Y:S04]  /*1c6a0*/  LDL.LU.64 R14, [R1+0x688] ;  /* 0x00068800010e7983 */ /* 0x004ea80000300a00 */
[----:B------:R-:W2:Y:S01]  /*1c6b0*/  LDL.LU.64 R246, [R1+0x3e0] ;  /* 0x0003e00001f67983 */ /* 0x000ea20000300a00 */
[----:B------:R-:W-:-:S04]  /*1c6c0*/  IMAD.WIDE R122, R2, 0x4, R122 ;  /* 0x00000004027a7825 */ /* 0x000fc800078e027a */
[C---:B----4-:R-:W-:Y:S01]  /*1c6d0*/  IMAD.WIDE R134, R2.reuse, 0x4, R130 ;  /* 0x0000000402867825 */ /* 0x050fe200078e0282 */
[----:B------:R1:W-:Y:S03]  /*1c6e0*/  STL.64 [R1+0x430], R122 ;  /* 0x0004307a01007387 */ /* 0x0003e60000100a00 */
[C---:B------:R-:W-:Y:S01]  /*1c6f0*/  IMAD.WIDE R130, R2.reuse, 0x4, R236 ;  /* 0x0000000402827825 */ /* 0x040fe200078e02ec */
[----:B------:R-:W-:Y:S03]  /*1c700*/  STL.64 [R1+0x428], R134 ;  /* 0x0004288601007387 */ /* 0x000fe60000100a00 */
[C---:B------:R-:W-:Y:S01]  /*1c710*/  IMAD.WIDE R10, R2.reuse, 0x4, R10 ;  /* 0x00000004020a7825 */ /* 0x040fe200078e020a */
[----:B------:R-:W-:Y:S04]  /*1c720*/  LDGSTS.E [R249+0x50000], desc[UR6][R122.64], !P4 ;  /* 0x500000007af97fae */ /* 0x000fe8000e121846 */
[----:B------:R-:W-:Y:S04]  /*1c730*/  STL.64 [R1+0x420], R130 ;  /* 0x0004208201007387 */ /* 0x000fe80000100a00 */
[----:B------:R4:W-:Y:S04]  /*1c740*/  LDGSTS.E [R249+0x54000], desc[UR6][R134.64], !P4 ;  /* 0x5400000086f97fae */ /* 0x0009e8000e121846 */
[----:B-1----:R-:W2:Y:S04]  /*1c750*/  LDL.LU.64 R122, [R1+0x3d8] ;  /* 0x0003d800017a7983 */ /* 0x002ea80000300a00 */
[----:B------:R1:W-:Y:S04]  /*1c760*/  STL.64 [R1+0x418], R10 ;  /* 0x0004180a01007387 */ /* 0x0003e80000100a00 */
[----:B------:R-:W2:Y:S04]  /*1c770*/  LDL.LU.64 R236, [R1+0x680] ;  /* 0x0006800001ec7983 */ /* 0x000ea80000300a00 */
[----:B------:R3:W-:Y:S04]  /*1c780*/  LDGSTS.E [R249+0x58000], desc[UR6][R130.64], !P4 ;  /* 0x5800000082f97fae */ /* 0x0007e8000e121846 */
[----:B------:R-:W-:Y:S04]  /*1c790*/  LDGSTS.E [R249+0x5c000], desc[UR6][R10.64], !P4 ;  /* 0x5c0000000af97fae */ /* 0x000fe8000e121846 */
[----:B-1----:R-:W2:Y:S01]  /*1c7a0*/  LDL.LU.64 R10, [R1+0x3c8] ;  /* 0x0003c800010a7983 */ /* 0x002ea20000300a00 */
[----:B------:R-:W-:-:S04]  /*1c7b0*/  IMAD.WIDE R228, R2, 0x4, R228 ;  /* 0x0000000402e47825 */ /* 0x000fc800078e02e4 */
[C---:B----4-:R-:W-:Y:S01]  /*1c7c0*/  IMAD.WIDE R134, R2.reuse, 0x4, R126 ;  /* 0x0000000402867825 */ /* 0x050fe200078e027e */
[----:B------:R1:W-:Y:S04]  /*1c7d0*/  STL.64 [R1+0x410], R228 ;  /* 0x000410e401007387 */ /* 0x0003e80000100a00 */
[----:B------:R1:W-:Y:S04]  /*1c7e0*/  LDGSTS.E [R249+0x50004], desc[UR6][R228.64], !P1 ;  /* 0x50004000e4f97fae */ /* 0x0003e8000c921846 */
[----:B------:R-:W-:Y:S01]  /*1c7f0*/  LDGSTS.E [R249+0x54004], desc[UR6][R134.64], !P1 ;  /* 0x5400400086f97fae */ /* 0x000fe2000c921846 */
[----:B---3--:R-:W-:-:S03]  /*1c800*/  IMAD.WIDE R130, R2, 0x4, R118 ;  /* 0x0000000402827825 */ /* 0x008fc600078e0276 */
[----:B------:R-:W3:Y:S04]  /*1c810*/  LDL.LU.64 R118, [R1+0x3c0] ;  /* 0x0003c00001767983 */ /* 0x000ee80000300a00 */
[----:B------:R-:W-:Y:S01]  /*1c820*/  STL.64 [R1+0x408], R134 ;  /* 0x0004088601007387 */ /* 0x000fe20000100a00 */
[----:B------:R-:W-:-:S03]  /*1c830*/  IMAD.WIDE R126, R2, 0x4, R12 ;  /* 0x00000004027e7825 */ /* 0x000fc600078e020c */
[----:B------:R-:W4:Y:S04]  /*1c840*/  LDL.LU.64 R12, [R1+0x678] ;  /* 0x00067800010c7983 */ /* 0x000f280000300a00 */
[----:B------:R2:W-:Y:S04]  /*1c850*/  STL.64 [R1+0x400], R130 ;  /* 0x0004008201007387 */ /* 0x0005e80000100a00 */
[----:B------:R2:W-:Y:S04]  /*1c860*/  LDGSTS.E [R249+0x58004], desc[UR6][R130.64], !P1 ;  /* 0x5800400082f97fae */ /* 0x0005e8000c921846 */
[----:B------:R2:W-:Y:S04]  /*1c870*/  STL.64 [R1+0x3f8], R126 ;  /* 0x0003f87e01007387 */ /* 0x0005e80000100a00 */
[----:B------:R2:W-:Y:S01]  /*1c880*/  LDGSTS.E [R249+0x5c004], desc[UR6][R126.64], !P1 ;  /* 0x5c0040007ef97fae */ /* 0x0005e2000c921846 */
[----:B-1----:R-:W-:-:S04]  /*1c890*/  IMAD.WIDE R228, R2, 0x4, R232 ;  /* 0x0000000402e47825 */ /* 0x002fc800078e02e8 */
[----:B--2---:R-:W-:-:S04]  /*1c8a0*/  IMAD.WIDE R130, R2, 0x4, R14 ;  /* 0x0000000402827825 */ /* 0x004fc800078e020e */
[----:B------:R-:W-:Y:S02]  /*1c8b0*/  IMAD.WIDE R126, R2, 0x4, R246 ;  /* 0x00000004027e7825 */ /* 0x000fe400078e02f6 */
[----:B------:R-:W2:Y:S04]  /*1c8c0*/  LDL.LU.64 R246, [R1+0x3b0] ;  /* 0x0003b00001f67983 */ /* 0x000ea80000300a00 */
[----:B------:R1:W-:Y:S04]  /*1c8d0*/  STL.64 [R1+0x3f0], R228 ;  /* 0x0003f0e401007387 */ /* 0x0003e80000100a00 */
[----:B------:R-:W2:Y:S04]  /*1c8e0*/  LDL.LU.64 R232, [R1+0x3a8] ;  /* 0x0003a80001e87983 */ /* 0x000ea80000300a00 */
[----:B------:R-:W-:Y:S04]  /*1c8f0*/  STL.64 [R1+0x3e8], R130 ;  /* 0x0003e88201007387 */ /* 0x000fe80000100a00 */
[----:B------:R-:W2:Y:S04]  /*1c900*/  LDL.LU.64 R134, [R1+0x670] ;  /* 0x0006700001867983 */ /* 0x000ea80000300a00 */
[----:B------:R1:W-:Y:S04]  /*1c910*/  STL.64 [R1+0x3e0], R126 ;  /* 0x0003e07e01007387 */ /* 0x0003e80000100a00 */
[----:B------:R-:W2:Y:S01]  /*1c920*/  LDL.LU.64 R14, [R1+0x398] ;  /* 0x00039800010e7983 */ /* 0x000ea20000300a00 */
[----:B------:R-:W-:-:S02]  /*1c930*/  VIADD R3, R251, 0xffffff59 ;  /* 0xffffff59fb037836 */ /* 0x000fc40000000000 */
[----:B------:R-:W-:Y:S01]  /*1c940*/  IMAD.WIDE R122, R2, 0x4, R122 ;  /* 0x00000004027a7825 */ /* 0x000fe200078e027a */
[----:B------:R-:W2:Y:S02]  /*1c950*/  LDC R251, c[0x0][0x230] ;  /* 0x00008c00fffb7b82 */ /* 0x000ea40000000800 */
[----:B------:R-:W-:Y:S01]  /*1c960*/  ISETP.GE.U32.AND P5, PT, R3, 0x7fffff3a, PT ;  /* 0x7fffff3a0300780c */ /* 0x000fe20003fa6070 */
[----:B------:R-:W-:Y:S02]  /*1c970*/  VIADD R3, R252, 0xffffff58 ;  /* 0xffffff58fc037836 */ /* 0x000fe40000000000 */
[----:B------:R-:W-:Y:S01]  /*1c980*/  IMAD.WIDE R236, R2, 0x4, R236 ;  /* 0x0000000402ec7825 */ /* 0x000fe200078e02ec */
[----:B------:R1:W-:Y:S02]  /*1c990*/  STL.64 [R1+0x3d8], R122 ;  /* 0x0003d87a01007387 */ /* 0x0003e40000100a00 */
[----:B------:R-:W-:-:S07]  /*1c9a0*/  ISETP.GE.U32.AND P6, PT, R3, 0x7fffff39, PT ;  /* 0x7fffff390300780c */ /* 0x000fce0003fc6070 */
[----:B------:R1:W-:Y:S01]  /*1c9b0*/  LDGSTS.E [R249+0x50008], desc[UR6][R228.64], !P5 ;  /* 0x50008000e4f97fae */ /* 0x0003e2000e921846 */
[----:B------:R-:W2:Y:S03]  /*1c9c0*/  LDC R252, c[0x0][0x230] ;  /* 0x00008c00fffc7b82 */ /* 0x000ea60000000800 */
[----:B------:R-:W-:Y:S04]  /*1c9d0*/  LDGSTS.E [R249+0x54008], desc[UR6][R130.64], !P5 ;  /* 0x5400800082f97fae */ /* 0x000fe8000e921846 */
[----:B------:R2:W-:Y:S04]  /*1c9e0*/  LDGSTS.E [R249+0x58008], desc[UR6][R126.64], !P5 ;  /* 0x580080007ef97fae */ /* 0x0005e8000e921846 */
[----:B------:R2:W-:Y:S01]  /*1c9f0*/  LDGSTS.E [R249+0x5c008], desc[UR6][R122.64], !P5 ;  /* 0x5c0080007af97fae */ /* 0x0005e2000e921846 */
[----:B-1----:R-:W-:-:S03]  /*1ca00*/  IMAD.WIDE R228, R2, 0x4, R10 ;  /* 0x0000000402e47825 */ /* 0x002fc600078e020a */
[----:B------:R-:W-:Y:S04]  /*1ca10*/  LDGSTS.E [R249+0x5000c], desc[UR6][R236.64], !P6 ;  /* 0x5000c000ecf97fae */ /* 0x000fe8000f121846 */
[----:B------:R-:W2:Y:S04]  /*1ca20*/  LDL.LU.64 R126, [R1+0x390] ;  /* 0x00039000017e7983 */ /* 0x000ea80000300a00 */
[----:B------:R-:W2:Y:S04]  /*1ca30*/  LDL.LU.64 R130, [R1+0x388] ;  /* 0x0003880001827983 */ /* 0x000ea80000300a00 */
[----:B------:R-:W-:Y:S04]  /*1ca40*/  STL.64 [R1+0x3d0], R236 ;  /* 0x0003d0ec01007387 */ /* 0x000fe80000100a00 */
[----:B------:R-:W2:Y:S04]  /*1ca50*/  LDL.LU.64 R122, [R1+0x380] ;  /* 0x00038000017a7983 */ /* 0x000ea80000300a00 */
[----:B------:R-:W-:Y:S04]  /*1ca60*/  STL.64 [R1+0x3c8], R228 ;  /* 0x0003c8e401007387 */ /* 0x000fe80000100a00 */
[----:B------:R-:W2:Y:S04]  /*1ca70*/  LDL.LU.64 R10, [R1+0x378] ;  /* 0x00037800010a7983 */ /* 0x000ea80000300a00 */
[----:B------:R-:W-:Y:S01]  /*1ca80*/  LDGSTS.E [R249+0x5400c], desc[UR6][R228.64], !P6 ;  /* 0x5400c000e4f97fae */ /* 0x000fe2000f121846 */
[----:B---3--:R-:W-:-:S04]  /*1ca90*/  IMAD.WIDE R118, R2, 0x4, R118 ;  /* 0x0000000402767825 */ /* 0x008fc800078e0276 */
[----:B----4-:R-:W-:Y:S01]  /*1caa0*/  IMAD.WIDE R12, R2, 0x4, R12 ;  /* 0x00000004020c7825 */ /* 0x010fe200078e020c */
[----:B------:R1:W-:Y:S04]  /*1cab0*/  STL.64 [R1+0x3c0], R118 ;  /* 0x0003c07601007387 */ /* 0x0003e80000100a00 */
[----:B------:R3:W-:Y:S04]  /*1cac0*/  STL.64 [R1+0x3b8], R12 ;  /* 0x0003b80c01007387 */ /* 0x0007e80000100a00 */
[----:B------:R-:W-:Y:S04]  /*1cad0*/  LDGSTS.E [R249+0x5800c], desc[UR6][R118.64], !P6 ;  /* 0x5800c00076f97fae */ /* 0x000fe8000f121846 */
[----:B------:R-:W-:Y:S04]  /*1cae0*/  LDGSTS.E [R249+0x5c00c], desc[UR6][R12.64], !P6 ;  /* 0x5c00c0000cf97fae */ /* 0x000fe8000f121846 */
[----:B-1----:R-:W4:Y:S04]  /*1caf0*/  LDL.LU.64 R118, [R1+0x370] ;  /* 0x0003700001767983 */ /* 0x002f280000300a00 */
[----:B------:R-:W4:Y:S04]  /*1cb00*/  LDL.LU.64 R228, [R1+0x368] ;  /* 0x0003680001e47983 */ /* 0x000f280000300a00 */
[----:B------:R-:W4:Y:S04]  /*1cb10*/  LDL.LU.64 R236, [R1+0x360] ;  /* 0x0003600001ec7983 */ /* 0x000f280000300a00 */
[----:B---3--:R-:W3:Y:S01]  /*1cb20*/  LDL.LU.64 R12, [R1+0x358] ;  /* 0x00035800010c7983 */ /* 0x008ee20000300a00 */
[----:B------:R-:W-:-:S02]  /*1cb30*/  VIADD R3, R5, 0xffffff57 ;  /* 0xffffff5705037836 */ /* 0x000fc40000000000 */
[----:B------:R-:W1:Y:S03]  /*1cb40*/  LDC R5, c[0x0][0x230] ;  /* 0x00008c00ff057b82 */ /* 0x000e660000000800 */
[----:B------:R-:W-:Y:S01]  /*1cb50*/  ISETP.GE.U32.AND P0, PT, R3, 0x7fffff38, PT ;  /* 0x7fffff380300780c */ /* 0x000fe20003f06070 */
[----:B--2---:R-:W-:-:S04]  /*1cb60*/  IMAD.WIDE R246, R2, 0x4, R246 ;  /* 0x0000000402f67825 */ /* 0x004fc800078e02f6 */
[C---:B------:R-:W-:Y:S01]  /*1cb70*/  IMAD.WIDE R232, R2.reuse, 0x4, R232 ;  /* 0x0000000402e87825 */ /* 0x040fe200078e02e8 */
[----:B------:R2:W-:Y:S03]  /*1cb80*/  STL.64 [R1+0x3b0], R246 ;  /* 0x0003b0f601007387 */ /* 0x0005e60000100a00 */
[C---:B------:R-:W-:Y:S01]  /*1cb90*/  IMAD.WIDE R134, R2.reuse, 0x4, R134 ;  /* 0x0000000402867825 */ /* 0x040fe200078e0286 */
[----:B------:R1:W-:Y:S03]  /*1cba0*/  STL.64 [R1+0x3a8], R232 ;  /* 0x0003a8e801007387 */ /* 0x0003e60000100a00 */
[----:B------:R-:W-:Y:S01]  /*1cbb0*/  IMAD.WIDE R14, R2, 0x4, R14 ;  /* 0x00000004020e7825 */ /* 0x000fe200078e020e */
[----:B------:R-:W-:Y:S04]  /*1cbc0*/  STL.64 [R1+0x3a0], R134 ;  /* 0x0003a08601007387 */ /* 0x000fe80000100a00 */
[----:B------:R-:W-:Y:S04]  /*1cbd0*/  LDGSTS.E [R248+0x50000], desc[UR6][R246.64], !P0 ;  /* 0x50000000f6f87fae */ /* 0x000fe8000c121846 */
[----:B------:R1:W-:Y:S04]  /*1cbe0*/  STL.64 [R1+0x398], R14 ;  /* 0x0003980e01007387 */ /* 0x0003e80000100a00 */
[----:B------:R-:W-:Y:S04]  /*1cbf0*/  LDGSTS.E [R248+0x54000], desc[UR6][R232.64], !P0 ;  /* 0x54000000e8f87fae */ /* 0x000fe8000c121846 */
[----:B--2---:R-:W2:Y:S04]  /*1cc00*/  LDL.LU.64 R246, [R1+0x350] ;  /* 0x0003500001f67983 */ /* 0x004ea80000300a00 */
[----:B------:R4:W-:Y:S04]  /*1cc10*/  LDGSTS.E [R248+0x58000], desc[UR6][R134.64], !P0 ;  /* 0x5800000086f87fae */ /* 0x0009e8000c121846 */
[----:B-1----:R-:W2:Y:S04]  /*1cc20*/  LDL.LU.64 R232, [R1+0x348] ;  /* 0x0003480001e87983 */ /* 0x002ea80000300a00 */
[----:B------:R-:W-:Y:S04]  /*1cc30*/  LDGSTS.E [R248+0x5c000], desc[UR6][R14.64], !P0 ;  /* 0x5c0000000ef87fae */ /* 0x000fe8000c121846 */
[----:B------:R-:W2:Y:S01]  /*1cc40*/  LDL.LU.64 R14, [R1+0x340] ;  /* 0x00034000010e7983 */ /* 0x000ea20000300a00 */
[----:B------:R-:W-:-:S02]  /*1cc50*/  VIADD R3, R240, 0xffffff56 ;  /* 0xffffff56f0037836 */ /* 0x000fc40000000000 */
[C---:B------:R-:W-:Y:S01]  /*1cc60*/  IMAD.WIDE R126, R2.reuse, 0x4, R126 ;  /* 0x00000004027e7825 */ /* 0x040fe200078e027e */
[----:B------:R-:W1:Y:S02]  /*1cc70*/  LDC R240, c[0x0][0x230] ;  /* 0x00008c00fff07b82 */ /* 0x000e640000000800 */
[----:B------:R-:W-:Y:S01]  /*1cc80*/  ISETP.GE.U32.AND P3, PT, R3, 0x7fffff37, PT ;  /* 0x7fffff370300780c */ /* 0x000fe20003f66070 */
[C---:B------:R-:W-:Y:S01]  /*1cc90*/  IMAD.WIDE R130, R2.reuse, 0x4, R130 ;  /* 0x0000000402827825 */ /* 0x040fe200078e0282 */
[----:B------:R1:W-:Y:S03]  /*1cca0*/  STL.64 [R1+0x390], R126 ;  /* 0x0003907e01007387 */ /* 0x0003e60000100a00 */
[C---:B------:R-:W-:Y:S01]  /*1ccb0*/  IMAD.WIDE R122, R2.reuse, 0x4, R122 ;  /* 0x00000004027a7825 */ /* 0x040fe200078e027a */
[----:B------:R-:W-:Y:S04]  /*1ccc0*/  STL.64 [R1+0x388], R130 ;  /* 0x0003888201007387 */ /* 0x000fe80000100a00 */
[----:B------:R-:W-:Y:S01]  /*1ccd0*/  STL.64 [R1+0x380], R122 ;  /* 0x0003807a01007387 */ /* 0x000fe20000100a00 */
[----:B------:R-:W-:-:S03]  /*1cce0*/  IMAD.WIDE R10, R2, 0x4, R10 ;  /* 0x00000004020a7825 */ /* 0x000fc600078e020a */
[----:B------:R-:W-:Y:S04]  /*1ccf0*/  LDGSTS.E [R248+0x50004], desc[UR6][R126.64], !P3 ;  /* 0x500040007ef87fae */ /* 0x000fe8000d921846 */
[----:B------:R4:W-:Y:S04]  /*1cd00*/  LDGSTS.E [R248+0x54004], desc[UR6][R130.64], !P3 ;  /* 0x5400400082f87fae */ /* 0x0009e8000d921846 */
[----:B------:R4:W-:Y:S04]  /*1cd10*/  LDGSTS.E [R248+0x58004], desc[UR6][R122.64], !P3 ;  /* 0x580040007af87fae */ /* 0x0009e8000d921846 */
[----:B-1----:R-:W2:Y:S04]  /*1cd20*/  LDL.LU.64 R126, [R1+0x338] ;  /* 0x00033800017e7983 */ /* 0x002ea80000300a00 */
[----:B------:R1:W-:Y:S04]  /*1cd30*/  STL.64 [R1+0x378], R10 ;  /* 0x0003780a01007387 */ /* 0x0003e80000100a00 */
[----:B------:R-:W-:Y:S04]  /*1cd40*/  LDGSTS.E [R248+0x5c004], desc[UR6][R10.64], !P3 ;  /* 0x5c0040000af87fae */ /* 0x000fe8000d921846 */
[----:B-1----:R-:W2:Y:S01]  /*1cd50*/  LDL.LU.64 R10, [R1+0x330] ;  /* 0x00033000010a7983 */ /* 0x002ea20000300a00 */
[----:B----4-:R-:W-:-:S04]  /*1cd60*/  IMAD.WIDE R134, R2, 0x4, R118 ;  /* 0x0000000402867825 */ /* 0x010fc800078e0276 */
[C---:B------:R-:W-:Y:S01]  /*1cd70*/  IMAD.WIDE R130, R2.reuse, 0x4, R228 ;  /* 0x0000000402827825 */ /* 0x040fe200078e02e4 */
[----:B------:R1:W-:Y:S03]  /*1cd80*/  STL.64 [R1+0x370], R134 ;  /* 0x0003708601007387 */ /* 0x0003e60000100a00 */
[C---:B------:R-:W-:Y:S02]  /*1cd90*/  IMAD.WIDE R122, R2.reuse, 0x4, R236 ;  /* 0x00000004027a7825 */ /* 0x040fe400078e02ec */
[----:B------:R-:W4:Y:S02]  /*1cda0*/  LDL.LU.64 R236, [R1+0x328] ;  /* 0x0003280001ec7983 */ /* 0x000f240000300a00 */
[----:B---3--:R-:W-:Y:S02]  /*1cdb0*/  IMAD.WIDE R118, R2, 0x4, R12 ;  /* 0x0000000402767825 */ /* 0x008fe400078e020c */
[----:B------:R-:W-:Y:S04]  /*1cdc0*/  STL.64 [R1+0x368], R130 ;  /* 0x0003688201007387 */ /* 0x000fe80000100a00 */
[----:B------:R-:W3:Y:S01]  /*1cdd0*/  LDL.LU.64 R12, [R1+0x320] ;  /* 0x00032000010c7983 */ /* 0x000ee20000300a00 */
[----:B------:R-:W-:-:S02]  /*1cde0*/  VIADD R3, R241, 0xffffff55 ;  /* 0xffffff55f1037836 */ /* 0x000fc40000000000 */
[----:B------:R-:W4:Y:S03]  /*1cdf0*/  LDC R241, c[0x0][0x230] ;  /* 0x00008c00fff17b82 */ /* 0x000f260000000800 */
[----:B------:R-:W-:Y:S01]  /*1ce00*/  ISETP.GE.U32.AND P4, PT, R3, 0x7fffff36, PT ;  /* 0x7fffff360300780c */ /* 0x000fe20003f86070 */
[----:B------:R-:W-:Y:S01]  /*1ce10*/  VIADD R3, R5, 0xffffff54 ;  /* 0xffffff5405037836 */ /* 0x000fe20000000000 */
[----:B------:R2:W-:Y:S03]  /*1ce20*/  STL.64 [R1+0x360], R122 ;  /* 0x0003607a01007387 */ /* 0x0005e60000100a00 */
[----:B------:R-:W4:Y:S01]  /*1ce30*/  LDC R5, c[0x0][0x230] ;  /* 0x00008c00ff057b82 */ /* 0x000f220000000800 */
[----:B------:R-:W-:Y:S01]  /*1ce40*/  ISETP.GE.U32.AND P1, PT, R3, 0x7fffff35, PT ;  /* 0x7fffff350300780c */ /* 0x000fe20003f26070 */
[----:B------:R-:W4:Y:S04]  /*1ce50*/  LDL.LU.64 R228, [R1+0x318] ;  /* 0x0003180001e47983 */ /* 0x000f280000300a00 */
[----:B------:R2:W-:Y:S04]  /*1ce60*/  STL.64 [R1+0x358], R118 ;  /* 0x0003587601007387 */ /* 0x0005e80000100a00 */
[----:B------:R-:W-:Y:S04]  /*1ce70*/  LDGSTS.E [R248+0x50008], desc[UR6][R134.64], !P4 ;  /* 0x5000800086f87fae */ /* 0x000fe8000e121846 */
[----:B------:R2:W-:Y:S04]  /*1ce80*/  LDGSTS.E [R248+0x54008], desc[UR6][R130.64], !P4 ;  /* 0x5400800082f87fae */ /* 0x0005e8000e121846 */
[----:B------:R-:W-:Y:S04]  /*1ce90*/  LDGSTS.E [R248+0x58008], desc[UR6][R122.64], !P4 ;  /* 0x580080007af87fae */ /* 0x000fe8000e121846 */
[----:B-1----:R-:W4:Y:S04]  /*1cea0*/  LDL.LU.64 R134, [R1+0x310] ;  /* 0x0003100001867983 */ /* 0x002f280000300a00 */
[----:B------:R-:W-:Y:S01]  /*1ceb0*/  LDGSTS.E [R248+0x5c008], desc[UR6][R118.64], !P4 ;  /* 0x5c00800076f87fae */ /* 0x000fe2000e121846 */
[----:B--2---:R-:W-:-:S05]  /*1cec0*/  IMAD.WIDE R246, R2, 0x4, R246 ;  /* 0x0000000402f67825 */ /* 0x004fca00078e02f6 */
[----:B------:R1:W-:Y:S01]  /*1ced0*/  STL.64 [R1+0x350], R246 ;  /* 0x000350f601007387 */ /* 0x0003e20000100a00 */
[----:B------:R-:W-:-:S03]  /*1cee0*/  IMAD.WIDE R232, R2, 0x4, R232 ;  /* 0x0000000402e87825 */ /* 0x000fc600078e02e8 */
[----:B------:R-:W2:Y:S04]  /*1cef0*/  LDL.LU.64 R122, [R1+0x308] ;  /* 0x00030800017a7983 */ /* 0x000ea80000300a00 */
[----:B------:R-:W-:Y:S04]  /*1cf00*/  STL.64 [R1+0x348], R232 ;  /* 0x000348e801007387 */ /* 0x000fe80000100a00 */
[----:B------:R-:W2:Y:S04]  /*1cf10*/  LDL.LU.64 R118, [R1+0x300] ;  /* 0x0003000001767983 */ /* 0x000ea80000300a00 */
[----:B------:R-:W-:Y:S01]  /*1cf20*/  LDGSTS.E [R248+0x5000c], desc[UR6][R246.64], !P1 ;  /* 0x5000c000f6f87fae */ /* 0x000fe2000c921846 */
[----:B------:R-:W-:-:S03]  /*1cf30*/  IMAD.WIDE R130, R2, 0x4, R14 ;  /* 0x0000000402827825 */ /* 0x000fc600078e020e */
[----:B------:R-:W-:Y:S04]  /*1cf40*/  LDGSTS.E [R248+0x5400c], desc[UR6][R232.64], !P1 ;  /* 0x5400c000e8f87fae */ /* 0x000fe8000c921846 */
[----:B------:R1:W-:Y:S04]  /*1cf50*/  STL.64 [R1+0x340], R130 ;  /* 0x0003408201007387 */ /* 0x0003e80000100a00 */
[----:B------:R-:W2:Y:S04]  /*1cf60*/  LDL.LU.64 R14, [R1+0x2f8] ;  /* 0x0002f800010e7983 */ /* 0x000ea80000300a00 */
[----:B-1----:R-:W2:Y:S04]  /*1cf70*/  LDL.LU.64 R246, [R1+0x2a50] ;  /* 0x002a500001f67983 */ /* 0x002ea80000300a00 */
[----:B------:R-:W-:Y:S01]  /*1cf80*/  LDGSTS.E [R248+0x5800c], desc[UR6][R130.64], !P1 ;  /* 0x5800c00082f87fae */ /* 0x000fe2000c921846 */
[----:B------:R-:W-:-:S05]  /*1cf90*/  IMAD.WIDE R126, R2, 0x4, R126 ;  /* 0x00000004027e7825 */ /* 0x000fca00078e027e */
[----:B------:R1:W-:Y:S04]  /*1cfa0*/  STL.64 [R1+0x338], R126 ;  /* 0x0003387e01007387 */ /* 0x0003e80000100a00 */
[----:B------:R1:W-:Y:S04]  /*1cfb0*/  LDGSTS.E [R248+0x5c00c], desc[UR6][R126.64], !P1 ;  /* 0x5c00c0007ef87fae */ /* 0x0003e8000c921846 */
[----:B------:R1:W-:Y:S04]  /*1cfc0*/  STL.64 [R1+0x2940], R248 ;  /* 0x002940f801007387 */ /* 0x0003e80000100a00 */
[----:B------:R-:W2:Y:S04]  /*1cfd0*/  LDL.LU.64 R130, [R1+0x668] ;  /* 0x0006680001827983 */ /* 0x000ea80000300a00 */
[----:B-1----:R-:W2:Y:S01]  /*1cfe0*/  LDL.LU.64 R126, [R1+0x660] ;  /* 0x00066000017e7983 */ /* 0x002ea20000300a00 */
[----:B------:R-:W-:-:S03]  /*1cff0*/  IMAD.WIDE R248, R2, 0x4, R10 ;  /* 0x0000000402f87825 */ /* 0x000fc600078e020a */
[----:B------:R-:W2:Y:S04]  /*1d000*/  LDL.LU.64 R10, [R1+0x658] ;  /* 0x00065800010a7983 */ /* 0x000ea80000300a00 */
[----:B------:R-:W-:Y:S01]  /*1d010*/  STL.64 [R1+0x330], R248 ;  /* 0x000330f801007387 */ /* 0x000fe20000100a00 */
[----:B---3--:R-:W-:-:S03]  /*1d020*/  IMAD.WIDE R232, R2, 0x4, R12 ;  /* 0x0000000402e87825 */ /* 0x008fc600078e020c */
[----:B------:R-:W3:Y:S01]  /*1d030*/  LDL.LU.64 R12, [R1+0x650] ;  /* 0x00065000010c7983 */ /* 0x000ee20000300a00 */
[----:B------:R-:W-:Y:S02]  /*1d040*/  VIADD R3, R240, 0xffffff53 ;  /* 0xffffff53f0037836 */ /* 0x000fe40000000000 */
[C---:B----4-:R-:W-:Y:S01]  /*1d050*/  IMAD.WIDE R236, R2.reuse, 0x4, R236 ;  /* 0x0000000402ec7825 */ /* 0x050fe200078e02ec */
[----:B------:R-:W1:Y:S02]  /*1d060*/  LDC R240, c[0x0][0x230] ;  /* 0x00008c00fff07b82 */ /* 0x000e640000000800 */
[----:B------:R-:W-:Y:S01]  /*1d070*/  ISETP.GE.U32.AND P5, PT, R3, 0x7fffff34, PT ;  /* 0x7fffff340300780c */ /* 0x000fe20003fa6070 */
[----:B------:R-:W-:Y:S01]  /*1d080*/  IMAD.WIDE R228, R2, 0x4, R228 ;  /* 0x0000000402e47825 */ /* 0x000fe200078e02e4 */
[----:B------:R-:W-:Y:S04]  /*1d090*/  STL.64 [R1+0x328], R236 ;  /* 0x000328ec01007387 */ /* 0x000fe80000100a00 */
[----:B------:R-:W-:Y:S04]  /*1d0a0*/  STL.64 [R1+0x320], R232 ;  /* 0x000320e801007387 */ /* 0x000fe80000100a00 */
[----:B------:R4:W-:Y:S01]  /*1d0b0*/  STL.64 [R1+0x318], R228 ;  /* 0x000318e401007387 */ /* 0x0009e20000100a00 */
[----:B------:R-:W-:-:S02]  /*1d0c0*/  VIADD R3, R241, 0xffffff52 ;  /* 0xffffff52f1037836 */ /* 0x000fc40000000000 */
[----:B------:R-:W1:Y:S03]  /*1d0d0*/  LDC R241, c[0x0][0x230] ;  /* 0x00008c00fff17b82 */ /* 0x000e660000000800 */
[----:B------:R-:W-:Y:S01]  /*1d0e0*/  ISETP.GE.U32.AND P6, PT, R3, 0x7fffff33, PT ;  /* 0x7fffff330300780c */ /* 0x000fe20003fc6070 */
[----:B--2---:R2:W-:Y:S04]  /*1d0f0*/  LDGSTS.E [R247+0x50000], desc[UR6][R248.64], !P5 ;  /* 0x50000000f8f77fae */ /* 0x0045e8000e921846 */
[----:B------:R-:W-:Y:S04]  /*1d100*/  LDGSTS.E [R247+0x54000], desc[UR6][R236.64], !P5 ;  /* 0x54000000ecf77fae */ /* 0x000fe8000e921846 */
[----:B------:R-:W-:Y:S04]  /*1d110*/  LDGSTS.E [R247+0x58000], desc[UR6][R232.64], !P5 ;  /* 0x58000000e8f77fae */ /* 0x000fe8000e921846 */
[----:B------:R-:W-:Y:S04]  /*1d120*/  LDGSTS.E [R247+0x5c000], desc[UR6][R228.64], !P5 ;  /* 0x5c000000e4f77fae */ /* 0x000fe8000e921846 */
[----:B----4-:R-:W4:Y:S04]  /*1d130*/  LDL.LU.64 R228, [R1+0x648] ;  /* 0x0006480001e47983 */ /* 0x010f280000300a00 */
[----:B------:R-:W4:Y:S04]  /*1d140*/  LDL.LU.64 R232, [R1+0x640] ;  /* 0x0006400001e87983 */ /* 0x000f280000300a00 */
[----:B------:R-:W4:Y:S01]  /*1d150*/  LDL.LU.64 R236, [R1+0x638] ;  /* 0x0006380001ec7983 */ /* 0x000f220000300a00 */
[----:B--2---:R-:W-:-:S04]  /*1d160*/  IMAD.WIDE R248, R2, 0x4, R134 ;  /* 0x0000000402f87825 */ /* 0x004fc800078e0286 */
[C---:B------:R-:W-:Y:S01]  /*1d170*/  IMAD.WIDE R134, R2.reuse, 0x4, R122 ;  /* 0x0000000402867825 */ /* 0x040fe200078e027a */
[----:B------:R2:W-:Y:S03]  /*1d180*/  STL.64 [R1+0x310], R248 ;  /* 0x000310f801007387 */ /* 0x0005e60000100a00 */
[C---:B------:R-:W-:Y:S01]  /*1d190*/  IMAD.WIDE R118, R2.reuse, 0x4, R118 ;  /* 0x0000000402767825 */ /* 0x040fe200078e0276 */
[----:B------:R-:W4:Y:S03]  /*1d1a0*/  LDL.LU.64 R122, [R1+0x630] ;  /* 0x00063000017a7983 */ /* 0x000f260000300a00 */
[C---:B------:R-:W-:Y:S01]  /*1d1b0*/  IMAD.WIDE R14, R2.reuse, 0x4, R14 ;  /* 0x00000004020e7825 */ /* 0x040fe200078e020e */
[----:B------:R2:W-:Y:S04]  /*1d1c0*/  LDGSTS.E [R247+0x50004], desc[UR6][R248.64], !P6 ;  /* 0x50004000f8f77fae */ /* 0x0005e8000f121846 */
[----:B------:R1:W-:Y:S04]  /*1d1d0*/  STL.64 [R1+0x308], R134 ;  /* 0x0003088601007387 */ /* 0x0003e80000100a00 */
[----:B------:R1:W-:Y:S04]  /*1d1e0*/  LDGSTS.E [R247+0x54004], desc[UR6][R134.64], !P6 ;  /* 0x5400400086f77fae */ /* 0x0003e8000f121846 */
[----:B------:R-:W-:Y:S01]  /*1d1f0*/  STL.64 [R1+0x300], R118 ;  /* 0x0003007601007387 */ /* 0x000fe20000100a00 */
[----:B--2---:R-:W-:-:S03]  /*1d200*/  IMAD.WIDE R248, R2, 0x4, R130 ;  /* 0x0000000402f87825 */ /* 0x004fc600078e0282 */
[----:B------:R-:W-:Y:S04]  /*1d210*/  LDGSTS.E [R247+0x58004], desc[UR6][R118.64], !P6 ;  /* 0x5800400076f77fae */ /* 0x000fe8000f121846 */
[----:B------:R2:W-:Y:S01]  /*1d220*/  STL.64 [R1+0x2f8], R14 ;  /* 0x0002f80e01007387 */ /* 0x0005e20000100a00 */
[----:B-1----:R-:W-:-:S03]  /*1d230*/  IMAD.WIDE R134, R2, 0x4, R126 ;  /* 0x0000000402867825 */ /* 0x002fc600078e027e */
[----:B------:R-:W-:Y:S01]  /*1d240*/  LDGSTS.E [R247+0x5c004], desc[UR6][R14.64], !P6 ;  /* 0x5c0040000ef77fae */ /* 0x000fe2000f121846 */
[----:B------:R-:W-:-:S03]  /*1d250*/  IMAD.WIDE R130, R2, 0x4, R10 ;  /* 0x0000000402827825 */ /* 0x000fc600078e020a */
[----:B--2---:R-:W2:Y:S04]  /*1d260*/  LDL.LU.64 R14, [R1+0x628] ;  /* 0x00062800010e7983 */ /* 0x004ea80000300a00 */
[----:B------:R-:W2:Y:S04]  /*1d270*/  LDL.LU.64 R118, [R1+0x620] ;  /* 0x0006200001767983 */ /* 0x000ea80000300a00 */
[----:B------:R-:W2:Y:S04]  /*1d280*/  LDL.LU.64 R10, [R1+0x618] ;  /* 0x00061800010a7983 */ /* 0x000ea80000300a00 */
[----:B------:R-:W-:Y:S04]  /*1d290*/  STL.64 [R1+0x2f0], R248 ;  /* 0x0002f0f801007387 */ /* 0x000fe80000100a00 */
[----:B------:R-:W-:Y:S01]  /*1d2a0*/  STL.64 [R1+0x2e8], R134 ;  /* 0x0002e88601007387 */ /* 0x000fe20000100a00 */
[----:B---3--:R-:W-:-:S03]  /*1d2b0*/  IMAD.WIDE R126, R2, 0x4, R12 ;  /* 0x00000004027e7825 */ /* 0x008fc600078e020c */
[----:B------:R-:W3:Y:S01]  /*1d2c0*/  LDL.LU.64 R12, [R1+0x610] ;  /* 0x00061000010c7983 */ /* 0x000ee20000300a00 */
[----:B------:R-:W-:Y:S02]  /*1d2d0*/  VIADD R3, R5, 0xffffff51 ;  /* 0xffffff5105037836 */ /* 0x000fe40000000000 */
        /* <DEDUP_REMOVED lines=8> */
[----:B------:R-:W-:Y:S04]  /*1d360*/  LDGSTS.E [R247+0x50008], desc[UR6][R248.64], !P0 ;  /* 0x50008000f8f77fae */ /* 0x000fe8000c121846 */
[----:B------:R-:W-:Y:S01]  /*1d370*/  LDGSTS.E [R247+0x54008], desc[UR6][R134.64], !P0 ;  /* 0x5400800086f77fae */ /* 0x000fe2000c121846 */
[----:B-1----:R-:W-:-:S03]  /*1d380*/  VIADD R3, R5, 0xffffff4e ;  /* 0xffffff4e05037836 */ /* 0x002fc60000000000 */
[----:B------:R1:W-:Y:S01]  /*1d390*/  STL.64 [R1+0x2e0], R130 ;  /* 0x0002e08201007387 */ /* 0x0003e20000100a00 */
[----:B------:R-:W3:Y:S01]  /*1d3a0*/  LDC R5, c[0x0][0x230] ;  /* 0x00008c00ff057b82 */ /* 0x000ee20000000800 */
[----:B------:R-:W-:Y:S01]  /*1d3b0*/  ISETP.GE.U32.AND P1, PT, R3, 0x7fffff2f, PT ;  /* 0x7fffff2f0300780c */ /* 0x000fe20003f26070 */
[----:B------:R-:W-:Y:S01]  /*1d3c0*/  VIADD R3, R241, 0xffffff4d ;  /* 0xffffff4df1037836 */ /* 0x000fe20000000000 */
[----:B------:R1:W-:Y:S04]  /*1d3d0*/  LDGSTS.E [R247+0x58008], desc[UR6][R130.64], !P0 ;  /* 0x5800800082f77fae */ /* 0x0003e8000c121846 */
[----:B------:R-:W-:Y:S01]  /*1d3e0*/  ISETP.GE.U32.AND P5, PT, R3, 0x7fffff2e, PT ;  /* 0x7fffff2e0300780c */ /* 0x000fe20003fa6070 */
[----:B------:R1:W-:Y:S01]  /*1d3f0*/  STL.64 [R1+0x2d8], R126 ;  /* 0x0002d87e01007387 */ /* 0x0003e20000100a00 */
[----:B------:R-:W-:-:S03]  /*1d400*/  VIADD R3, R251, 0xffffff4c ;  /* 0xffffff4cfb037836 */ /* 0x000fc60000000000 */
[----:B------:R1:W-:Y:S01]  /*1d410*/  LDGSTS.E [R247+0x5c008], desc[UR6][R126.64], !P0 ;  /* 0x5c0080007ef77fae */ /* 0x0003e2000c121846 */
[----:B------:R-:W3:Y:S01]  /*1d420*/  LDC R251, c[0x0][0x230] ;  /* 0x00008c00fffb7b82 */ /* 0x000ee20000000800 */
[----:B------:R-:W-:Y:S01]  /*1d430*/  ISETP.GE.U32.AND P6, PT, R3, 0x7fffff2d, PT ;  /* 0x7fffff2d0300780c */ /* 0x000fe20003fc6070 */
[----:B------:R-:W-:Y:S02]  /*1d440*/  VIADD R3, R240, 0xffffff4b ;  /* 0xffffff4bf0037836 */ /* 0x000fe40000000000 */
[C---:B----4-:R-:W-:Y:S02]  /*1d450*/  IMAD.WIDE R240, R2.reuse, 0x4, R228 ;  /* 0x0000000402f07825 */ /* 0x050fe400078e02e4 */
[----:B------:R-:W4:Y:S02]  /*1d460*/  LDL.LU.64 R228, [R1+0x608] ;  /* 0x0006080001e47983 */ /* 0x000f240000300a00 */
[C---:B-1----:R-:W-:Y:S02]  /*1d470*/  IMAD.WIDE R130, R2.reuse, 0x4, R232 ;  /* 0x0000000402827825 */ /* 0x042fe400078e02e8 */
[----:B------:R1:W-:Y:S02]  /*1d480*/  STL.64 [R1+0x2d0], R240 ;  /* 0x0002d0f001007387 */ /* 0x0003e40000100a00 */
[----:B------:R-:W-:-:S02]  /*1d490*/  IMAD.WIDE R126, R2, 0x4, R236 ;  /* 0x00000004027e7825 */ /* 0x000fc400078e02ec */
[----:B------:R-:W4:Y:S04]  /*1d4a0*/  LDL.LU.64 R236, [R1+0x600] ;  /* 0x0006000001ec7983 */ /* 0x000f280000300a00 */
[----:B------:R-:W-:Y:S04]  /*1d4b0*/  STL.64 [R1+0x2c8], R130 ;  /* 0x0002c88201007387 */ /* 0x000fe80000100a00 */
[----:B------:R-:W4:Y:S04]  /*1d4c0*/  LDL.LU.64 R232, [R1+0x5f8] ;  /* 0x0005f80001e87983 */ /* 0x000f280000300a00 */
[----:B------:R3:W-:Y:S04]  /*1d4d0*/  STL.64 [R1+0x2c0], R126 ;  /* 0x0002c07e01007387 */ /* 0x0007e80000100a00 */
[----:B------:R-:W4:Y:S01]  /*1d4e0*/  LDL.LU.64 R134, [R1+0x5f0] ;  /* 0x0005f00001867983 */ /* 0x000f220000300a00 */
[----:B------:R-:W-:-:S03]  /*1d4f0*/  IMAD.WIDE R122, R2, 0x4, R122 ;  /* 0x00000004027a7825 */ /* 0x000fc600078e027a */
[----:B------:R1:W-:Y:S04]  /*1d500*/  LDGSTS.E [R247+0x5000c], desc[UR6][R240.64], !P3 ;  /* 0x5000c000f0f77fae */ /* 0x0003e8000d921846 */
[----:B------:R-:W-:Y:S04]  /*1d510*/  LDGSTS.E [R247+0x5400c], desc[UR6][R130.64], !P3 ;  /* 0x5400c00082f77fae */ /* 0x000fe8000d921846 */
[----:B------:R3:W-:Y:S04]  /*1d520*/  LDGSTS.E [R247+0x5800c], desc[UR6][R126.64], !P3 ;  /* 0x5800c0007ef77fae */ /* 0x0007e8000d921846 */
[----:B------:R3:W-:Y:S01]  /*1d530*/  STL.64 [R1+0x2b8], R122 ;  /* 0x0002b87a01007387 */ /* 0x0007e20000100a00 */
[----:B-1----:R-:W1:Y:S03]  /*1d540*/  LDC R241, c[0x0][0x230] ;  /* 0x00008c00fff17b82 */ /* 0x002e660000000800 */
[----:B------:R3:W-:Y:S01]  /*1d550*/  LDGSTS.E [R247+0x5c00c], desc[UR6][R122.64], !P3 ;  /* 0x5c00c0007af77fae */ /* 0x0007e2000d921846 */
[----:B--2---:R-:W-:-:S04]  /*1d560*/  IMAD.WIDE R248, R2, 0x4, R14 ;  /* 0x0000000402f87825 */ /* 0x004fc800078e020e */
[C---:B---3--:R-:W-:Y:S01]  /*1d570*/  IMAD.WIDE R12, R2.reuse, 0x4, R12 ;  /* 0x00000004020c7825 */ /* 0x048fe200078e020c */
[----:B------:R-:W2:Y:S01]  /*1d580*/  LDL.LU.64 R14, [R1+0x5e8] ;  /* 0x0005e800010e7983 */ /* 0x000ea20000300a00 */
[----:B------:R-:W-:Y:S01]  /*1d590*/  ISETP.GE.U32.AND P0, PT, R3, 0x7fffff2c, PT ;  /* 0x7fffff2c0300780c */ /* 0x000fe20003f06070 */
[----:B------:R-:W3:Y:S01]  /*1d5a0*/  LDC R240, c[0x0][0x230] ;  /* 0x00008c00fff07b82 */ /* 0x000ee20000000800 */
[C---:B------:R-:W-:Y:S01]  /*1d5b0*/  IMAD.WIDE R126, R2.reuse, 0x4, R118 ;  /* 0x00000004027e7825 */ /* 0x040fe200078e0276 */
[----:B------:R-:W3:Y:S04]  /*1d5c0*/  LDL.LU.64 R130, [R1+0x5e0] ;  /* 0x0005e00001827983 */ /* 0x000ee80000300a00 */
[----:B------:R-:W-:Y:S01]  /*1d5d0*/  STL.64 [R1+0x2b0], R248 ;  /* 0x0002b0f801007387 */ /* 0x000fe20000100a00 */
[----:B------:R-:W-:-:S03]  /*1d5e0*/  IMAD.WIDE R122, R2, 0x4, R10 ;  /* 0x00000004027a7825 */ /* 0x000fc600078e020a */
[----:B------:R-:W3:Y:S04]  /*1d5f0*/  LDL.LU.64 R118, [R1+0x5d8] ;  /* 0x0005d80001767983 */ /* 0x000ee80000300a00 */
[----:B------:R-:W-:Y:S04]  /*1d600*/  STL.64 [R1+0x2a8], R126 ;  /* 0x0002a87e01007387 */ /* 0x000fe80000100a00 */
[----:B------:R-:W3:Y:S04]  /*1d610*/  LDL.LU.64 R10, [R1+0x5d0] ;  /* 0x0005d000010a7983 */ /* 0x000ee80000300a00 */
[----:B------:R4:W-:Y:S04]  /*1d620*/  LDGSTS.E [R246+0x50000], desc[UR6][R248.64], !P4 ;  /* 0x50000000f8f67fae */ /* 0x0009e8000e121846 */
[----:B------:R-:W-:Y:S04]  /*1d630*/  LDGSTS.E [R246+0x54000], desc[UR6][R126.64], !P4 ;  /* 0x540000007ef67fae */ /* 0x000fe8000e121846 */
[----:B------:R-:W-:Y:S04]  /*1d640*/  STL.64 [R1+0x2a0], R122 ;  /* 0x0002a07a01007387 */ /* 0x000fe80000100a00 */
[----:B------:R-:W-:Y:S04]  /*1d650*/  LDGSTS.E [R246+0x58000], desc[UR6][R122.64], !P4 ;  /* 0x580000007af67fae */ /* 0x000fe8000e121846 */
[----:B------:R1:W-:Y:S04]  /*1d660*/  STL.64 [R1+0x298], R12 ;  /* 0x0002980c01007387 */ /* 0x0003e80000100a00 */
[----:B------:R-:W-:Y:S04]  /*1d670*/  LDGSTS.E [R246+0x5c000], desc[UR6][R12.64], !P4 ;  /* 0x5c0000000cf67fae */ /* 0x000fe8000e121846 */
[----:B-1----:R-:W3:Y:S04]  /*1d680*/  LDL.LU.64 R12, [R1+0x5c8] ;  /* 0x0005c800010c7983 */ /* 0x002ee80000300a00 */
[----:B------:R-:W3:Y:S04]  /*1d690*/  LDL.LU.64 R126, [R1+0x5c0] ;  /* 0x0005c000017e7983 */ /* 0x000ee80000300a00 */
[----:B------:R-:W3:Y:S01]  /*1d6a0*/  LDL.LU.64 R122, [R1+0x5b8] ;  /* 0x0005b800017a7983 */ /* 0x000ee20000300a00 */
[----:B----4-:R-:W-:-:S03]  /*1d6b0*/  IMAD.WIDE R248, R2, 0x4, R228 ;  /* 0x0000000402f87825 */ /* 0x010fc600078e02e4 */
[----:B------:R-:W4:Y:S01]  /*1d6c0*/  LDL.LU.64 R228, [R1+0x5b0] ;  /* 0x0005b00001e47983 */ /* 0x000f220000300a00 */
[----:B------:R-:W-:-:S03]  /*1d6d0*/  IMAD.WIDE R236, R2, 0x4, R236 ;  /* 0x0000000402ec7825 */ /* 0x000fc600078e02ec */
[----:B------:R-:W-:Y:S01]  /*1d6e0*/  STL.64 [R1+0x290], R248 ;  /* 0x000290f801007387 */ /* 0x000fe20000100a00 */
[----:B------:R-:W-:-:S03]  /*1d6f0*/  IMAD.WIDE R232, R2, 0x4, R232 ;  /* 0x0000000402e87825 */ /* 0x000fc600078e02e8 */
[----:B------:R-:W-:Y:S04]  /*1d700*/  STL.64 [R1+0x288], R236 ;  /* 0x000288ec01007387 */ /* 0x000fe80000100a00 */
[----:B------:R-:W-:Y:S01]  /*1d710*/  LDGSTS.E [R246+0x50004], desc[UR6][R248.64], !P1 ;  /* 0x50004000f8f67fae */ /* 0x000fe2000c921846 */
[----:B------:R-:W-:-:S03]  /*1d720*/  IMAD.WIDE R134, R2, 0x4, R134 ;  /* 0x0000000402867825 */ /* 0x000fc600078e0286 */
[----:B------:R1:W-:Y:S04]  /*1d730*/  STL.64 [R1+0x280], R232 ;  /* 0x000280e801007387 */ /* 0x0003e80000100a00 */
[----:B------:R-:W-:Y:S04]  /*1d740*/  LDGSTS.E [R246+0x54004], desc[UR6][R236.64], !P1 ;  /* 0x54004000ecf67fae */ /* 0x000fe8000c921846 */
[----:B------:R2:W-:Y:S04]  /*1d750*/  STL.64 [R1+0x278], R134 ;  /* 0x0002788601007387 */ /* 0x0005e80000100a00 */
[----:B------:R-:W-:Y:S04]  /*1d760*/  LDGSTS.E [R246+0x58004], desc[UR6][R232.64], !P1 ;  /* 0x58004000e8f67fae */ /* 0x000fe8000c921846 */
[----:B------:R2:W-:Y:S04]  /*1d770*/  LDGSTS.E [R246+0x5c004], desc[UR6][R134.64], !P1 ;  /* 0x5c00400086f67fae */ /* 0x0005e8000c921846 */
[----:B-1----:R-:W4:Y:S04]  /*1d780*/  LDL.LU.64 R232, [R1+0x5a8] ;  /* 0x0005a80001e87983 */ /* 0x002f280000300a00 */
[----:B------:R-:W4:Y:S01]  /*1d790*/  LDL.LU.64 R236, [R1+0x5a0] ;  /* 0x0005a00001ec7983 */ /* 0x000f220000300a00 */
[----:B--2---:R-:W-:-:S03]  /*1d7a0*/  IMAD.WIDE R134, R2, 0x4, R14 ;  /* 0x0000000402867825 */ /* 0x004fc600078e020e */
[----:B------:R-:W2:Y:S01]  /*1d7b0*/  LDL.LU.64 R14, [R1+0x598] ;  /* 0x00059800010e7983 */ /* 0x000ea20000300a00 */
[----:B---3--:R-:W-:-:S03]  /*1d7c0*/  IMAD.WIDE R248, R2, 0x4, R130 ;  /* 0x0000000402f87825 */ /* 0x008fc600078e0282 */
[----:B------:R1:W-:Y:S04]  /*1d7d0*/  STL.64 [R1+0x270], R134 ;  /* 0x0002708601007387 */ /* 0x0003e80000100a00 */
[----:B------:R-:W-:Y:S01]  /*1d7e0*/  LDGSTS.E [R246+0x50008], desc[UR6][R134.64], !P5 ;  /* 0x5000800086f67fae */ /* 0x000fe2000e921846 */
[----:B------:R-:W-:-:S03]  /*1d7f0*/  IMAD.WIDE R130, R2, 0x4, R118 ;  /* 0x0000000402827825 */ /* 0x000fc600078e0276 */
[----:B------:R-:W-:Y:S04]  /*1d800*/  LDGSTS.E [R246+0x54008], desc[UR6][R248.64], !P5 ;  /* 0x54008000f8f67fae */ /* 0x000fe8000e921846 */
[----:B------:R-:W-:Y:S01]  /*1d810*/  LDGSTS.E [R246+0x58008], desc[UR6][R130.64], !P5 ;  /* 0x5800800082f67fae */ /* 0x000fe2000e921846 */
[----:B------:R-:W-:-:S03]  /*1d820*/  IMAD.WIDE R118, R2, 0x4, R10 ;  /* 0x0000000402767825 */ /* 0x000fc600078e020a */
[----:B------:R-:W3:Y:S04]  /*1d830*/  LDL.LU.64 R10, [R1+0x590] ;  /* 0x00059000010a7983 */ /* 0x000ee80000300a00 */
[----:B------:R-:W-:Y:S04]  /*1d840*/  STL.64 [R1+0x268], R248 ;  /* 0x000268f801007387 */ /* 0x000fe80000100a00 */
[----:B------:R-:W-:Y:S04]  /*1d850*/  STL.64 [R1+0x260], R130 ;  /* 0x0002608201007387 */ /* 0x000fe80000100a00 */
[----:B-1----:R-:W3:Y:S04]  /*1d860*/  LDL.LU.64 R134, [R1+0x2a48] ;  /* 0x002a480001867983 */ /* 0x002ee80000300a00 */
[----:B------:R1:W-:Y:S04]  /*1d870*/  STL.64 [R1+0x258], R118 ;  /* 0x0002587601007387 */ /* 0x0003e80000100a00 */
[----:B------:R1:W-:Y:S02]  /*1d880*/  LDGSTS.E [R246+0x5c008], desc[UR6][R118.64], !P5 ;  /* 0x5c00800076f67fae */ /* 0x0003e4000e921846 */
[----:B-1----:R-:W-:-:S02]  /*1d890*/  IMAD.WIDE R118, R2, 0x4, R12 ;  /* 0x0000000402767825 */ /* 0x002fc400078e020c */
[----:B------:R-:W3:Y:S02]  /*1d8a0*/  LDL.LU.64 R12, [R1+0x588] ;  /* 0x00058800010c7983 */ /* 0x000ee40000300a00 */
[----:B------:R-:W-:-:S04]  /*1d8b0*/  IMAD.WIDE R248, R2, 0x4, R126 ;  /* 0x0000000402f87825 */ /* 0x000fc800078e027e */
[----:B------:R-:W-:Y:S01]  /*1d8c0*/  IMAD.WIDE R130, R2, 0x4, R122 ;  /* 0x0000000402827825 */ /* 0x000fe200078e027a */
[----:B------:R1:W-:Y:S04]  /*1d8d0*/  STL.64 [R1+0x250], R118 ;  /* 0x0002507601007387 */ /* 0x0003e80000100a00 */
[----:B------:R1:W-:Y:S04]  /*1d8e0*/  STL.64 [R1+0x248], R248 ;  /* 0x000248f801007387 */ /* 0x0003e80000100a00 */
[----:B------:R2:W-:Y:S04]  /*1d8f0*/  STL.64 [R1+0x240], R130 ;  /* 0x0002408201007387 */ /* 0x0005e80000100a00 */
[----:B------:R-:W-:Y:S01]  /*1d900*/  LDGSTS.E [R246+0x5000c], desc[UR6][R118.64], !P6 ;  /* 0x5000c00076f67fae */ /* 0x000fe2000f121846 */
[----:B------:R-:W-:-:S02]  /*1d910*/  VIADD R3, R5, 0xffffff4a ;  /* 0xffffff4a05037836 */ /* 0x000fc40000000000 */
[----:B------:R-:W3:Y:S01]  /*1d920*/  LDC R5, c[0x0][0x230] ;  /* 0x00008c00ff057b82 */ /* 0x000ee20000000800 */
[----:B------:R1:W-:Y:S02]  /*1d930*/  LDGSTS.E [R246+0x5400c], desc[UR6][R248.64], !P6 ;  /* 0x5400c000f8f67fae */ /* 0x0003e4000f121846 */
[----:B------:R-:W-:Y:S01]  /*1d940*/  ISETP.GE.U32.AND P3, PT, R3, 0x7fffff2b, PT ;  /* 0x7fffff2b0300780c */ /* 0x000fe20003f66070 */
[----:B------:R-:W-:Y:S01]  /*1d950*/  VIADD R3, R252, 0xffffff49 ;  /* 0xffffff49fc037836 */ /* 0x000fe20000000000 */
[----:B------:R2:W-:Y:S03]  /*1d960*/  LDGSTS.E [R246+0x5800c], desc[UR6][R130.64], !P6 ;  /* 0x5800c00082f67fae */ /* 0x0005e6000f121846 */
[----:B------:R-:W3:Y:S01]  /*1d970*/  LDC R252, c[0x0][0x230] ;  /* 0x00008c00fffc7b82 */ /* 0x000ee20000000800 */
[----:B------:R-:W-:Y:S01]  /*1d980*/  ISETP.GE.U32.AND P4, PT, R3, 0x7fffff2a, PT ;  /* 0x7fffff2a0300780c */ /* 0x000fe20003f86070 */
[----:B------:R-:W-:-:S05]  /*1d990*/  VIADD R3, R251, 0xffffff48 ;  /* 0xffffff48fb037836 */ /* 0x000fca0000000000 */
[----:B------:R-:W-:Y:S01]  /*1d9a0*/  ISETP.GE.U32.AND P1, PT, R3, 0x7fffff29, PT ;  /* 0x7fffff290300780c */ /* 0x000fe20003f26070 */
[----:B----4-:R-:W-:Y:S01]  /*1d9b0*/  IMAD.WIDE R126, R2, 0x4, R228 ;  /* 0x00000004027e7825 */ /* 0x010fe200078e02e4 */
[----:B------:R-:W4:Y:S01]  /*1d9c0*/  LDC R251, c[0x0][0x230] ;  /* 0x00008c00fffb7b82 */ /* 0x000f220000000800 */
[----:B------:R-:W4:Y:S04]  /*1d9d0*/  LDL.LU.64 R228, [R1+0x580] ;  /* 0x0005800001e47983 */ /* 0x000f280000300a00 */
[----:B------:R3:W-:Y:S04]  /*1d9e0*/  STL.64 [R1+0x238], R126 ;  /* 0x0002387e01007387 */ /* 0x0007e80000100a00 */
[----:B------:R-:W4:Y:S04]  /*1d9f0*/  LDL.LU.64 R122, [R1+0x578] ;  /* 0x00057800017a7983 */ /* 0x000f280000300a00 */
[----:B-1----:R-:W4:Y:S04]  /*1da00*/  LDL.LU.64 R118, [R1+0x570] ;  /* 0x0005700001767983 */ /* 0x002f280000300a00 */
[----:B------:R1:W-:Y:S01]  /*1da10*/  STL.64 [R1+0x2948], R246 ;  /* 0x002948f601007387 */ /* 0x0003e20000100a00 */
[----:B------:R-:W-:-:S03]  /*1da20*/  VIADD R3, R241, 0xffffff47 ;  /* 0xffffff47f1037836 */ /* 0x000fc60000000000 */
[----:B------:R3:W-:Y:S01]  /*1da30*/  LDGSTS.E [R246+0x5c00c], desc[UR6][R126.64], !P6 ;  /* 0x5c00c0007ef67fae */ /* 0x0007e2000f121846 */
[----:B------:R-:W-:-:S03]  /*1da40*/  IMAD.WIDE R248, R2, 0x4, R232 ;  /* 0x0000000402f87825 */ /* 0x000fc600078e02e8 */
[----:B------:R-:W4:Y:S01]  /*1da50*/  LDL.LU.64 R232, [R1+0x568] ;  /* 0x0005680001e87983 */ /* 0x000f220000300a00 */
[----:B------:R-:W-:Y:S01]  /*1da60*/  ISETP.GE.U32.AND P5, PT, R3, 0x7fffff28, PT ;  /* 0x7fffff280300780c */ /* 0x000fe20003fa6070 */
[----:B------:R-:W-:Y:S02]  /*1da70*/  VIADD R3, R240, 0xffffff46 ;  /* 0xffffff46f0037836 */ /* 0x000fe40000000000 */
[C---:B------:R-:W-:Y:S01]  /*1da80*/  IMAD.WIDE R240, R2.reuse, 0x4, R236 ;  /* 0x0000000402f07825 */ /* 0x040fe200078e02ec */
[----:B------:R4:W-:Y:S04]  /*1da90*/  STL.64 [R1+0x230], R248 ;  /* 0x000230f801007387 */ /* 0x0009e80000100a00 */
[----:B------:R-:W4:Y:S04]  /*1daa0*/  LDL.LU.64 R236, [R1+0x560] ;  /* 0x0005600001ec7983 */ /* 0x000f280000300a00 */
[----:B------:R4:W-:Y:S04]  /*1dab0*/  STL.64 [R1+0x228], R240 ;  /* 0x000228f001007387 */ /* 0x0009e80000100a00 */
[----:B------:R-:W-:Y:S04]  /*1dac0*/  LDGSTS.E [R244+0x50000], desc[UR6][R248.64], !P0 ;  /* 0x50000000f8f47fae */ /* 0x000fe8000c121846 */
[----:B------:R4:W-:Y:S01]  /*1dad0*/  LDGSTS.E [R244+0x54000], desc[UR6][R240.64], !P0 ;  /* 0x54000000f0f47fae */ /* 0x0009e2000c121846 */
[----:B--2---:R-:W-:-:S04]  /*1dae0*/  IMAD.WIDE R130, R2, 0x4, R14 ;  /* 0x0000000402827825 */ /* 0x004fc800078e020e */
[C---:B---3--:R-:W-:Y:S01]  /*1daf0*/  IMAD.WIDE R126, R2.reuse, 0x4, R10 ;  /* 0x00000004027e7825 */ /* 0x048fe200078e020a */
[----:B------:R-:W2:Y:S03]  /*1db00*/  LDL.LU.64 R14, [R1+0x558] ;  /* 0x00055800010e7983 */ /* 0x000ea60000300a00 */
[C---:B-1----:R-:W-:Y:S01]  /*1db10*/  IMAD.WIDE R246, R2.reuse, 0x4, R12 ;  /* 0x0000000402f67825 */ /* 0x042fe200078e020c */
[----:B------:R1:W-:Y:S03]  /*1db20*/  STL.64 [R1+0x220], R130 ;  /* 0x0002208201007387 */ /* 0x0003e60000100a00 */
[C---:B----4-:R-:W-:Y:S01]  /*1db30*/  IMAD.WIDE R228, R2.reuse, 0x4, R228 ;  /* 0x0000000402e47825 */ /* 0x050fe200078e02e4 */
[----:B------:R-:W3:Y:S03]  /*1db40*/  LDL.LU.64 R10, [R1+0x550] ;  /* 0x00055000010a7983 */ /* 0x000ee60000300a00 */
[C---:B------:R-:W-:Y:S01]  /*1db50*/  IMAD.WIDE R122, R2.reuse, 0x4, R122 ;  /* 0x00000004027a7825 */ /* 0x040fe200078e027a */
[----:B------:R4:W-:Y:S03]  /*1db60*/  STL.64 [R1+0x218], R126 ;  /* 0x0002187e01007387 */ /* 0x0009e60000100a00 */
[C---:B------:R-:W-:Y:S01]  /*1db70*/  IMAD.WIDE R118, R2.reuse, 0x4, R118 ;  /* 0x0000000402767825 */ /* 0x040fe200078e0276 */
[----:B------:R-:W3:Y:S01]  /*1db80*/  LDL.LU.64 R248, [R1+0x548] ;  /* 0x0005480001f87983 */ /* 0x000ee20000300a00 */
[----:B------:R-:W-:Y:S01]  /*1db90*/  ISETP.GE.U32.AND P6, PT, R3, 0x7fffff27, PT ;  /* 0x7fffff270300780c */ /* 0x000fe20003fc6070 */
[----:B------:R-:W3:Y:S02]  /*1dba0*/  LDC R240, c[0x0][0x230] ;  /* 0x00008c00fff07b82 */ /* 0x000ee40000000800 */
[----:B------:R-:W-:Y:S04]  /*1dbb0*/  LDGSTS.E [R244+0x58000], desc[UR6][R130.64], !P0 ;  /* 0x5800000082f47fae */ /* 0x000fe8000c121846 */
[----:B------:R-:W3:Y:S02]  /*1dbc0*/  LDL.LU.64 R12, [R1+0x540] ;  /* 0x00054000010c7983 */ /* 0x000ee40000300a00 */
[----:B------:R-:W3:Y:S02]  /*1dbd0*/  LDC R241, c[0x0][0x230] ;  /* 0x00008c00fff17b82 */ /* 0x000ee40000000800 */
[----:B------:R-:W-:Y:S04]  /*1dbe0*/  LDGSTS.E [R244+0x5c000], desc[UR6][R126.64], !P0 ;  /* 0x5c0000007ef47fae */ /* 0x000fe8000c121846 */
[----:B-1----:R-:W3:Y:S04]  /*1dbf0*/  LDL.LU.64 R130, [R1+0x538] ;  /* 0x0005380001827983 */ /* 0x002ee80000300a00 */
[----:B------:R1:W-:Y:S04]  /*1dc00*/  STL.64 [R1+0x210], R246 ;  /* 0x000210f601007387 */ /* 0x0003e80000100a00 */
[----:B----4-:R-:W4:Y:S04]  /*1dc10*/  LDL.LU.64 R126, [R1+0x530] ;  /* 0x00053000017e7983 */ /* 0x010f280000300a00 */
[----:B------:R-:W-:Y:S04]  /*1dc20*/  STL.64 [R1+0x208], R228 ;  /* 0x000208e401007387 */ /* 0x000fe80000100a00 */
[----:B------:R1:W-:Y:S04]  /*1dc30*/  LDGSTS.E [R244+0x50004], desc[UR6][R246.64], !P3 ;  /* 0x50004000f6f47fae */ /* 0x0003e8000d921846 */
[----:B------:R1:W-:Y:S04]  /*1dc40*/  STL.64 [R1+0x200], R122 ;  /* 0x0002007a01007387 */ /* 0x0003e80000100a00 */
[----:B------:R-:W-:Y:S01]  /*1dc50*/  LDGSTS.E [R244+0x54004], desc[UR6][R228.64], !P3 ;  /* 0x54004000e4f47fae */ /* 0x000fe2000d921846 */
[----:B-1----:R-:W-:-:S03]  /*1dc60*/  IMAD.WIDE R246, R2, 0x4, R232 ;  /* 0x0000000402f67825 */ /* 0x002fc600078e02e8 */
[----:B------:R1:W-:Y:S04]  /*1dc70*/  STL.64 [R1+0x1f8], R118 ;  /* 0x0001f87601007387 */ /* 0x0003e80000100a00 */
[----:B------:R-:W-:Y:S04]  /*1dc80*/  LDGSTS.E [R244+0x58004], desc[UR6][R122.64], !P3 ;  /* 0x580040007af47fae */ /* 0x000fe8000d921846 */
[----:B------:R-:W-:Y:S01]  /*1dc90*/  LDGSTS.E [R244+0x5c004], desc[UR6][R118.64], !P3 ;  /* 0x5c00400076f47fae */ /* 0x000fe2000d921846 */
[----:B------:R-:W-:-:S03]  /*1dca0*/  IMAD.WIDE R236, R2, 0x4, R236 ;  /* 0x0000000402ec7825 */ /* 0x000fc600078e02ec */
[----:B------:R3:W-:Y:S04]  /*1dcb0*/  LDGSTS.E [R244+0x50008], desc[UR6][R246.64], !P4 ;  /* 0x50008000f6f47fae */ /* 0x0007e8000e121846 */
[----:B------:R-:W4:Y:S04]  /*1dcc0*/  LDL.LU.64 R122, [R1+0x528] ;  /* 0x00052800017a7983 */ /* 0x000f280000300a00 */
[----:B-1----:R-:W4:Y:S04]  /*1dcd0*/  LDL.LU.64 R118, [R1+0x520] ;  /* 0x0005200001767983 */ /* 0x002f280000300a00 */
[----:B------:R-:W4:Y:S04]  /*1dce0*/  LDL.LU.64 R228, [R1+0x518] ;  /* 0x0005180001e47983 */ /* 0x000f280000300a00 */
[----:B------:R-:W-:Y:S04]  /*1dcf0*/  STL.64 [R1+0x1f0], R246 ;  /* 0x0001f0f601007387 */ /* 0x000fe80000100a00 */
[----:B------:R-:W4:Y:S04]  /*1dd00*/  LDL.LU.64 R232, [R1+0x510] ;  /* 0x0005100001e87983 */ /* 0x000f280000300a00 */
[----:B------:R1:W-:Y:S04]  /*1dd10*/  STL.64 [R1+0x1e8], R236 ;  /* 0x0001e8ec01007387 */ /* 0x0003e80000100a00 */
[----:B------:R-:W-:Y:S01]  /*1dd20*/  LDGSTS.E [R244+0x54008], desc[UR6][R236.64], !P4 ;  /* 0x54008000ecf47fae */ /* 0x000fe2000e121846 */
[----:B--2---:R-:W-:-:S05]  /*1dd30*/  IMAD.WIDE R14, R2, 0x4, R14 ;  /* 0x00000004020e7825 */ /* 0x004fca00078e020e */
[----:B------:R-:W-:Y:S04]  /*1dd40*/  STL.64 [R1+0x1e0], R14 ;  /* 0x0001e00e01007387 */ /* 0x000fe80000100a00 */
[----:B------:R-:W-:Y:S01]  /*1dd50*/  LDGSTS.E [R244+0x58008], desc[UR6][R14.64], !P4 ;  /* 0x580080000ef47fae */ /* 0x000fe2000e121846 */
[----:B---3--:R-:W-:-:S05]  /*1dd60*/  IMAD.WIDE R10, R2, 0x4, R10 ;  /* 0x00000004020a7825 */ /* 0x008fca00078e020a */
[----:B------:R2:W-:Y:S04]  /*1dd70*/  STL.64 [R1+0x1d8], R10 ;  /* 0x0001d80a01007387 */ /* 0x0005e80000100a00 */
[----:B-1----:R-:W3:Y:S01]  /*1dd80*/  LDL.LU.64 R236, [R1+0x508] ;  /* 0x0005080001ec7983 */ /* 0x002ee20000300a00 */
[----:B------:R-:W-:-:S03]  /*1dd90*/  IMAD.WIDE R246, R2, 0x4, R248 ;  /* 0x0000000402f67825 */ /* 0x000fc600078e02f8 */
[----:B------:R-:W-:Y:S04]  /*1dda0*/  LDGSTS.E [R244+0x5c008], desc[UR6][R10.64], !P4 ;  /* 0x5c0080000af47fae */ /* 0x000fe8000e121846 */
[----:B------:R-:W-:Y:S01]  /*1ddb0*/  LDGSTS.E [R244+0x5000c], desc[UR6][R246.64], !P1 ;  /* 0x5000c000f6f47fae */ /* 0x000fe2000c921846 */
[----:B------:R-:W-:-:S03]  /*1ddc0*/  IMAD.WIDE R12, R2, 0x4, R12 ;  /* 0x00000004020c7825 */ /* 0x000fc600078e020c */
[----:B--2---:R-:W2:Y:S01]  /*1ddd0*/  LDL.LU.64 R10, [R1+0x500] ;  /* 0x00050000010a7983 */ /* 0x004ea20000300a00 */
[----:B------:R-:W-:-:S03]  /*1dde0*/  IMAD.WIDE R130, R2, 0x4, R130 ;  /* 0x0000000402827825 */ /* 0x000fc600078e0282 */
[----:B------:R-:W2:Y:S04]  /*1ddf0*/  LDL.LU.64 R14, [R1+0x4f8] ;  /* 0x0004f800010e7983 */ /* 0x000ea80000300a00 */
[----:B------:R-:W-:Y:S01]  /*1de00*/  STL.64 [R1+0x1d0], R246 ;  /* 0x0001d0f601007387 */ /* 0x000fe20000100a00 */
[----:B----4-:R-:W-:-:S03]  /*1de10*/  IMAD.WIDE R126, R2, 0x4, R126 ;  /* 0x00000004027e7825 */ /* 0x010fc600078e027e */
[----:B------:R1:W-:Y:S04]  /*1de20*/  STL.64 [R1+0x1c8], R12 ;  /* 0x0001c80c01007387 */ /* 0x0003e80000100a00 */
[----:B------:R4:W-:Y:S04]  /*1de30*/  STL.64 [R1+0x1c0], R130 ;  /* 0x0001c08201007387 */ /* 0x0009e80000100a00 */
[----:B------:R-:W-:Y:S04]  /*1de40*/  LDGSTS.E [R244+0x5400c], desc[UR6][R12.64], !P1 ;  /* 0x5400c0000cf47fae */ /* 0x000fe8000c921846 */
[----:B------:R-:W-:Y:S04]  /*1de50*/  STL.64 [R1+0x1b8], R126 ;  /* 0x0001b87e01007387 */ /* 0x000fe80000100a00 */
[----:B------:R-:W-:Y:S04]  /*1de60*/  LDGSTS.E [R244+0x5800c], desc[UR6][R130.64], !P1 ;  /* 0x5800c00082f47fae */ /* 0x000fe8000c921846 */
[----:B-1----:R-:W2:Y:S04]  /*1de70*/  LDL.LU.64 R12, [R1+0x4f0] ;  /* 0x0004f000010c7983 */ /* 0x002ea80000300a00 */
[----:B------:R1:W-:Y:S04]  /*1de80*/  LDGSTS.E [R244+0x5c00c], desc[UR6][R126.64], !P1 ;  /* 0x5c00c0007ef47fae */ /* 0x0003e8000c921846 */
[----:B------:R1:W-:Y:S01]  /*1de90*/  STL.64 [R1+0x2960], R244 ;  /* 0x002960f401007387 */ /* 0x0003e20000100a00 */
[----:B------:R-:W-:-:S02]  /*1dea0*/  VIADD R3, R5, 0xffffff45 ;  /* 0xffffff4505037836 */ /* 0x000fc40000000000 */
[----:B------:R-:W1:Y:S01]  /*1deb0*/  LDC R5, c[0x0][0x230] ;  /* 0x00008c00ff057b82 */ /* 0x000e620000000800 */
[----:B----4-:R-:W4:Y:S01]  /*1dec0*/  LDL.LU.64 R130, [R1+0x4e8] ;  /* 0x0004e80001827983 */ /* 0x010f220000300a00 */
[----:B-1----:R-:W-:-:S04]  /*1ded0*/  IMAD.WIDE R244, R2, 0x4, R228 ;  /* 0x0000000402f47825 */ /* 0x002fc800078e02e4 */
[----:B------:R-:W-:Y:S02]  /*1dee0*/  IMAD.WIDE R228, R2, 0x4, R232 ;  /* 0x0000000402e47825 */ /* 0x000fe400078e02e8 */
[----:B------:R-:W1:Y:S01]  /*1def0*/  S2R R233, SR_TID.X ;  /* 0x0000000000e97919 */ /* 0x000e620000002100 */
[----:B------:R-:W-:Y:S01]  /*1df00*/  ISETP.GE.U32.AND P0, PT, R3, 0x7fffff26, PT ;  /* 0x7fffff260300780c */ /* 0x000fe20003f06070 */
[----:B------:R-:W-:Y:S02]  /*1df10*/  VIADD R3, R252, 0xffffff44 ;  /* 0xffffff44fc037836 */ /* 0x000fe40000000000 */
[----:B------:R-:W-:Y:S01]  /*1df20*/  IMAD.WIDE R248, R2, 0x4, R122 ;  /* 0x0000000402f87825 */ /* 0x000fe200078e027a */
[----:B------:R-:W-:Y:S01]  /*1df30*/  UISETP.GT.AND UP1, UPT, UR4, 0xdf, UPT ;  /* 0x000000df0400788c */ /* 0x000fe2000bf24270 */
[----:B------:R-:W4:Y:S01]  /*1df40*/  LDC R252, c[0x0][0x230] ;  /* 0x00008c00fffc7b82 */ /* 0x000f220000000800 */
[----:B------:R-:W-:Y:S01]  /*1df50*/  ISETP.GE.U32.AND P3, PT, R3, 0x7fffff25, PT ;  /* 0x7fffff250300780c */ /* 0x000fe20003f66070 */
[----:B------:R-:W-:-:S02]  /*1df60*/  VIADD R3, R251, 0xffffff43 ;  /* 0xffffff43fb037836 */ /* 0x000fc40000000000 */
[----:B------:R-:W-:Y:S01]  /*1df70*/  IMAD.WIDE R246, R2, 0x4, R118 ;  /* 0x0000000402f67825 */ /* 0x000fe200078e0276 */
[----:B------:R-:W-:Y:S02]  /*1df80*/  STL.64 [R1+0x1b0], R248 ;  /* 0x0001b0f801007387 */ /* 0x000fe40000100a00 */
[----:B------:R-:W-:Y:S01]  /*1df90*/  ISETP.GE.U32.AND P4, PT, R3, 0x7fffff24, PT ;  /* 0x7fffff240300780c */ /* 0x000fe20003f86070 */
[----:B------:R-:W-:Y:S01]  /*1dfa0*/  VIADD R3, R5, 0xffffff42 ;  /* 0xffffff4205037836 */ /* 0x000fe20000000000 */
[----:B------:R-:W4:Y:S01]  /*1dfb0*/  LDL.LU.64 R126, [R1+0x4e0] ;  /* 0x0004e000017e7983 */ /* 0x000f220000300a00 */
[----:B------:R-:W-:Y:S01]  /*1dfc0*/  VIADD R5, R240, 0xffffff40 ;  /* 0xffffff40f0057836 */ /* 0x000fe20000000000 */
[----:B------:R-:W4:Y:S02]  /*1dfd0*/  LDC R251, c[0x0][0x230] ;  /* 0x00008c00fffb7b82 */ /* 0x000f240000000800 */
[----:B------:R-:W-:Y:S01]  /*1dfe0*/  STL.64 [R1+0x1a8], R246 ;  /* 0x0001a8f601007387 */ /* 0x000fe20000100a00 */
[----:B------:R-:W-:-:S03]  /*1dff0*/  ISETP.GE.U32.AND P1, PT, R3, 0x7fffff23, PT ;  /* 0x7fffff230300780c */ /* 0x000fc60003f26070 */
[----:B------:R-:W-:Y:S01]  /*1e000*/  LDGSTS.E [R242+0x50000], desc[UR6][R248.64], !P5 ;  /* 0x50000000f8f27fae */ /* 0x000fe2000e921846 */
[----:B------:R-:W-:-:S03]  /*1e010*/  VIADD R3, R241, 0xffffff41 ;  /* 0xffffff41f1037836 */ /* 0x000fc60000000000 */
[----:B------:R-:W4:Y:S04]  /*1e020*/  LDL.LU.64 R122, [R1+0x4d8] ;  /* 0x0004d800017a7983 */ /* 0x000f280000300a00 */
[----:B------:R-:W-:Y:S01]  /*1e030*/  LDGSTS.E [R242+0x54000], desc[UR6][R246.64], !P5 ;  /* 0x54000000f6f27fae */ /* 0x000fe2000e921846 */
[----:B-1----:R-:W-:-:S03]  /*1e040*/  LOP3.LUT R233, R233, 0x1f, RZ, 0xc0, !PT ;  /* 0x0000001fe9e97812 */ /* 0x002fc600078ec0ff */
[----:B------:R-:W-:Y:S04]  /*1e050*/  STL.64 [R1+0x1a0], R244 ;  /* 0x0001a0f401007387 */ /* 0x000fe80000100a00 */
[----:B------:R3:W-:Y:S04]  /*1e060*/  LDGSTS.E [R242+0x58000], desc[UR6][R244.64], !P5 ;  /* 0x58000000f4f27fae */ /* 0x0007e8000e921846 */
[----:B------:R-:W4:Y:S04]  /*1e070*/  LDL.LU.64 R118, [R1+0x4d0] ;  /* 0x0004d00001767983 */ /* 0x000f280000300a00 */
[----:B------:R1:W-:Y:S04]  /*1e080*/  STL.64 [R1+0x198], R228 ;  /* 0x000198e401007387 */ /* 0x0003e80000100a00 */
[----:B------:R-:W-:Y:S01]  /*1e090*/  LDGSTS.E [R242+0x5c000], desc[UR6][R228.64], !P5 ;  /* 0x5c000000e4f27fae */ /* 0x000fe2000e921846 */
[----:B------:R-:W-:-:S03]  /*1e0a0*/  ISETP.GE.AND P5, PT, R233, R5, PT ;  /* 0x00000005e900720c */ /* 0x000fc60003fa6270 */
[----:B-1----:R-:W4:Y:S01]  /*1e0b0*/  LDL.LU.64 R228, [R1+0x4c8] ;  /* 0x0004c80001e47983 */ /* 0x002f220000300a00 */
[----:B---3--:R-:W-:-:S05]  /*1e0c0*/  IMAD.WIDE R244, R2, 0x4, R236 ;  /* 0x0000000402f47825 */ /* 0x008fca00078e02ec */
[----:B------:R-:W-:Y:S04]  /*1e0d0*/  STL.64 [R1+0x190], R244 ;  /* 0x000190f401007387 */ /* 0x000fe80000100a00 */
[----:B------:R-:W3:Y:S04]  /*1e0e0*/  LDL.LU.64 R232, [R1+0x4c0] ;  /* 0x0004c00001e87983 */ /* 0x000ee80000300a00 */
[----:B------:R-:W-:Y:S01]  /*1e0f0*/  LDGSTS.E [R242+0x50004], desc[UR6][R244.64], !P6 ;  /* 0x50004000f4f27fae */ /* 0x000fe2000f121846 */
[----:B--2---:R-:W-:-:S04]  /*1e100*/  IMAD.WIDE R240, R2, 0x4, R10 ;  /* 0x0000000402f07825 */ /* 0x004fc800078e020a */
[C---:B------:R-:W-:Y:S01]  /*1e110*/  IMAD.WIDE R14, R2.reuse, 0x4, R14 ;  /* 0x00000004020e7825 */ /* 0x040fe200078e020e */
[----:B------:R1:W-:Y:S04]  /*1e120*/  STL.64 [R1+0x188], R240 ;  /* 0x000188f001007387 */ /* 0x0003e80000100a00 */
[----:B------:R-:W2:Y:S04]  /*1e130*/  LDL.LU.64 R236, [R1+0x4b8] ;  /* 0x0004b80001ec7983 */ /* 0x000ea80000300a00 */
[----:B------:R-:W-:Y:S04]  /*1e140*/  STL.64 [R1+0x180], R14 ;  /* 0x0001800e01007387 */ /* 0x000fe80000100a00 */
[----:B------:R-:W2:Y:S04]  /*1e150*/  LDL.LU.64 R10, [R1+0x4b0] ;  /* 0x0004b000010a7983 */ /* 0x000ea80000300a00 */
[----:B------:R1:W-:Y:S04]  /*1e160*/  LDGSTS.E [R242+0x54004], desc[UR6][R240.64], !P6 ;  /* 0x54004000f0f27fae */ /* 0x0003e8000f121846 */
[----:B------:R-:W-:Y:S01]  /*1e170*/  LDGSTS.E [R242+0x58004], desc[UR6][R14.64], !P6 ;  /* 0x580040000ef27fae */ /* 0x000fe2000f121846 */
[C---:B------:R-:W-:Y:S01]  /*1e180*/  IMAD.WIDE R12, R2.reuse, 0x4, R12 ;  /* 0x00000004020c7825 */ /* 0x040fe200078e020c */
[----:B-1----:R-:W1:Y:S04]  /*1e190*/  LDC R241, c[0x0][0x230] ;  /* 0x00008c00fff17b82 */ /* 0x002e680000000800 */
[----:B------:R4:W-:Y:S04]  /*1e1a0*/  STL.64 [R1+0x178], R12 ;  /* 0x0001780c01007387 */ /* 0x0009e80000100a00 */
[----:B------:R1:W-:Y:S01]  /*1e1b0*/  LDGSTS.E [R242+0x5c004], desc[UR6][R12.64], !P6 ;  /* 0x5c0040000cf27fae */ /* 0x0003e2000f121846 */
[----:B------:R-:W1:Y:S03]  /*1e1c0*/  LDC R240, c[0x0][0x230] ;  /* 0x00008c00fff07b82 */ /* 0x000e660000000800 */
[----:B----4-:R-:W1:Y:S04]  /*1e1d0*/  LDL.LU.64 R12, [R1+0xa8] ;  /* 0x0000a800010c7983 */ /* 0x010e680000300a00 */
[----:B------:R-:W4:Y:S04]  /*1e1e0*/  LDL.LU.64 R14, [R1+0x98] ;  /* 0x00009800010e7983 */ /* 0x000f280000300a00 */
[----:B------:R-:W4:Y:S01]  /*1e1f0*/  LDL.LU.64 R244, [R1+0x88] ;  /* 0x0000880001f47983 */ /* 0x000f220000300a00 */
[----:B------:R-:W-:-:S05]  /*1e200*/  IMAD.WIDE R130, R2, 0x4, R130 ;  /* 0x0000000402827825 */ /* 0x000fca00078e0282 */
[----:B------:R3:W-:Y:S04]  /*1e210*/  STL.64 [R1+0x170], R130 ;  /* 0x0001708201007387 */ /* 0x0007e80000100a00 */
[----:B------:R-:W4:Y:S04]  /*1e220*/  LDL.LU.64 R246, [R1+0x68] ;  /* 0x0000680001f67983 */ /* 0x000f280000300a00 */
[----:B------:R-:W-:Y:S01]  /*1e230*/  LDGSTS.E [R242+0x50008], desc[UR6][R130.64], !P0 ;  /* 0x5000800082f27fae */ /* 0x000fe2000c121846 */
[----:B------:R-:W-:-:S05]  /*1e240*/  IMAD.WIDE R126, R2, 0x4, R126 ;  /* 0x00000004027e7825 */ /* 0x000fca00078e027e */
[----:B------:R3:W-:Y:S04]  /*1e250*/  STL.64 [R1+0x168], R126 ;  /* 0x0001687e01007387 */ /* 0x0007e80000100a00 */
[----:B------:R-:W4:Y:S01]  /*1e260*/  LDL.LU.64 R248, [R1+0x58] ;  /* 0x0000580001f87983 */ /* 0x000f220000300a00 */
[----:B------:R-:W-:-:S03]  /*1e270*/  IMAD.WIDE R122, R2, 0x4, R122 ;  /* 0x00000004027a7825 */ /* 0x000fc600078e027a */
[----:B------:R-:W-:Y:S04]  /*1e280*/  LDGSTS.E [R242+0x54008], desc[UR6][R126.64], !P0 ;  /* 0x540080007ef27fae */ /* 0x000fe8000c121846 */
[----:B------:R3:W-:Y:S04]  /*1e290*/  STL.64 [R1+0x160], R122 ;  /* 0x0001607a01007387 */ /* 0x0007e80000100a00 */
[----:B------:R-:W-:Y:S01]  /*1e2a0*/  LDGSTS.E [R242+0x58008], desc[UR6][R122.64], !P0 ;  /* 0x580080007af27fae */ /* 0x000fe2000c121846 */
[----:B------:R-:W-:-:S05]  /*1e2b0*/  IMAD.WIDE R118, R2, 0x4, R118 ;  /* 0x0000000402767825 */ /* 0x000fca00078e0276 */
[----:B------:R3:W-:Y:S04]  /*1e2c0*/  STL.64 [R1+0x158], R118 ;  /* 0x0001587601007387 */ /* 0x0007e80000100a00 */
[----:B---3--:R-:W3:Y:S04]  /*1e2d0*/  LDL.LU.64 R130, [R1+0x2a40] ;  /* 0x002a400001827983 */ /* 0x008ee80000300a00 */
[----:B------:R-:W3:Y:S04]  /*1e2e0*/  LDL.LU.64 R126, [R1+0x2a38] ;  /* 0x002a3800017e7983 */ /* 0x000ee80000300a00 */
[----:B------:R-:W3:Y:S01]  /*1e2f0*/  LDL.LU.64 R122, [R1+0x2a30] ;  /* 0x002a3000017a7983 */ /* 0x000ee20000300a00 */
[----:B------:R-:W-:-:S03]  /*1e300*/  IMAD.WIDE R228, R2, 0x4, R228 ;  /* 0x0000000402e47825 */ /* 0x000fc600078e02e4 */
[----:B------:R-:W-:Y:S04]  /*1e310*/  LDGSTS.E [R242+0x5c008], desc[UR6][R118.64], !P0 ;  /* 0x5c00800076f27fae */ /* 0x000fe8000c121846 */
[----:B------:R-:W-:Y:S04]  /*1e320*/  LDGSTS.E [R242+0x5000c], desc[UR6][R228.64], !P3 ;  /* 0x5000c000e4f27fae */ /* 0x000fe8000d921846 */
[----:B------:R-:W3:Y:S04]  /*1e330*/  LDL.LU.64 R118, [R1+0x2a28] ;  /* 0x002a280001767983 */ /* 0x000ee80000300a00 */
[----:B------:R2:W-:Y:S01]  /*1e340*/  STL.64 [R1+0x150], R228 ;  /* 0x000150e401007387 */ /* 0x0005e20000100a00 */
[----:B------:R-:W-:-:S05]  /*1e350*/  IMAD.WIDE R232, R2, 0x4, R232 ;  /* 0x0000000402e87825 */ /* 0x000fca00078e02e8 */
[----:B------:R2:W-:Y:S04]  /*1e360*/  STL.64 [R1+0x148], R232 ;  /* 0x000148e801007387 */ /* 0x0005e80000100a00 */
[----:B--2---:R-:W2:Y:S04]  /*1e370*/  LDL.LU.64 R228, [R1+0x2a20] ;  /* 0x002a200001e47983 */ /* 0x004ea80000300a00 */
[----:B------:R-:W-:Y:S01]  /*1e380*/  LDGSTS.E [R242+0x5400c], desc[UR6][R232.64], !P3 ;  /* 0x5400c000e8f27fae */ /* 0x000fe2000d921846 */
[----:B------:R-:W-:-:S05]  /*1e390*/  IMAD.WIDE R236, R2, 0x4, R236 ;  /* 0x0000000402ec7825 */ /* 0x000fca00078e02ec */
[----:B------:R1:W-:Y:S01]  /*1e3a0*/  STL.64 [R1+0x140], R236 ;  /* 0x000140ec01007387 */ /* 0x0003e20000100a00 */
[----:B------:R-:W-:-:S03]  /*1e3b0*/  IMAD.WIDE R10, R2, 0x4, R10 ;  /* 0x00000004020a7825 */ /* 0x000fc600078e020a */
[----:B------:R-:W3:Y:S04]  /*1e3c0*/  LDL.LU.64 R232, [R1+0x2a18] ;  /* 0x002a180001e87983 */ /* 0x000ee80000300a00 */
[----:B------:R1:W-:Y:S04]  /*1e3d0*/  STL.64 [R1+0x138], R10 ;  /* 0x0001380a01007387 */ /* 0x0003e80000100a00 */
[----:B------:R-:W-:Y:S04]  /*1e3e0*/  LDGSTS.E [R242+0x5800c], desc[UR6][R236.64], !P3 ;  /* 0x5800c000ecf27fae */ /* 0x000fe8000d921846 */
[----:B------:R-:W-:Y:S04]  /*1e3f0*/  LDGSTS.E [R242+0x5c00c], desc[UR6][R10.64], !P3 ;  /* 0x5c00c0000af27fae */ /* 0x000fe8000d921846 */
[----:B-1----:R-:W3:Y:S04]  /*1e400*/  LDL.LU.64 R236, [R1+0x2a10] ;  /* 0x002a100001ec7983 */ /* 0x002ee80000300a00 */
[----:B------:R-:W2:Y:S04]  /*1e410*/  LDL.LU.64 R10, [R1+0x2a08] ;  /* 0x002a0800010a7983 */ /* 0x000ea80000300a00 */
[----:B------:R1:W-:Y:S01]  /*1e420*/  STL.64 [R1+0x29b8], R242 ;  /* 0x0029b8f201007387 */ /* 0x0003e20000100a00 */
[----:B------:R-:W-:-:S04]  /*1e430*/  IMAD.WIDE R12, R2, 0x4, R12 ;  /* 0x00000004020c7825 */ /* 0x000fc800078e020c */
[C---:B----4-:R-:W-:Y:S01]  /*1e440*/  IMAD.WIDE R14, R2.reuse, 0x4, R14 ;  /* 0x00000004020e7825 */ /* 0x050fe200078e020e */
[----:B-1----:R-:W4:Y:S03]  /*1e450*/  LDL.LU.64 R242, [R1+0x78] ;  /* 0x0000780001f27983 */ /* 0x002f260000300a00 */
[----:B------:R-:W-:Y:S01]  /*1e460*/  IMAD.WIDE R244, R2, 0x4, R244 ;  /* 0x0000000402f47825 */ /* 0x000fe200078e02f4 */
[----:B------:R1:W-:Y:S04]  /*1e470*/  STL.64 [R1+0x508], R12 ;  /* 0x0005080c01007387 */ /* 0x0003e80000100a00 */
[----:B------:R1:W-:Y:S04]  /*1e480*/  STL.64 [R1+0x500], R14 ;  /* 0x0005000e01007387 */ /* 0x0003e80000100a00 */
[----:B------:R-:W-:Y:S04]  /*1e490*/  LDGSTS.E [R0+0x50000], desc[UR6][R12.64], !P4 ;  /* 0x500000000c007fae */ /* 0x000fe8000e121846 */
[----:B------:R-:W-:Y:S01]  /*1e4a0*/  LDGSTS.E [R0+0x54000], desc[UR6][R14.64], !P4 ;  /* 0x540000000e007fae */ /* 0x000fe2000e121846 */
[----:B------:R-:W-:-:S03]  /*1e4b0*/  ISETP.GE.U32.AND P6, PT, R3, 0x7fffff22, PT ;  /* 0x7fffff220300780c */ /* 0x000fc60003fc6070 */
[----:B-1----:R-:W3:Y:S04]  /*1e4c0*/  LDL.LU.64 R12, [R1+0x2a00] ;  /* 0x002a0000010c7983 */ /* 0x002ee80000300a00 */
[----:B------:R1:W-:Y:S04]  /*1e4d0*/  STL.64 [R1+0x4f8], R244 ;  /* 0x0004f8f401007387 */ /* 0x0003e80000100a00 */
[----:B------:R-:W3:Y:S01]  /*1e4e0*/  LDL.LU.64 R14, [R1+0x29f8] ;  /* 0x0029f800010e7983 */ /* 0x000ee20000300a00 */
[----:B------:R-:W-:Y:S02]  /*1e4f0*/  SEL R3, RZ, 0x4, P5 ;  /* 0x00000004ff037807 */ /* 0x000fe40002800000 */
[----:B------:R-:W-:Y:S01]  /*1e500*/  PLOP3.LUT P5, PT, PT, PT, UP1, 0x80, 0x0 ;  /* 0x000000000000781c */ /* 0x000fe20003faf018 */
[----:B------:R1:W-:Y:S03]  /*1e510*/  LDGSTS.E [R0+0x58000], desc[UR6][R244.64], !P4 ;  /* 0x58000000f4007fae */ /* 0x0003e6000e121846 */
[----:B------:R-:W-:-:S04]  /*1e520*/  SEL R3, R3, RZ, P5 ;  /* 0x000000ff03037207 */ /* 0x000fc80002800000 */
[----:B------:R-:W-:Y:S01]  /*1e530*/  ISETP.NE.U32.AND P0, PT, R3, RZ, PT ;  /* 0x000000ff0300720c */ /* 0x000fe20003f05070 */
[----:B------:R-:W-:Y:S02]  /*1e540*/  VIADD R3, R251, 0xffffff3f ;  /* 0xffffff3ffb037836 */ /* 0x000fe40000000000 */
[----:B------:R-:W3:Y:S01]  /*1e550*/  LDC R251, c[0x0][0x230] ;  /* 0x00008c00fffb7b82 */ /* 0x000ee20000000800 */
[C---:B-1----:R-:W-:Y:S02]  /*1e560*/  IMAD.WIDE R244, R2.reuse, 0x4, R246 ;  /* 0x0000000402f47825 */ /* 0x042fe400078e02f6 */
[----:B------:R-:W-:Y:S02]  /*1e570*/  ISETP.GE.U32.AND P3, PT, R3, 0x7fffff20, PT ;  /* 0x7fffff200300780c */ /* 0x000fe40003f66070 */
[----:B------:R-:W-:Y:S02]  /*1e580*/  VIADD R3, R241, 0xffffff3e ;  /* 0xffffff3ef1037836 */ /* 0x000fe40000000000 */
[----:B----4-:R-:W-:-:S05]  /*1e590*/  IMAD.WIDE R242, R2, 0x4, R242 ;  /* 0x0000000402f27825 */ /* 0x010fca00078e02f2 */
[----:B------:R1:W-:Y:S04]  /*1e5a0*/  STL.64 [R1+0x4f0], R242 ;  /* 0x0004f0f201007387 */ /* 0x0003e80000100a00 */
[----:B------:R1:W-:Y:S01]  /*1e5b0*/  LDGSTS.E [R0+0x5c000], desc[UR6][R242.64], !P4 ;  /* 0x5c000000f2007fae */ /* 0x0003e2000e121846 */
[----:B------:R-:W-:Y:S01]  /*1e5c0*/  ISETP.GE.U32.AND P4, PT, R3, 0x7fffff1f, PT ;  /* 0x7fffff1f0300780c */ /* 0x000fe20003f86070 */
[----:B------:R-:W-:Y:S02]  /*1e5d0*/  VIADD R3, R240, 0xffffff3d ;  /* 0xffffff3df0037836 */ /* 0x000fe40000000000 */
[----:B------:R-:W-:Y:S01]  /*1e5e0*/  STL.64 [R1+0x4e8], R244 ;  /* 0x0004e8f401007387 */ /* 0x000fe20000100a00 */
[----:B--2---:R-:W-:-:S03]  /*1e5f0*/  IMAD.WIDE R240, R2, 0x4, R10 ;  /* 0x0000000402f07825 */ /* 0x004fc600078e020a */
[----:B------:R-:W-:Y:S01]  /*1e600*/  LDGSTS.E [R0+0x50004], desc[UR6][R244.64], !P1 ;  /* 0x50004000f4007fae */ /* 0x000fe2000c921846 */
[----:B-1----:R-:W-:-:S04]  /*1e610*/  IMAD.WIDE R242, R2, 0x4, R248 ;  /* 0x0000000402f27825 */ /* 0x002fc800078e02f8 */
[C---:B---3--:R-:W-:Y:S01]  /*1e620*/  IMAD.WIDE R12, R2.reuse, 0x4, R12 ;  /* 0x00000004020c7825 */ /* 0x048fe200078e020c */
[----:B------:R-:W-:Y:S04]  /*1e630*/  STL.64 [R1+0x4e0], R242 ;  /* 0x0004e0f201007387 */ /* 0x000fe80000100a00 */
[----:B------:R-:W-:Y:S01]  /*1e640*/  LDGSTS.E [R0+0x54004], desc[UR6][R242.64], !P1 ;  /* 0x54004000f2007fae */ /* 0x000fe2000c921846 */
[----:B------:R-:W-:-:S05]  /*1e650*/  IMAD.WIDE R14, R2, 0x4, R14 ;  /* 0x00000004020e7825 */ /* 0x000fca00078e020e */
[----:B------:R1:W-:Y:S04]  /*1e660*/  STL.64 [R1+0x4d8], R14 ;  /* 0x0004d80e01007387 */ /* 0x0003e80000100a00 */
[----:B------:R1:W-:Y:S01]  /*1e670*/  LDGSTS.E [R0+0x58004], desc[UR6][R14.64], !P1 ;  /* 0x580040000e007fae */ /* 0x0003e2000c921846 */
[----:B------:R-:W-:-:S03]  /*1e680*/  IMAD.WIDE R10, R2, 0x4, R228 ;  /* 0x00000004020a7825 */ /* 0x000fc600078e02e4 */
[----:B------:R2:W-:Y:S04]  /*1e690*/  STL.64 [R1+0x4d0], R12 ;  /* 0x0004d00c01007387 */ /* 0x0005e80000100a00 */
[----:B------:R2:W-:Y:S01]  /*1e6a0*/  LDGSTS.E [R0+0x5c004], desc[UR6][R12.64], !P1 ;  /* 0x5c0040000c007fae */ /* 0x0005e2000c921846 */
[----:B-1----:R-:W-:-:S03]  /*1e6b0*/  IMAD.WIDE R14, R2, 0x4, R236 ;  /* 0x00000004020e7825 */ /* 0x002fc600078e02ec */
[----:B------:R-:W-:Y:S04]  /*1e6c0*/  STL.64 [R1+0x4c8], R240 ;  /* 0x0004c8f001007387 */ /* 0x000fe80000100a00 */
[----:B------:R-:W-:Y:S01]  /*1e6d0*/  LDGSTS.E [R0+0x50008], desc[UR6][R240.64], !P6 ;  /* 0x50008000f0007fae */ /* 0x000fe2000f121846 */
[----:B--2---:R-:W-:-:S03]  /*1e6e0*/  IMAD.WIDE R12, R2, 0x4, R232 ;  /* 0x00000004020c7825 */ /* 0x004fc600078e02e8 */
[----:B------:R1:W-:Y:S04]  /*1e6f0*/  STL.64 [R1+0x4c0], R14 ;  /* 0x0004c00e01007387 */ /* 0x0003e80000100a00 */
[----:B------:R1:W-:Y:S04]  /*1e700*/  LDGSTS.E [R0+0x54008], desc[UR6][R14.64], !P6 ;  /* 0x540080000e007fae */ /* 0x0003e8000f121846 */
[----:B------:R2:W-:Y:S04]  /*1e710*/  STL.64 [R1+0x4b8], R12 ;  /* 0x0004b80c01007387 */ /* 0x0005e80000100a00 */
[----:B------:R2:W-:Y:S04]  /*1e720*/  LDGSTS.E [R0+0x58008], desc[UR6][R12.64], !P6 ;  /* 0x580080000c007fae */ /* 0x0005e8000f121846 */
[----:B------:R3:W-:Y:S01]  /*1e730*/  STL.64 [R1+0x4b0], R10 ;  /* 0x0004b00a01007387 */ /* 0x0007e20000100a00 */
[----:B-1----:R-:W-:-:S03]  /*1e740*/  IMAD.WIDE R14, R4, 0x4, R120 ;  /* 0x00000004040e7825 */ /* 0x002fc600078e0278 */
[----:B------:R3:W-:Y:S01]  /*1e750*/  LDGSTS.E [R0+0x5c008], desc[UR6][R10.64], !P6 ;  /* 0x5c0080000a007fae */ /* 0x0007e2000f121846 */
[----:B--2---:R-:W-:-:S03]  /*1e760*/  IMAD.WIDE R12, R4, 0x4, R118 ;  /* 0x00000004040c7825 */ /* 0x004fc600078e0276 */
[----:B------:R-:W-:Y:S04]  /*1e770*/  STL.64 [R1+0x2958], R250 ;  /* 0x002958fa01007387 */ /* 0x000fe80000100a00 */
[----:B------:R1:W-:Y:S01]  /*1e780*/  STL.64 [R1+0x130], R12 ;  /* 0x0001300c01007387 */ /* 0x0003e20000100a00 */
[----:B---3--:R-:W-:-:S03]  /*1e790*/  IMAD.WIDE R10, R4, 0x4, R122 ;  /* 0x00000004040a7825 */ /* 0x008fc600078e027a */
        /* <DEDUP_REMOVED lines=22> */
[----:B------:R-:W-:Y:S03]  /*1e900*/  STL.64 [R1+0x88], R12 ;  /* 0x0000880c01007387 */ /* 0x000fe60000100a00 */
[C---:B---3--:R-:W-:Y:S01]  /*1e910*/  IMAD.WIDE R10, R4.reuse, 0x4, R146 ;  /* 0x00000004040a7825 */ /* 0x048fe200078e0292 */
[----:B------:R-:W-:Y:S04]  /*1e920*/  STL.64 [R1+0x2968], R14 ;  /* 0x0029680e01007387 */ /* 0x000fe80000100a00 */
[----:B------:R1:W-:Y:S04]  /*1e930*/  STL.64 [R1+0x68], R10 ;  /* 0x0000680a01007387 */ /* 0x0003e80000100a00 */
[----:B------:R-:W2:Y:S04]  /*1e940*/  LDL.LU.64 R126, [R1] ;  /* 0x00000000017e7983 */ /* 0x000ea80000300a00 */
[----:B------:R-:W3:Y:S01]  /*1e950*/  LDL.LU.64 R128, [R1+0x10] ;  /* 0x0000100001807983 */ /* 0x000ee20000300a00 */
[----:B-1----:R-:W-:-:S05]  /*1e960*/  IMAD.WIDE R10, R4, 0x4, R150 ;  /* 0x00000004040a7825 */ /* 0x002fca00078e0296 */
[----:B------:R1:W-:Y:S04]  /*1e970*/  STL.64 [R1+0x48], R10 ;  /* 0x0000480a01007387 */ /* 0x0003e80000100a00 */
[----:B------:R-:W4:Y:S04]  /*1e980*/  LDL.LU.64 R130, [R1+0x20] ;  /* 0x0000200001827983 */ /* 0x000f280000300a00 */
[----:B------:R-:W4:Y:S04]  /*1e990*/  LDL.LU.64 R132, [R1+0x30] ;  /* 0x0000300001847983 */ /* 0x000f280000300a00 */
[----:B------:R-:W4:Y:S01]  /*1e9a0*/  LDL.LU.64 R134, [R1+0x40] ;  /* 0x0000400001867983 */ /* 0x000f220000300a00 */
[----:B------:R-:W-:-:S03]  /*1e9b0*/  IMAD.WIDE R250, R4, 0x4, R144 ;  /* 0x0000000404fa7825 */ /* 0x000fc600078e0290 */
[----:B------:R-:W4:Y:S04]  /*1e9c0*/  LDL.LU.64 R136, [R1+0x50] ;  /* 0x0000500001887983 */ /* 0x000f280000300a00 */
[----:B------:R-:W4:Y:S04]  /*1e9d0*/  LDL.LU.64 R138, [R1+0x60] ;  /* 0x00006000018a7983 */ /* 0x000f280000300a00 */
[----:B------:R-:W4:Y:S04]  /*1e9e0*/  LDL.LU.64 R140, [R1+0x70] ;  /* 0x00007000018c7983 */ /* 0x000f280000300a00 */
[----:B------:R-:W4:Y:S04]  /*1e9f0*/  LDL.LU.64 R142, [R1+0x80] ;  /* 0x00008000018e7983 */ /* 0x000f280000300a00 */
[----:B------:R-:W4:Y:S04]  /*1ea00*/  LDL.LU.64 R144, [R1+0x90] ;  /* 0x0000900001907983 */ /* 0x000f280000300a00 */
[----:B------:R-:W4:Y:S04]  /*1ea10*/  LDL.LU.64 R146, [R1+0xa0] ;  /* 0x0000a00001927983 */ /* 0x000f280000300a00 */
[----:B------:R-:W4:Y:S04]  /*1ea20*/  LDL.LU.64 R148, [R1+0xb0] ;  /* 0x0000b00001947983 */ /* 0x000f280000300a00 */
[----:B------:R-:W4:Y:S04]  /*1ea30*/  LDL.LU.64 R150, [R1+0xc0] ;  /* 0x0000c00001967983 */ /* 0x000f280000300a00 */
[----:B------:R-:W2:Y:S01]  /*1ea40*/  LDL.LU.64 R242, [R1+0xd0] ;  /* 0x0000d00001f27983 */ /* 0x000ea20000300a00 */
[----:B------:R-:W-:-:S03]  /*1ea50*/  IMAD.WIDE R12, R4, 0x4, R152 ;  /* 0x00000004040c7825 */ /* 0x000fc600078e0298 */
[----:B------:R-:W3:Y:S01]  /*1ea60*/  LDL.LU.64 R246, [R1+0xe0] ;  /* 0x0000e00001f67983 */ /* 0x000ee20000300a00 */
[----:B-1----:R-:W-:-:S03]  /*1ea70*/  IMAD.WIDE R10, R4, 0x4, R156 ;  /* 0x00000004040a7825 */ /* 0x002fc600078e029c */
        /* <DEDUP_REMOVED lines=14> */
[----:B------:R1:W-:Y:S01]  /*1eb60*/  STL.64 [R1+0x2990], R14 ;  /* 0x0029900e01007387 */ /* 0x0003e20000100a00 */
        /* <DEDUP_REMOVED lines=11> */
[----:B------:R-:W-:Y:S04]  /*1ec20*/  STL.64 [R1+0x29c0], R168 ;  /* 0x0029c0a801007387 */ /* 0x000fe80000100a00 */
[----:B------:R-:W-:Y:S04]  /*1ec30*/  STL.64 [R1+0x29c8], R170 ;  /* 0x0029c8aa01007387 */ /* 0x000fe80000100a00 */
[----:B------:R-:W-:Y:S04]  /*1ec40*/  STL.64 [R1+0x29d0], R172 ;  /* 0x0029d0ac01007387 */ /* 0x000fe80000100a00 */
[----:B------:R-:W-:Y:S04]  /*1ec50*/  STL.64 [R1+0x29d8], R174 ;  /* 0x0029d8ae01007387 */ /* 0x000fe80000100a00 */
[----:B------:R-:W-:Y:S04]  /*1ec60*/  STL.64 [R1+0x29e0], R176 ;  /* 0x0029e0b001007387 */ /* 0x000fe80000100a00 */
[----:B------:R-:W-:Y:S04]  /*1ec70*/  STL.64 [R1+0x29e8], R178 ;  /* 0x0029e8b201007387 */ /* 0x000fe80000100a00 */
[----:B------:R1:W-:Y:S04]  /*1ec80*/  STL.64 [R1+0x29f0], R180 ;  /* 0x0029f0b401007387 */ /* 0x0003e80000100a00 */
[----:B------:R-:W4:Y:S04]  /*1ec90*/  LDL.LU.64 R158, [R1+0x100] ;  /* 0x00010000019e7983 */ /* 0x000f280000300a00 */
[----:B------:R-:W4:Y:S04]  /*1eca0*/  LDL.LU.64 R160, [R1+0x6e0] ;  /* 0x0006e00001a07983 */ /* 0x000f280000300a00 */
[----:B-1----:R-:W4:Y:S01]  /*1ecb0*/  LDL.LU.64 R14, [R1+0x118] ;  /* 0x00011800010e7983 */ /* 0x002f220000300a00 */
[----:B------:R-:W-:-:S03]  /*1ecc0*/  IMAD.WIDE R120, R4, 0x4, R230 ;  /* 0x0000000404787825 */ /* 0x000fc600078e02e6 */
[----:B------:R-:W4:Y:S01]  /*1ecd0*/  LDL.LU.64 R240, [R1+0x6d8] ;  /* 0x0006d80001f07983 */ /* 0x000f220000300a00 */
[----:B------:R-:W-:-:S03]  /*1ece0*/  IMAD.WIDE R124, R4, 0x4, R238 ;  /* 0x00000004047c7825 */ /* 0x000fc600078e02ee */
[----:B------:R-:W4:Y:S04]  /*1ecf0*/  LDL.LU.64 R10, [R1+0x6d0] ;  /* 0x0006d000010a7983 */ /* 0x000f280000300a00 */
[----:B------:R-:W4:Y:S04]  /*1ed00*/  LDL.LU.64 R12, [R1+0x6c0] ;  /* 0x0006c000010c7983 */ /* 0x000f280000300a00 */
[----:B------:R-:W4:Y:S04]  /*1ed10*/  LDL.LU.64 R250, [R1+0x4a8] ;  /* 0x0004a80001fa7983 */ /* 0x000f280000300a00 */
        /* <DEDUP_REMOVED lines=10> */
[----:B------:R-:W4:Y:S01]  /*1edc0*/  LDL.LU.64 R168, [R1+0x460] ;  /* 0x0004600001a87983 */ /* 0x000f220000300a00 */
[----:B--2---:R-:W-:-:S03]  /*1edd0*/  IMAD.WIDE R152, R4, 0x4, R242 ;  /* 0x0000000404987825 */ /* 0x004fc600078e02f2 */
[----:B------:R-:W2:Y:S01]  /*1ede0*/  LDL.LU.64 R242, [R1+0x458] ;  /* 0x0004580001f27983 */ /* 0x000ea20000300a00 */
[----:B------:R-:W-:Y:S02]  /*1edf0*/  ISETP.GE.U32.AND P5, PT, R5, 0x7fffff21, PT ;  /* 0x7fffff210500780c */ /* 0x000fe40003fa6070 */
[----:B------:R-:W1:Y:S01]  /*1ee00*/  LDC R5, c[0x0][0x230] ;  /* 0x00008c00ff057b82 */ /* 0x000e620000000800 */
[----:B------:R-:W-:Y:S01]  /*1ee10*/  ISETP.GE.U32.AND P1, PT, R3, 0x7fffff1e, PT ;  /* 0x7fffff1e0300780c */ /* 0x000fe20003f26070 */
[C---:B---3--:R-:W-:Y:S02]  /*1ee20*/  IMAD.WIDE R154, R4.reuse, 0x4, R246 ;  /* 0x00000004049a7825 */ /* 0x048fe400078e02f6 */
[----:B------:R-:W3:Y:S02]  /*1ee30*/  LDL.LU.64 R246, [R1+0x440] ;  /* 0x0004400001f67983 */ /* 0x000ee40000300a00 */
[----:B-1----:R-:W-:Y:S02]  /*1ee40*/  VIADD R3, R5, 0xffffff3c ;  /* 0xffffff3c05037836 */ /* 0x002fe40000000000 */
[----:B------:R-:W1:Y:S01]  /*1ee50*/  LDC R5, c[0x0][0x230] ;  /* 0x00008c00ff057b82 */ /* 0x000e620000000800 */
[----:B----4-:R-:W-:-:S02]  /*1ee60*/  IMAD.WIDE R156, R4, 0x4, R248 ;  /* 0x00000004049c7825 */ /* 0x010fc400078e02f8 */
[----:B------:R-:W4:Y:S02]  /*1ee70*/  LDL.LU.64 R248, [R1+0x438] ;  /* 0x0004380001f87983 */ /* 0x000f240000300a00 */
[----:B------:R-:W-:-:S04]  /*1ee80*/  IMAD.WIDE R182, R4, 0x4, R182 ;  /* 0x0000000404b67825 */ /* 0x000fc800078e02b6 */
[----:B------:R-:W-:-:S04]  /*1ee90*/  IMAD.WIDE R184, R4, 0x4, R184 ;  /* 0x0000000404b87825 */ /* 0x000fc800078e02b8 */
[----:B------:R-:W-:-:S04]  /*1eea0*/  IMAD.WIDE R186, R4, 0x4, R186 ;  /* 0x0000000404ba7825 */ /* 0x000fc800078e02ba */
[----:B------:R-:W-:-:S04]  /*1eeb0*/  IMAD.WIDE R188, R4, 0x4, R188 ;  /* 0x0000000404bc7825 */ /* 0x000fc800078e02bc */
[C---:B------:R-:W-:Y:S01]  /*1eec0*/  IMAD.WIDE R190, R4.reuse, 0x4, R190 ;  /* 0x0000000404be7825 */ /* 0x040fe200078e02be */
[----:B-1----:R1:W-:Y:S03]  /*1eed0*/  STL.64 [R1+0x2950], R4 ;  /* 0x0029500401007387 */ /* 0x0023e60000100a00 */
        /* <DEDUP_REMOVED lines=86> */
[----:B------:R-:W-:Y:S02]  /*1f440*/  IMAD.WIDE R158, R4, 0x4, R158 ;  /* 0x00000004049e7825 */ /* 0x000fe400078e029e */
[----:B-1----:R-:W4:Y:S02]  /*1f450*/  LDL.LU.64 R4, [R1+0x448] ;  /* 0x0004480001047983 */ /* 0x002f240000300a00 */
[C---:B------:R-:W-:Y:S02]  /*1f460*/  IMAD.WIDE R178, R2.reuse, 0x4, R178 ;  /* 0x0000000402b27825 */ /* 0x040fe400078e02b2 */
[----:B------:R1:W-:Y:S02]  /*1f470*/  STL.64 [R1+0x1e00], R14 ;  /* 0x001e000e01007387 */ /* 0x0003e40000100a00 */
[C---:B------:R-:W-:Y:S02]  /*1f480*/  IMAD.WIDE R162, R2.reuse, 0x4, R240 ;  /* 0x0000000402a27825 */ /* 0x040fe400078e02f0 */
[----:B------:R-:W4:Y:S02]  /*1f490*/  LDL.64 R228, [R1+0x130] ;  /* 0x0001300001e47983 */ /* 0x000f240000100a00 */
[----:B------:R-:W-:-:S02]  /*1f4a0*/  IMAD.WIDE R164, R2, 0x4, R10 ;  /* 0x0000000402a47825 */ /* 0x000fc400078e020a */
[----:B------:R-:W4:Y:S02]  /*1f4b0*/  LDL.64 R244, [R1+0x120] ;  /* 0x0001200001f47983 */ /* 0x000f240000100a00 */
[C---:B------:R-:W-:Y:S02]  /*1f4c0*/  IMAD.WIDE R166, R2.reuse, 0x4, R12 ;  /* 0x0000000402a67825 */ /* 0x040fe400078e020c */
[----:B------:R-:W4:Y:S02]  /*1f4d0*/  LDL.64 R232, [R1+0x108] ;  /* 0x0001080001e87983 */ /* 0x000f240000100a00 */
[C---:B------:R-:W-:Y:S02]  /*1f4e0*/  IMAD.WIDE R226, R2.reuse, 0x4, R250 ;  /* 0x0000000402e27825 */ /* 0x040fe400078e02fa */
[----:B------:R-:W4:Y:S02]  /*1f4f0*/  LDL.64 R236, [R1+0xe8] ;  /* 0x0000e80001ec7983 */ /* 0x000f240000100a00 */
[----:B------:R-:W-:-:S02]  /*1f500*/  IMAD.WIDE R176, R2, 0x4, R176 ;  /* 0x0000000402b07825 */ /* 0x000fc400078e02b0 */
[----:B-1----:R-:W4:Y:S02]  /*1f510*/  LDL.64 R14, [R1+0xc8] ;  /* 0x0000c800010e7983 */ /* 0x002f240000100a00 */
[C---:B------:R-:W-:Y:S02]  /*1f520*/  IMAD.WIDE R174, R2.reuse, 0x4, R174 ;  /* 0x0000000402ae7825 */ /* 0x040fe400078e02ae */
[----:B------:R-:W4:Y:S04]  /*1f530*/  LDL.64 R240, [R1+0xa8] ;  /* 0x0000a80001f07983 */ /* 0x000f280000100a00 */
[----:B------:R-:W4:Y:S04]  /*1f540*/  LDL.64 R10, [R1+0x88] ;  /* 0x00008800010a7983 */ /* 0x000f280000100a00 */
[----:B------:R-:W4:Y:S04]  /*1f550*/  LDL.64 R12, [R1+0x68] ;  /* 0x00006800010c7983 */ /* 0x000f280000100a00 */
[----:B------:R-:W4:Y:S01]  /*1f560*/  LDL.64 R250, [R1+0x48] ;  /* 0x0000480001fa7983 */ /* 0x000f220000100a00 */
[----:B------:R-:W-:-:S03]  /*1f570*/  IMAD.WIDE R172, R2, 0x4, R172 ;  /* 0x0000000402ac7825 */ /* 0x000fc600078e02ac */
[----:B------:R1:W-:Y:S01]  /*1f580*/  STL.64 [R1+0x1e10], R180 ;  /* 0x001e10b401007387 */ /* 0x0003e20000100a00 */
[----:B------:R-:W-:-:S04]  /*1f590*/  IMAD.WIDE R170, R2, 0x4, R170 ;  /* 0x0000000402aa7825 */ /* 0x000fc800078e02aa */
[C---:B------:R-:W-:Y:S01]  /*1f5a0*/  IMAD.WIDE R168, R2.reuse, 0x4, R168 ;  /* 0x0000000402a87825 */ /* 0x040fe200078e02a8 */
[----:B-1----:R-:W4:Y:S04]  /*1f5b0*/  LDL.LU.64 R180, [R1+0x29f0] ;  /* 0x0029f00001b47983 */ /* 0x002f280000300a00 */
[----:B------:R1:W-:Y:S01]  /*1f5c0*/  STL.64 [R1+0x1e38], R178 ;  /* 0x001e38b201007387 */ /* 0x0003e20000100a00 */
[----:B--2---:R-:W-:-:S03]  /*1f5d0*/  IMAD.WIDE R242, R2, 0x4, R242 ;  /* 0x0000000402f27825 */ /* 0x004fc600078e02f2 */
[----:B-1----:R-:W2:Y:S04]  /*1f5e0*/  LDL.LU.64 R178, [R1+0x29e8] ;  /* 0x0029e80001b27983 */ /* 0x002ea80000300a00 */
[----:B------:R1:W-:Y:S04]  /*1f5f0*/  STL.64 [R1+0x1e78], R176 ;  /* 0x001e78b001007387 */ /* 0x0003e80000100a00 */
        /* <DEDUP_REMOVED lines=10> */
[----:B-1----:R-:W2:Y:S01]  /*1f6a0*/  LDL.LU.64 R242, [R1+0x29b8] ;  /* 0x0029b80001f27983 */ /* 0x002ea20000300a00 */
[----:B------:R-:W-:-:S04]  /*1f6b0*/  IMAD.WIDE R160, R2, 0x4, R160 ;  /* 0x0000000402a07825 */ /* 0x000fc800078e02a0 */
[C---:B---3--:R-:W-:Y:S01]  /*1f6c0*/  IMAD.WIDE R246, R2.reuse, 0x4, R246 ;  /* 0x0000000402f67825 */ /* 0x048fe200078e02f6 */
[----:B------:R-:W-:Y:S03]  /*1f6d0*/  LDGSTS.E [R0+0x5000c], desc[UR6][R160.64], !P5 ;  /* 0x5000c000a0007fae */ /* 0x000fe6000e921846 */
[C---:B----4-:R-:W-:Y:S01]  /*1f6e0*/  IMAD.WIDE R248, R2.reuse, 0x4, R248 ;  /* 0x0000000402f87825 */ /* 0x050fe200078e02f8 */
[----:B------:R-:W-:Y:S04]  /*1f6f0*/  LDGSTS.E [R0+0x5400c], desc[UR6][R162.64], !P5 ;  /* 0x5400c000a2007fae */ /* 0x000fe8000e921846 */
[----:B------:R-:W-:Y:S04]  /*1f700*/  LDGSTS.E [R0+0x5800c], desc[UR6][R164.64], !P5 ;  /* 0x5800c000a4007fae */ /* 0x000fe8000e921846 */
[----:B------:R-:W-:Y:S04]  /*1f710*/  LDGSTS.E [R0+0x5c00c], desc[UR6][R166.64], !P5 ;  /* 0x5c00c000a6007fae */ /* 0x000fe8000e921846 */
[----:B------:R-:W0:Y:S01]  /*1f720*/  LDGDEPBAR ;  /* 0x00000000000079af */ /* 0x000e220000000000 */
[----:B------:R-:W-:-:S05]  /*1f730*/  IMAD.WIDE R4, R2, 0x4, R4 ;  /* 0x0000000402047825 */ /* 0x000fca00078e0204 */
[----:B------:R-:W-:Y:S04]  /*1f740*/  STL.64 [R1+0x1e40], R4 ;  /* 0x001e400401007387 */ /* 0x000fe80000100a00 */
[----:B------:R-:W-:Y:S04]  /*1f750*/  STL.64 [R1+0x1e50], R246 ;  /* 0x001e50f601007387 */ /* 0x000fe80000100a00 */
[----:B------:R-:W-:Y:S04]  /*1f760*/  STL.64 [R1+0x1e68], R248 ;  /* 0x001e68f801007387 */ /* 0x000fe80000100a00 */
[----:B--2---:R-:W-:Y:S04]  /*1f770*/  LDGSTS.E [R243+-0x30000], desc[UR6][R228.64], P2 ;  /* 0xd0000000e4f37fae */ /* 0x004fe80009121846 */
[----:B------:R-:W-:Y:S04]  /*1f780*/  LDGSTS.E [R243+-0x2fc00], desc[UR6][R244.64], P2 ;  /* 0xd0400000f4f37fae */ /* 0x000fe80009121846 */
[----:B------:R-:W-:Y:S04]  /*1f790*/  LDGSTS.E [R243+-0x2f800], desc[UR6][R232.64], P2 ;  /* 0xd0800000e8f37fae */ /* 0x000fe80009121846 */
[----:B------:R-:W2:Y:S04]  /*1f7a0*/  LDL.LU.64 R228, [R1+0x29b0] ;  /* 0x0029b00001e47983 */ /* 0x000ea80000300a00 */
[----:B------:R-:W3:Y:S04]  /*1f7b0*/  LDL.LU.64 R244, [R1+0x29a8] ;  /* 0x0029a80001f47983 */ /* 0x000ee80000300a00 */
[----:B------:R-:W4:Y:S04]  /*1f7c0*/  LDL.LU.64 R232, [R1+0x29a0] ;  /* 0x0029a00001e87983 */ /* 0x000f280000300a00 */
[----:B------:R-:W-:Y:S04]  /*1f7d0*/  LDGSTS.E [R243+-0x2f400], desc[UR6][R236.64], P2 ;  /* 0xd0c00000ecf37fae */ /* 0x000fe80009121846 */
        /* <DEDUP_REMOVED lines=8> */
[----:B------:R-:W4:Y:S04]  /*1f860*/  LDL.LU.64 R10, [R1+0x2980] ;  /* 0x00298000010a7983 */ /* 0x000f280000300a00 */
[----:B------:R-:W4:Y:S04]  /*1f870*/  LDL.LU.64 R12, [R1+0x2978] ;  /* 0x00297800010c7983 */ /* 0x000f280000300a00 */
[----:B------:R-:W4:Y:S04]  /*1f880*/  LDL.LU.64 R250, [R1+0x2970] ;  /* 0x0029700001fa7983 */ /* 0x000f280000300a00 */
[----:B---3--:R-:W-:Y:S04]  /*1f890*/  LDGSTS.E [R243+-0x2dc00], desc[UR6][R14.64], P2 ;  /* 0xd24000000ef37fae */ /* 0x008fe80009121846 */
[----:B------:R-:W-:Y:S04]  /*1f8a0*/  LDGSTS.E [R243+-0x2d800], desc[UR6][R244.64], P2 ;  /* 0xd2800000f4f37fae */ /* 0x000fe80009121846 */
[----:B--2---:R-:W-:Y:S04]  /*1f8b0*/  LDGSTS.E [R243+-0x2d400], desc[UR6][R236.64], P2 ;  /* 0xd2c00000ecf37fae */ /* 0x004fe80009121846 */
[----:B------:R-:W2:Y:S04]  /*1f8c0*/  LDL.LU.64 R14, [R1+0x2968] ;  /* 0x00296800010e7983 */ /* 0x000ea80000300a00 */
[----:B------:R-:W3:Y:S04]  /*1f8d0*/  LDL.LU.64 R244, [R1+0x2960] ;  /* 0x0029600001f47983 */ /* 0x000ee80000300a00 */
[----:B------:R1:W-:Y:S04]  /*1f8e0*/  STL.64 [R1+0x28f8], R236 ;  /* 0x0028f8ec01007387 */ /* 0x0003e80000100a00 */
[----:B------:R-:W-:Y:S04]  /*1f8f0*/  LDGSTS.E [R243+-0x2d000], desc[UR6][R228.64], P2 ;  /* 0xd3000000e4f37fae */ /* 0x000fe80009121846 */
[----:B------:R-:W-:Y:S04]  /*1f900*/  LDGSTS.E [R243+-0x2cc00], desc[UR6][R170.64], P2 ;  /* 0xd3400000aaf37fae */ /* 0x000fe80009121846 */
[----:B-1----:R-:W4:Y:S04]  /*1f910*/  LDL.64 R236, [R1+0x98] ;  /* 0x0000980001ec7983 */ /* 0x002f280000100a00 */
[----:B------:R1:W-:Y:S04]  /*1f920*/  STL.64 [R1+0x2900], R228 ;  /* 0x002900e401007387 */ /* 0x0003e80000100a00 */
[----:B------:R-:W-:Y:S04]  /*1f930*/  LDGSTS.E [R243+-0x2c800], desc[UR6][R174.64], P2 ;  /* 0xd3800000aef37fae */ /* 0x000fe80009121846 */
[----:B------:R-:W-:Y:S04]  /*1f940*/  LDGSTS.E [R243+-0x2c400], desc[UR6][R178.64], P2 ;  /* 0xd3c00000b2f37fae */ /* 0x000fe80009121846 */
[----:B-1----:R-:W2:Y:S04]  /*1f950*/  LDL.64 R228, [R1+0xb8] ;  /* 0x0000b80001e47983 */ /* 0x002ea80000100a00 */
        /* <DEDUP_REMOVED lines=15> */
[----:B-1----:R-:W3:Y:S04]  /*1fa50*/  LDL.64 R182, [R1+0x128] ;  /* 0x0001280001b67983 */ /* 0x002ee80000100a00 */
        /* <DEDUP_REMOVED lines=40> */
[----:B------:R-:W-:Y:S04]  /*1fce0*/  STL.64 [R1+0x2928], R186 ;  /* 0x002928ba01007387 */ /* 0x000fe80000100a00 */
[----:B------:R-:W-:Y:S04]  /*1fcf0*/  STL.64 [R1+0x2930], R190 ;  /* 0x002930be01007387 */ /* 0x000fe80000100a00 */
[----:B------:R1:W-:Y:S04]  /*1fd00*/  STL.64 [R1+0x2938], R194 ;  /* 0x002938c201007387 */ /* 0x0003e80000100a00 */
[----:B---3--:R-:W-:Y:S04]  /*1fd10*/  LDGSTS.E [R245+-0x2fe00], desc[UR6][R182.64], P2 ;  /* 0xd0200000b6f57fae */ /* 0x008fe80009121846 */
[----:B----4-:R-:W-:Y:S04]  /*1fd20*/  LDGSTS.E [R245+-0x2fa00], desc[UR6][R178.64], P2 ;  /* 0xd0600000b2f57fae */ /* 0x010fe80009121846 */
[----:B--2---:R-:W-:Y:S04]  /*1fd30*/  LDGSTS.E [R245+-0x2f600], desc[UR6][R174.64], P2 ;  /* 0xd0a00000aef57fae */ /* 0x004fe80009121846 */
[----:B------:R-:W-:Y:S04]  /*1fd40*/  LDGSTS.E [R245+-0x2f200], desc[UR6][R170.64], P2 ;  /* 0xd0e00000aaf57fae */ /* 0x000fe80009121846 */
[----:B------:R-:W-:Y:S04]  /*1fd50*/  LDGSTS.E [R245+-0x2ee00], desc[UR6][R228.64], P2 ;  /* 0xd1200000e4f57fae */ /* 0x000fe80009121846 */
[----:B------:R-:W-:Y:S04]  /*1fd60*/  LDGSTS.E [R245+-0x2ea00], desc[UR6][R236.64], P2 ;  /* 0xd1600000ecf57fae */ /* 0x000fe80009121846 */
[----:B------:R-:W-:Y:S04]  /*1fd70*/  LDGSTS.E [R245+-0x2e600], desc[UR6][R250.64], P2 ;  /* 0xd1a00000faf57fae */ /* 0x000fe80009121846 */
[----:B------:R-:W-:Y:S04]  /*1fd80*/  LDGSTS.E [R245+-0x2e200], desc[UR6][R14.64], P2 ;  /* 0xd1e000000ef57fae */ /* 0x000fe80009121846 */
[----:B------:R2:W-:Y:S04]  /*1fd90*/  LDGSTS.E [R245+-0x2de00], desc[UR6][R12.64], P2 ;  /* 0xd22000000cf57fae */ /* 0x0005e80009121846 */
[----:B------:R-:W3:Y:S04]  /*1fda0*/  LDL.LU.64 R250, [R1+0x2958] ;  /* 0x0029580001fa7983 */ /* 0x000ee80000300a00 */
[----:B-1----:R-:W3:Y:S04]  /*1fdb0*/  LDL.64 R194, [R1+0x1e00] ;  /* 0x001e000001c27983 */ /* 0x002ee80000100a00 */
        /* <DEDUP_REMOVED lines=64> */
[----:B------:R-:W-:Y:S01]  /*201c0*/  BAR.SYNC.DEFER_BLOCKING 0x0 ;  /* 0x0000000000007b1d */ /* 0x000fe20000010000 */
[----:B------:R-:W-:Y:S01]  /*201d0*/  IMAD.WIDE R230, R2, 0x4, R230 ;  /* 0x0000000402e67825 */ /* 0x000fe200078e02e6 */
[----:B------:R-:W-:-:S03]  /*201e0*/  ISETP.GE.U32.AND P6, PT, R3, 0x7fffff1d, PT ;  /* 0x7fffff1d0300780c */ /* 0x000fc60003fc6070 */
[----:B------:R-:W-:-:S03]  /*201f0*/  IMAD.WIDE R238, R2, 0x4, R238 ;  /* 0x0000000402ee7825 */ /* 0x000fc600078e02ee */
[----:B------:R-:W1:Y:S01]  /*20200*/  LDC R3, c[0x0][0x230] ;  /* 0x00008c00ff037b82 */ /* 0x000e620000000800 */
[----:B------:R-:W-:Y:S01]  /*20210*/  STL.64 [R1+0x28a0], R14 ;  /* 0x0028a00e01007387 */ /* 0x000fe20000100a00 */
[----:B------:R-:W-:-:S03]  /*20220*/  IMAD.WIDE R234, R2, 0x4, R234 ;  /* 0x0000000402ea7825 */ /* 0x000fc600078e02ea */
[----:B------:R2:W-:Y:S04]  /*20230*/  STL.64 [R1+0x28a8], R12 ;  /* 0x0028a80c01007387 */ /* 0x0005e80000100a00 */
[----:B------:R-:W-:Y:S04]  /*20240*/  STL.64 [R1+0x28b0], R10 ;  /* 0x0028b00a01007387 */ /* 0x000fe80000100a00 */
[----:B------:R-:W-:Y:S04]  /*20250*/  STL.64 [R1+0x28b8], R240 ;  /* 0x0028b8f001007387 */ /* 0x000fe80000100a00 */
[----:B------:R-:W-:Y:S01]  /*20260*/  STL.64 [R1+0x28c0], R232 ;  /* 0x0028c0e801007387 */ /* 0x000fe20000100a00 */
[----:B------:R-:W-:Y:S01]  /*20270*/  VIADD R252, R252, 0xffffff3b ;  /* 0xffffff3bfcfc7836 */ /* 0x000fe20000000000 */
[----:B--2---:R-:W2:Y:S02]  /*20280*/  LDC R12, c[0x0][0x230] ;  /* 0x00008c00ff0c7b82 */ /* 0x004ea40000000800 */
[----:B------:R1:W-:Y:S04]  /*20290*/  STL.64 [R1+0x28c8], R168 ;  /* 0x0028c8a801007387 */ /* 0x0003e80000100a00 */
[----:B------:R-:W-:Y:S04]  /*202a0*/  STL.64 [R1+0x28d0], R172 ;  /* 0x0028d0ac01007387 */ /* 0x000fe80000100a00 */
[----:B------:R-:W-:Y:S01]  /*202b0*/  @!PT LDS RZ, [RZ] ;  /* 0x00000000fffff984 */ /* 0x000fe20000000800 */
[----:B------:R-:W-:Y:S01]  /*202c0*/  @!PT LDS RZ, [RZ] ;  /* 0x00000000fffff984 */ /* 0x000fe20000000800 */
[----:B------:R-:W-:Y:S01]  /*202d0*/  @!PT LDS RZ, [RZ] ;  /* 0x00000000fffff984 */ /* 0x000fe20000000800 */
[----:B---3--:R3:W-:Y:S04]  /*202e0*/  LDGSTS.E [R250+0x60000], desc[UR6][R194.64], !P3 ;  /* 0x60000000c2fa7fae */ /* 0x0087e8000d921846 */
[----:B------:R-:W-:Y:S04]  /*202f0*/  LDGSTS.E [R250+0x64000], desc[UR6][R226.64], !P3 ;  /* 0x64000000e2fa7fae */ /* 0x000fe8000d921846 */
[----:B------:R-:W-:Y:S04]  /*20300*/  LDGSTS.E [R250+0x68000], desc[UR6][R230.64], !P3 ;  /* 0x68000000e6fa7fae */ /* 0x000fe8000d921846 */
[----:B------:R-:W-:Y:S04]  /*20310*/  LDGSTS.E [R250+0x6c000], desc[UR6][R238.64], !P3 ;  /* 0x6c000000eefa7fae */ /* 0x000fe8000d921846 */
[----:B----4-:R-:W-:Y:S04]  /*20320*/  LDGSTS.E [R250+0x60004], desc[UR6][R190.64], !P4 ;  /* 0x60004000befa7fae */ /* 0x010fe8000e121846 */
[----:B------:R-:W-:Y:S04]  /*20330*/  LDGSTS.E [R250+0x64004], desc[UR6][R234.64], !P4 ;  /* 0x64004000eafa7fae */ /* 0x000fe8000e121846 */
[----:B------:R4:W-:Y:S04]  /*20340*/  STL.64 [R1+0x28d8], R176 ;  /* 0x0028d8b001007387 */ /* 0x0009e80000100a00 */
[----:B------:R2:W-:Y:S04]  /*20350*/  LDGSTS.E [R250+0x68004], desc[UR6][R186.64], !P4 ;  /* 0x68004000bafa7fae */ /* 0x0005e8000e121846 */
[----:B------:R-:W-:Y:S04]  /*20360*/  STL.64 [R1+0x28e0], R180 ;  /* 0x0028e0b401007387 */ /* 0x000fe80000100a00 */
[----:B------:R-:W-:Y:S04]  /*20370*/  LDGSTS.E [R250+0x6c004], desc[UR6][R182.64], !P4 ;  /* 0x6c004000b6fa7fae */ /* 0x000fe8000e121846 */
[----:B------:R-:W-:Y:S04]  /*20380*/  STL.64 [R1+0x28e8], R184 ;  /* 0x0028e8b801007387 */ /* 0x000fe80000100a00 */
[----:B------:R2:W-:Y:S04]  /*20390*/  LDGSTS.E [R250+0x60008], desc[UR6][R178.64], !P1 ;  /* 0x60008000b2fa7fae */ /* 0x0005e8000c921846 */
[----:B------:R2:W-:Y:S04]  /*203a0*/  STL.64 [R1+0x28f0], R188 ;  /* 0x0028f0bc01007387 */ /* 0x0005e80000100a00 */
[----:B------:R-:W-:Y:S04]  /*203b0*/  LDGSTS.E [R250+0x64008], desc[UR6][R174.64], !P1 ;  /* 0x64008000aefa7fae */ /* 0x000fe8000c921846 */
[----:B------:R-:W-:Y:S04]  /*203c0*/  LDGSTS.E [R250+0x68008], desc[UR6][R170.64], !P1 ;  /* 0x68008000aafa7fae */ /* 0x000fe8000c921846 */
[----:B------:R-:W3:Y:S04]  /*203d0*/  LDL.LU.64 R194, [R1+0x430] ;  /* 0x0004300001c27983 */ /* 0x000ee80000300a00 */
[----:B------:R-:W-:Y:S04]  /*203e0*/  LDGSTS.E [R250+0x6c008], desc[UR6][R228.64], !P1 ;  /* 0x6c008000e4fa7fae */ /* 0x000fe8000c921846 */
[----:B------:R-:W2:Y:S04]  /*203f0*/  LDL.LU.64 R186, [R1+0x410] ;  /* 0x0004100001ba7983 */ /* 0x000ea80000300a00 */
[----:B------:R-:W-:Y:S04]  /*20400*/  LDGSTS.E [R250+0x6000c], desc[UR6][R236.64], !P6 ;  /* 0x6000c000ecfa7fae */ /* 0x000fe8000f121846 */
[----:B------:R-:W2:Y:S04]  /*20410*/  LDL.LU.64 R178, [R1+0x3f0] ;  /* 0x0003f00001b27983 */ /* 0x000ea80000300a00 */
[----:B-1----:R-:W2:Y:S04]  /*20420*/  LDL.LU.64 R168, [R1+0x3d0] ;  /* 0x0003d00001a87983 */ /* 0x002ea80000300a00 */
[----:B------:R1:W-:Y:S04]  /*20430*/  LDGSTS.E [R250+0x6400c], desc[UR6][R4.64], !P6 ;  /* 0x6400c00004fa7fae */ /* 0x0003e8000f121846 */
[----:B------:R-:W-:Y:S04]  /*20440*/  LDGSTS.E [R250+0x6800c], desc[UR6][R246.64], !P6 ;  /* 0x6800c000f6fa7fae */ /* 0x000fe8000f121846 */
[----:B------:R1:W-:Y:S04]  /*20450*/  LDGSTS.E [R250+0x6c00c], desc[UR6][R248.64], !P6 ;  /* 0x6c00c000f8fa7fae */ /* 0x0003e8000f121846 */
[----:B------:R-:W1:Y:S04]  /*20460*/  LDL.LU.64 R4, [R1+0x2950] ;  /* 0x0029500001047983 */ /* 0x000e680000300a00 */
[----:B----4-:R-:W4:Y:S04]  /*20470*/  LDL.LU.64 R176, [R1+0x428] ;  /* 0x0004280001b07983 */ /* 0x010f280000300a00 */
        /* <DEDUP_REMOVED lines=12> */
[----:B------:R-:W4:Y:S01]  /*20540*/  LDL.LU.64 R236, [R1+0x3b8] ;  /* 0x0003b80001ec7983 */ /* 0x000f220000300a00 */
[----:B------:R-:W-:Y:S01]  /*20550*/  VIADD R251, R251, 0xffffff3a ;  /* 0xffffff3afbfb7836 */ /* 0x000fe20000000000 */
[----:B------:R-:W-:Y:S01]  /*20560*/  ISETP.GE.U32.AND P1, PT, R252, 0x7fffff1c, PT ;  /* 0x7fffff1cfc00780c */ /* 0x000fe20003f26070 */
[----:B------:R-:W-:Y:S01]  /*20570*/  VIADD R3, R3, 0xffffff38 ;  /* 0xffffff3803037836 */ /* 0x000fe20000000000 */
[----:B------:R-:W4:Y:S02]  /*20580*/  LDC R252, c[0x0][0x230] ;  /* 0x00008c00fffc7b82 */ /* 0x000f240000000800 */
[----:B------:R-:W-:-:S02]  /*20590*/  ISETP.GE.U32.AND P2, PT, R251, 0x7fffff1b, PT ;  /* 0x7fffff1bfb00780c */ /* 0x000fc40003f46070 */
[----:B------:R-:W-:-:S04]  /*205a0*/  ISETP.GE.U32.AND P4, PT, R3, 0x7fffff19, PT ;  /* 0x7fffff190300780c */ /* 0x000fc80003f86070 */
[----:B------:R-:W4:Y:S01]  /*205b0*/  LDC R3, c[0x0][0x230] ;  /* 0x00008c00ff037b82 */ /* 0x000f220000000800 */
[----:B---3--:R-:W-:-:S04]  /*205c0*/  IMAD.WIDE R194, R2, 0x4, R194 ;  /* 0x0000000402c27825 */ /* 0x008fc800078e02c2 */
[C---:B--2---:R-:W-:Y:S01]  /*205d0*/  IMAD.WIDE R186, R2.reuse, 0x4, R186 ;  /* 0x0000000402ba7825 */ /* 0x044fe200078e02ba */
[----:B------:R2:W-:Y:S03]  /*205e0*/  STL.64 [R1+0x1e60], R194 ;  /* 0x001e60c201007387 */ /* 0x0005e60000100a00 */
[C---:B------:R-:W-:Y:S01]  /*205f0*/  IMAD.WIDE R178, R2.reuse, 0x4, R178 ;  /* 0x0000000402b27825 */ /* 0x040fe200078e02b2 */
[----:B------:R-:W-:Y:S03]  /*20600*/  STL.64 [R1+0x1e90], R186 ;  /* 0x001e90ba01007387 */ /* 0x000fe60000100a00 */
[----:B------:R-:W-:Y:S01]  /*20610*/  IMAD.WIDE R168, R2, 0x4, R168 ;  /* 0x0000000402a87825 */ /* 0x000fe200078e02a8 */
[----:B------:R-:W-:Y:S04]  /*20620*/  STL.64 [R1+0x1ed0], R178 ;  /* 0x001ed0b201007387 */ /* 0x000fe80000100a00 */
[----:B------:R-:W-:Y:S01]  /*20630*/  STL.64 [R1+0x1f08], R168 ;  /* 0x001f08a801007387 */ /* 0x000fe20000100a00 */
[----:B-1----:R-:W-:-:S02]  /*20640*/  VIADD R5, R5, 0xffffff39 ;  /* 0xffffff3905057836 */ /* 0x002fc40000000000 */
[----:B----4-:R-:W-:-:S03]  /*20650*/  IMAD.WIDE R250, R2, 0x4, R176 ;  /* 0x0000000402fa7825 */ /* 0x010fc600078e02b0 */
[----:B------:R-:W-:Y:S02]  /*20660*/  ISETP.GE.U32.AND P3, PT, R5, 0x7fffff1a, PT ;  /* 0x7fffff1a0500780c */ /* 0x000fe40003f66070 */
[----:B------:R-:W1:Y:S01]  /*20670*/  LDC R5, c[0x0][0x230] ;  /* 0x00008c00ff057b82 */ /* 0x000e620000000800 */
[C---:B------:R-:W-:Y:S01]  /*20680*/  IMAD.WIDE R190, R2.reuse, 0x4, R190 ;  /* 0x0000000402be7825 */ /* 0x040fe200078e02be */
[----:B------:R-:W-:Y:S03]  /*20690*/  LDGSTS.E [R249+0x60000], desc[UR6][R194.64], !P1 ;  /* 0x60000000c2f97fae */ /* 0x000fe6000c921846 */
[C---:B------:R-:W-:Y:S01]  /*206a0*/  IMAD.WIDE R188, R2.reuse, 0x4, R172 ;  /* 0x0000000402bc7825 */ /* 0x040fe200078e02ac */
[----:B------:R-:W-:Y:S03]  /*206b0*/  STL.64 [R1+0x1e48], R190 ;  /* 0x001e48be01007387 */ /* 0x000fe60000100a00 */
[C---:B------:R-:W-:Y:S01]  /*206c0*/  IMAD.WIDE R184, R2.reuse, 0x4, R232 ;  /* 0x0000000402b87825 */ /* 0x040fe200078e02e8 */
[----:B------:R-:W-:Y:S03]  /*206d0*/  STL.64 [R1+0x1e58], R188 ;  /* 0x001e58bc01007387 */ /* 0x000fe60000100a00 */
[C---:B------:R-:W-:Y:S01]  /*206e0*/  IMAD.WIDE R182, R2.reuse, 0x4, R182 ;  /* 0x0000000402b67825 */ /* 0x040fe200078e02b6 */
[----:B------:R-:W-:Y:S03]  /*206f0*/  LDGSTS.E [R249+0x64000], desc[UR6][R250.64], !P1 ;  /* 0x64000000faf97fae */ /* 0x000fe6000c921846 */
        /* <DEDUP_REMOVED lines=12> */
[----:B------:R-:W-:Y:S01]  /*207c0*/  IMAD.WIDE R10, R2, 0x4, R236 ;  /* 0x00000004020a7825 */ /* 0x000fe200078e02ec */
[----:B------:R-:W-:Y:S04]  /*207d0*/  STL.64 [R1+0x1e98], R176 ;  /* 0x001e98b001007387 */ /* 0x000fe80000100a00 */
[----:B------:R-:W-:Y:S04]  /*207e0*/  LDGSTS.E [R249+0x64004], desc[UR6][R184.64], !P2 ;  /* 0x64004000b8f97fae */ /* 0x000fe8000d121846 */
[----:B------:R-:W-:Y:S04]  /*207f0*/  STL.64 [R1+0x1ea0], R174 ;  /* 0x001ea0ae01007387 */ /* 0x000fe80000100a00 */
[----:B------:R-:W-:Y:S04]  /*20800*/  LDGSTS.E [R249+0x68004], desc[UR6][R182.64], !P2 ;  /* 0x68004000b6f97fae */ /* 0x000fe8000d121846 */
[----:B------:R3:W-:Y:S04]  /*20810*/  STL.64 [R1+0x1ea8], R172 ;  /* 0x001ea8ac01007387 */ /* 0x0007e80000100a00 */
[----:B------:R-:W-:Y:S04]  /*20820*/  LDGSTS.E [R249+0x6c004], desc[UR6][R180.64], !P2 ;  /* 0x6c004000b4f97fae */ /* 0x000fe8000d121846 */
[----:B------:R-:W-:Y:S04]  /*20830*/  STL.64 [R1+0x1eb8], R170 ;  /* 0x001eb8aa01007387 */ /* 0x000fe80000100a00 */
[----:B------:R-:W-:Y:S04]  /*20840*/  LDGSTS.E [R249+0x60008], desc[UR6][R178.64], !P3 ;  /* 0x60008000b2f97fae */ /* 0x000fe8000d921846 */
[----:B------:R-:W-:Y:S04]  /*20850*/  STL.64 [R1+0x1ec8], R14 ;  /* 0x001ec80e01007387 */ /* 0x000fe80000100a00 */
[----:B------:R-:W-:Y:S04]  /*20860*/  LDGSTS.E [R249+0x64008], desc[UR6][R176.64], !P3 ;  /* 0x64008000b0f97fae */ /* 0x000fe8000d921846 */
[----:B------:R4:W-:Y:S04]  /*20870*/  STL.64 [R1+0x1ee8], R10 ;  /* 0x001ee80a01007387 */ /* 0x0009e80000100a00 */
[----:B------:R-:W-:Y:S04]  /*20880*/  LDGSTS.E [R249+0x68008], desc[UR6][R174.64], !P3 ;  /* 0x68008000aef97fae */ /* 0x000fe8000d921846 */
[----:B------:R-:W-:Y:S04]  /*20890*/  LDGSTS.E [R249+0x6c008], desc[UR6][R172.64], !P3 ;  /* 0x6c008000acf97fae */ /* 0x000fe8000d921846 */
[----:B--2---:R-:W2:Y:S04]  /*208a0*/  LDL.LU.64 R194, [R1+0x3b0] ;  /* 0x0003b00001c27983 */ /* 0x004ea80000300a00 */
[----:B------:R-:W-:Y:S04]  /*208b0*/  LDGSTS.E [R249+0x6000c], desc[UR6][R168.64], !P4 ;  /* 0x6000c000a8f97fae */ /* 0x000fe8000e121846 */
[----:B---3--:R-:W3:Y:S04]  /*208c0*/  LDL.LU.64 R172, [R1+0x390] ;  /* 0x0003900001ac7983 */ /* 0x008ee80000300a00 */
[----:B------:R-:W-:Y:S04]  /*208d0*/  LDGSTS.E [R249+0x6400c], desc[UR6][R170.64], !P4 ;  /* 0x6400c000aaf97fae */ /* 0x000fe8000e121846 */
[----:B------:R-:W3:Y:S04]  /*208e0*/  LDL.LU.64 R168, [R1+0x370] ;  /* 0x0003700001a87983 */ /* 0x000ee80000300a00 */
[----:B------:R-:W3:Y:S04]  /*208f0*/  LDL.LU.64 R232, [R1+0x350] ;  /* 0x0003500001e87983 */ /* 0x000ee80000300a00 */
[----:B------:R-:W3:Y:S04]  /*20900*/  LDL.LU.64 R190, [R1+0x3a8] ;  /* 0x0003a80001be7983 */ /* 0x000ee80000300a00 */
[----:B------:R-:W3:Y:S04]  /*20910*/  LDL.LU.64 R240, [R1+0x3a0] ;  /* 0x0003a00001f07983 */ /* 0x000ee80000300a00 */
[----:B------:R-:W-:Y:S04]  /*20920*/  LDGSTS.E [R249+0x6800c], desc[UR6][R14.64], !P4 ;  /* 0x6800c0000ef97fae */ /* 0x000fe8000e121846 */
[----:B------:R-:W3:Y:S04]  /*20930*/  LDL.LU.64 R186, [R1+0x398] ;  /* 0x0003980001ba7983 */ /* 0x000ee80000300a00 */
[----:B------:R1:W-:Y:S04]  /*20940*/  LDGSTS.E [R249+0x6c00c], desc[UR6][R10.64], !P4 ;  /* 0x6c00c0000af97fae */ /* 0x0003e8000e121846 */
[----:B------:R-:W3:Y:S04]  /*20950*/  LDL.LU.64 R182, [R1+0x388] ;  /* 0x0003880001b67983 */ /* 0x000ee80000300a00 */
[----:B----4-:R-:W4:Y:S01]  /*20960*/  LDL.LU.64 R10, [R1+0x380] ;  /* 0x00038000010a7983 */ /* 0x010f220000300a00 */
[----:B-1----:R-:W-:-:S02]  /*20970*/  VIADD R249, R3, 0xffffff37 ;  /* 0xffffff3703f97836 */ /* 0x002fc40000000000 */
[----:B------:R-:W-:Y:S01]  /*20980*/  VIADD R3, R12, 0xffffff34 ;  /* 0xffffff340c037836 */ /* 0x000fe20000000000 */
        /* <DEDUP_REMOVED lines=10> */
[----:B------:R-:W-:Y:S01]  /*20a30*/  ISETP.GE.U32.AND P4, PT, R3, 0x7fffff15, PT ;  /* 0x7fffff150300780c */ /* 0x000fe20003f86070 */
[----:B------:R-:W1:Y:S01]  /*20a40*/  LDC R249, c[0x0][0x230] ;  /* 0x00008c00fff97b82 */ /* 0x000e620000000800 */
[----:B------:R-:W-:-:S02]  /*20a50*/  ISETP.GE.U32.AND P2, PT, R252, 0x7fffff17, PT ;  /* 0x7fffff17fc00780c */ /* 0x000fc40003f46070 */
[----:B------:R-:W-:-:S05]  /*20a60*/  ISETP.GE.U32.AND P3, PT, R5, 0x7fffff16, PT ;  /* 0x7fffff160500780c */ /* 0x000fca0003f66070 */
[----:B------:R-:W1:Y:S08]  /*20a70*/  LDC R252, c[0x0][0x230] ;  /* 0x00008c00fffc7b82 */ /* 0x000e700000000800 */
[----:B------:R-:W1:Y:S08]  /*20a80*/  LDC R5, c[0x0][0x230] ;  /* 0x00008c00ff057b82 */ /* 0x000e700000000800 */
[----:B------:R-:W1:Y:S01]  /*20a90*/  LDC R3, c[0x0][0x230] ;  /* 0x00008c00ff037b82 */ /* 0x000e620000000800 */
[----:B--2---:R-:W-:-:S04]  /*20aa0*/  IMAD.WIDE R194, R2, 0x4, R194 ;  /* 0x0000000402c27825 */ /* 0x004fc800078e02c2 */
[C---:B---3--:R-:W-:Y:S01]  /*20ab0*/  IMAD.WIDE R184, R2.reuse, 0x4, R172 ;  /* 0x0000000402b87825 */ /* 0x048fe200078e02ac */
[----:B------:R2:W-:Y:S03]  /*20ac0*/  STL.64 [R1+0x1ee0], R194 ;  /* 0x001ee0c201007387 */ /* 0x0005e60000100a00 */
[C---:B------:R-:W-:Y:S01]  /*20ad0*/  IMAD.WIDE R176, R2.reuse, 0x4, R168 ;  /* 0x0000000402b07825 */ /* 0x040fe200078e02a8 */
[----:B------:R-:W-:Y:S03]  /*20ae0*/  STL.64 [R1+0x1f10], R184 ;  /* 0x001f10b801007387 */ /* 0x000fe60000100a00 */
[----:B------:R-:W-:-:S04]  /*20af0*/  IMAD.WIDE R168, R2, 0x4, R232 ;  /* 0x0000000402a87825 */ /* 0x000fc800078e02e8 */
[C---:B------:R-:W-:Y:S01]  /*20b00*/  IMAD.WIDE R190, R2.reuse, 0x4, R190 ;  /* 0x0000000402be7825 */ /* 0x040fe200078e02be */
[----:B------:R-:W-:Y:S03]  /*20b10*/  STL.64 [R1+0x2080], R176 ;  /* 0x002080b001007387 */ /* 0x000fe60000100a00 */
[C---:B------:R-:W-:Y:S01]  /*20b20*/  IMAD.WIDE R188, R2.reuse, 0x4, R240 ;  /* 0x0000000402bc7825 */ /* 0x040fe200078e02f0 */
[----:B------:R-:W-:Y:S04]  /*20b30*/  STL.64 [R1+0x1eb0], R190 ;  /* 0x001eb0be01007387 */ /* 0x000fe80000100a00 */
[----:B------:R-:W-:Y:S01]  /*20b40*/  STL.64 [R1+0x20a0], R168 ;  /* 0x0020a0a801007387 */ /* 0x000fe20000100a00 */
[----:B------:R-:W-:-:S03]  /*20b50*/  IMAD.WIDE R186, R2, 0x4, R186 ;  /* 0x0000000402ba7825 */ /* 0x000fc600078e02ba */
[----:B------:R-:W-:Y:S01]  /*20b60*/  STL.64 [R1+0x1ec0], R188 ;  /* 0x001ec0bc01007387 */ /* 0x000fe20000100a00 */
[----:B------:R-:W-:-:S03]  /*20b70*/  IMAD.WIDE R182, R2, 0x4, R182 ;  /* 0x0000000402b67825 */ /* 0x000fc600078e02b6 */
[----:B------:R3:W-:Y:S04]  /*20b80*/  STL.64 [R1+0x1ed8], R186 ;  /* 0x001ed8ba01007387 */ /* 0x0007e80000100a00 */
[----:B------:R-:W-:Y:S01]  /*20b90*/  LDGSTS.E [R248+0x60000], desc[UR6][R194.64], !P1 ;  /* 0x60000000c2f87fae */ /* 0x000fe2000c921846 */
[----:B----4-:R-:W-:-:S03]  /*20ba0*/  IMAD.WIDE R180, R2, 0x4, R10 ;  /* 0x0000000402b47825 */ /* 0x010fc600078e020a */
[----:B------:R-:W-:Y:S01]  /*20bb0*/  STL.64 [R1+0x1ef0], R182 ;  /* 0x001ef0b601007387 */ /* 0x000fe20000100a00 */
[----:B------:R-:W-:-:S03]  /*20bc0*/  IMAD.WIDE R178, R2, 0x4, R178 ;  /* 0x0000000402b27825 */ /* 0x000fc600078e02b2 */
[----:B------:R-:W-:Y:S01]  /*20bd0*/  LDGSTS.E [R248+0x64000], desc[UR6][R190.64], !P1 ;  /* 0x64000000bef87fae */ /* 0x000fe2000c921846 */
[----:B------:R-:W-:-:S03]  /*20be0*/  IMAD.WIDE R174, R2, 0x4, R174 ;  /* 0x0000000402ae7825 */ /* 0x000fc600078e02ae */
[----:B------:R-:W-:Y:S01]  /*20bf0*/  STL.64 [R1+0x1ef8], R180 ;  /* 0x001ef8b401007387 */ /* 0x000fe20000100a00 */
[----:B------:R-:W-:-:S03]  /*20c00*/  IMAD.WIDE R172, R2, 0x4, R12 ;  /* 0x0000000402ac7825 */ /* 0x000fc600078e020c */
[----:B------:R-:W-:Y:S01]  /*20c10*/  LDGSTS.E [R248+0x68000], desc[UR6][R188.64], !P1 ;  /* 0x68000000bcf87fae */ /* 0x000fe2000c921846 */
[----:B------:R-:W-:-:S03]  /*20c20*/  IMAD.WIDE R170, R2, 0x4, R170 ;  /* 0x0000000402aa7825 */ /* 0x000fc600078e02aa */
[----:B------:R4:W-:Y:S01]  /*20c30*/  STL.64 [R1+0x1f00], R178 ;  /* 0x001f00b201007387 */ /* 0x0009e20000100a00 */
[----:B------:R-:W-:-:S03]  /*20c40*/  IMAD.WIDE R14, R2, 0x4, R14 ;  /* 0x00000004020e7825 */ /* 0x000fc600078e020e */
[----:B------:R-:W-:Y:S01]  /*20c50*/  LDGSTS.E [R248+0x6c000], desc[UR6][R186.64], !P1 ;  /* 0x6c000000baf87fae */ /* 0x000fe2000c921846 */
[----:B------:R-:W-:-:S03]  /*20c60*/  IMAD.WIDE R12, R2, 0x4, R228 ;  /* 0x00000004020c7825 */ /* 0x000fc600078e02e4 */
[----:B------:R-:W-:Y:S01]  /*20c70*/  STL.64 [R1+0x1f18], R174 ;  /* 0x001f18ae01007387 */ /* 0x000fe20000100a00 */
[----:B------:R-:W-:-:S03]  /*20c80*/  IMAD.WIDE R10, R2, 0x4, R236 ;  /* 0x00000004020a7825 */ /* 0x000fc600078e02ec */
        /* <DEDUP_REMOVED lines=16> */
[----:B----4-:R-:W4:Y:S04]  /*20d90*/  LDL.LU.64 R178, [R1+0x2f0] ;  /* 0x0002f00001b27983 */ /* 0x010f280000300a00 */
[----:B------:R-:W-:Y:S04]  /*20da0*/  LDGSTS.E [R248+0x6400c], desc[UR6][R14.64], !P4 ;  /* 0x6400c0000ef87fae */ /* 0x000fe8000e121846 */
[----:B------:R-:W4:Y:S04]  /*20db0*/  LDL.LU.64 R168, [R1+0x2d0] ;  /* 0x0002d00001a87983 */ /* 0x000f280000300a00 */
[----:B------:R-:W4:Y:S04]  /*20dc0*/  LDL.LU.64 R176, [R1+0x328] ;  /* 0x0003280001b07983 */ /* 0x000f280000300a00 */
[----:B------:R-:W4:Y:S04]  /*20dd0*/  LDL.LU.64 R190, [R1+0x320] ;  /* 0x0003200001be7983 */ /* 0x000f280000300a00 */
[----:B-1----:R-:W4:Y:S04]  /*20de0*/  LDL.LU.64 R172, [R1+0x318] ;  /* 0x0003180001ac7983 */ /* 0x002f280000300a00 */
[----:B------:R-:W4:Y:S04]  /*20df0*/  LDL.LU.64 R232, [R1+0x308] ;  /* 0x0003080001e87983 */ /* 0x000f280000300a00 */
[----:B------:R1:W-:Y:S04]  /*20e00*/  LDGSTS.E [R248+0x6800c], desc[UR6][R12.64], !P4 ;  /* 0x6800c0000cf87fae */ /* 0x0003e8000e121846 */
[----:B------:R-:W4:Y:S04]  /*20e10*/  LDL.LU.64 R182, [R1+0x300] ;  /* 0x0003000001b67983 */ /* 0x000f280000300a00 */
[----:B------:R4:W-:Y:S04]  /*20e20*/  LDGSTS.E [R248+0x6c00c], desc[UR6][R10.64], !P4 ;  /* 0x6c00c0000af87fae */ /* 0x0009e8000e121846 */
[----:B------:R-:W4:Y:S01]  /*20e30*/  LDL.LU.64 R240, [R1+0x2f8] ;  /* 0x0002f80001f07983 */ /* 0x000f220000300a00 */
[----:B------:R-:W-:Y:S01]  /*20e40*/  VIADD R252, R252, 0xffffff33 ;  /* 0xffffff33fcfc7836 */ /* 0x000fe20000000000 */
[----:B-1----:R-:W1:Y:S02]  /*20e50*/  LDC R12, c[0x0][0x230] ;  /* 0x00008c00ff0c7b82 */ /* 0x002e640000000800 */
        /* <DEDUP_REMOVED lines=9> */
[----:B------:R-:W1:Y:S01]  /*20ef0*/  LDC R252, c[0x0][0x230] ;  /* 0x00008c00fffc7b82 */ /* 0x000e620000000800 */
[----:B------:R-:W-:Y:S01]  /*20f00*/  VIADD R3, R3, 0xffffff30 ;  /* 0xffffff3003037836 */ /* 0x000fe20000000000 */
[----:B------:R-:W-:-:S02]  /*20f10*/  ISETP.GE.U32.AND P2, PT, R249, 0x7fffff13, PT ;  /* 0x7fffff13f900780c */ /* 0x000fc40003f46070 */
[----:B------:R-:W-:Y:S02]  /*20f20*/  ISETP.GE.U32.AND P3, PT, R5, 0x7fffff12, PT ;  /* 0x7fffff120500780c */ /* 0x000fe40003f66070 */
[----:B------:R-:W-:Y:S02]  /*20f30*/  ISETP.GE.U32.AND P4, PT, R3, 0x7fffff11, PT ;  /* 0x7fffff110300780c */ /* 0x000fe40003f86070 */
[----:B------:R-:W1:Y:S08]  /*20f40*/  LDC R3, c[0x0][0x230] ;  /* 0x00008c00ff037b82 */ /* 0x000e700000000800 */
[----:B------:R-:W1:Y:S01]  /*20f50*/  LDC R5, c[0x0][0x230] ;  /* 0x00008c00ff057b82 */ /* 0x000e620000000800 */
[----:B--2---:R-:W-:-:S04]  /*20f60*/  IMAD.WIDE R194, R2, 0x4, R194 ;  /* 0x0000000402c27825 */ /* 0x004fc800078e02c2 */
[C---:B---3--:R-:W-:Y:S01]  /*20f70*/  IMAD.WIDE R186, R2.reuse, 0x4, R186 ;  /* 0x0000000402ba7825 */ /* 0x048fe200078e02ba */
[----:B------:R2:W-:Y:S03]  /*20f80*/  STL.64 [R1+0x20c0], R194 ;  /* 0x0020c0c201007387 */ /* 0x0005e60000100a00 */
[C---:B----4-:R-:W-:Y:S01]  /*20f90*/  IMAD.WIDE R178, R2.reuse, 0x4, R178 ;  /* 0x0000000402b27825 */ /* 0x050fe200078e02b2 */
[----:B------:R-:W-:Y:S03]  /*20fa0*/  STL.64 [R1+0x20e0], R186 ;  /* 0x0020e0ba01007387 */ /* 0x000fe60000100a00 */
[C---:B------:R-:W-:Y:S01]  /*20fb0*/  IMAD.WIDE R168, R2.reuse, 0x4, R168 ;  /* 0x0000000402a87825 */ /* 0x040fe200078e02a8 */
[----:B------:R-:W-:Y:S03]  /*20fc0*/  STL.64 [R1+0x2100], R178 ;  /* 0x002100b201007387 */ /* 0x000fe60000100a00 */
[----:B------:R-:W-:-:S04]  /*20fd0*/  IMAD.WIDE R248, R2, 0x4, R176 ;  /* 0x0000000402f87825 */ /* 0x000fc800078e02b0 */
[C---:B------:R-:W-:Y:S01]  /*20fe0*/  IMAD.WIDE R190, R2.reuse, 0x4, R190 ;  /* 0x0000000402be7825 */ /* 0x040fe200078e02be */
[----:B------:R-:W-:Y:S03]  /*20ff0*/  STL.64 [R1+0x2120], R168 ;  /* 0x002120a801007387 */ /* 0x000fe60000100a00 */
[C---:B------:R-:W-:Y:S01]  /*21000*/  IMAD.WIDE R188, R2.reuse, 0x4, R172 ;  /* 0x0000000402bc7825 */ /* 0x040fe200078e02ac */
[----:B------:R-:W-:Y:S03]  /*21010*/  STL.64 [R1+0x1f38], R190 ;  /* 0x001f38be01007387 */ /* 0x000fe60000100a00 */
[C---:B------:R-:W-:Y:S01]  /*21020*/  IMAD.WIDE R184, R2.reuse, 0x4, R232 ;  /* 0x0000000402b87825 */ /* 0x040fe200078e02e8 */
[----:B------:R-:W-:Y:S04]  /*21030*/  LDGSTS.E [R247+0x60000], desc[UR6][R194.64], !P1 ;  /* 0x60000000c2f77fae */ /* 0x000fe8000c921846 */
[----:B------:R-:W-:Y:S01]  /*21040*/  STL.64 [R1+0x20d8], R188 ;  /* 0x0020d8bc01007387 */ /* 0x000fe20000100a00 */
[----:B------:R-:W-:-:S03]  /*21050*/  IMAD.WIDE R182, R2, 0x4, R182 ;  /* 0x0000000402b67825 */ /* 0x000fc600078e02b6 */
[----:B------:R-:W-:Y:S04]  /*21060*/  LDGSTS.E [R247+0x64000], desc[UR6][R248.64], !P1 ;  /* 0x64000000f8f77fae */ /* 0x000fe8000c921846 */
[----:B------:R-:W-:Y:S01]  /*21070*/  STL.64 [R1+0x20e8], R184 ;  /* 0x0020e8b801007387 */ /* 0x000fe20000100a00 */
[----:B------:R-:W-:-:S03]  /*21080*/  IMAD.WIDE R180, R2, 0x4, R240 ;  /* 0x0000000402b47825 */ /* 0x000fc600078e02f0 */
[----:B------:R-:W-:Y:S04]  /*21090*/  LDGSTS.E [R247+0x68000], desc[UR6][R190.64], !P1 ;  /* 0x68000000bef77fae */ /* 0x000fe8000c921846 */
        /* <DEDUP_REMOVED lines=57> */
[----:B------:R-:W-:Y:S03]  /*21430*/  STL.64 [R1+0x2140], R194 ;  /* 0x002140c201007387 */ /* 0x000fe60000100a00 */
        /* <DEDUP_REMOVED lines=11> */
[----:B------:R-:W-:Y:S01]  /*214f0*/  STL.64 [R1+0x2158], R186 ;  /* 0x002158ba01007387 */ /* 0x000fe20000100a00 */
[----:B----4-:R-:W-:-:S03]  /*21500*/  IMAD.WIDE R180, R2, 0x4, R10 ;  /* 0x0000000402b47825 */ /* 0x010fc600078e020a */
[----:B------:R-:W-:Y:S01]  /*21510*/  STL.64 [R1+0x2168], R182 ;  /* 0x002168b601007387 */ /* 0x000fe20000100a00 */
[----:B------:R-:W-:-:S03]  /*21520*/  IMAD.WIDE R178, R2, 0x4, R178 ;  /* 0x0000000402b27825 */ /* 0x000fc600078e02b2 */
[----:B------:R2:W-:Y:S01]  /*21530*/  STL.64 [R1+0x2170], R180 ;  /* 0x002170b401007387 */ /* 0x0005e20000100a00 */
        /* <DEDUP_REMOVED lines=11> */
[----:B------:R3:W-:Y:S04]  /*215f0*/  STL.64 [R1+0x2190], R172 ;  /* 0x002190ac01007387 */ /* 0x0007e80000100a00 */
[----:B------:R-:W-:Y:S04]  /*21600*/  LDGSTS.E [R246+0x6c000], desc[UR6][R186.64], !P1 ;  /* 0x6c000000baf67fae */ /* 0x000fe8000c921846 */
[----:B------:R4:W-:Y:S04]  /*21610*/  STL.64 [R1+0x2198], R170 ;  /* 0x002198aa01007387 */ /* 0x0009e80000100a00 */
[----:B------:R-:W-:Y:S04]  /*21620*/  LDGSTS.E [R246+0x60004], desc[UR6][R184.64], !P2 ;  /* 0x60004000b8f67fae */ /* 0x000fe8000d121846 */
[----:B------:R-:W-:Y:S04]  /*21630*/  STL.64 [R1+0x21a8], R14 ;  /* 0x0021a80e01007387 */ /* 0x000fe80000100a00 */
[----:B------:R-:W-:Y:S04]  /*21640*/  LDGSTS.E [R246+0x64004], desc[UR6][R182.64], !P2 ;  /* 0x64004000b6f67fae */ /* 0x000fe8000d121846 */
[----:B------:R-:W-:Y:S04]  /*21650*/  STL.64 [R1+0x21b0], R12 ;  /* 0x0021b00c01007387 */ /* 0x000fe80000100a00 */
[----:B------:R2:W-:Y:S04]  /*21660*/  LDGSTS.E [R246+0x68004], desc[UR6][R180.64], !P2 ;  /* 0x68004000b4f67fae */ /* 0x0005e8000d121846 */
[----:B------:R4:W-:Y:S04]  /*21670*/  STL.64 [R1+0x21b8], R10 ;  /* 0x0021b80a01007387 */ /* 0x0009e80000100a00 */
[----:B------:R-:W-:Y:S04]  /*21680*/  LDGSTS.E [R246+0x6c004], desc[UR6][R178.64], !P2 ;  /* 0x6c004000b2f67fae */ /* 0x000fe8000d121846 */
[----:B------:R3:W-:Y:S01]  /*21690*/  LDGSTS.E [R246+0x60008], desc[UR6][R176.64], !P3 ;  /* 0x60008000b0f67fae */ /* 0x0007e2000d921846 */
[----:B-1----:R-:W-:Y:S01]  /*216a0*/  VIADD R252, R252, 0xffffff2b ;  /* 0xffffff2bfcfc7836 */ /* 0x002fe20000000000 */
[----:B--2---:R-:W1:Y:S02]  /*216b0*/  LDC R180, c[0x0][0x230] ;  /* 0x00008c00ffb47b82 */ /* 0x004e640000000800 */
[----:B------:R-:W2:Y:S04]  /*216c0*/  LDL.LU.64 R232, [R1+0x230] ;  /* 0x0002300001e87983 */ /* 0x000ea80000300a00 */
[----:B------:R-:W-:Y:S04]  /*216d0*/  LDGSTS.E [R246+0x64008], desc[UR6][R174.64], !P3 ;  /* 0x64008000aef67fae */ /* 0x000fe8000d921846 */
[----:B------:R-:W2:Y:S01]  /*216e0*/  LDL.LU.64 R190, [R1+0x210] ;  /* 0x0002100001be7983 */ /* 0x000ea20000300a00 */
[----:B------:R-:W-:Y:S01]  /*216f0*/  VIADD R247, R247, 0xffffff2a ;  /* 0xffffff2af7f77836 */ /* 0x000fe20000000000 */
[----:B---3--:R-:W3:Y:S02]  /*21700*/  LDC R177, c[0x0][0x230] ;  /* 0x00008c00ffb17b82 */ /* 0x008ee40000000800 */
[----:B------:R-:W-:Y:S04]  /*21710*/  LDGSTS.E [R246+0x68008], desc[UR6][R172.64], !P3 ;  /* 0x68008000acf67fae */ /* 0x000fe8000d921846 */
[----:B------:R-:W3:Y:S01]  /*21720*/  LDL.LU.64 R182, [R1+0x1f0] ;  /* 0x0001f00001b67983 */ /* 0x000ee20000300a00 */
[----:B------:R-:W-:Y:S01]  /*21730*/  VIADD R5, R5, 0xffffff29 ;  /* 0xffffff2905057836 */ /* 0x000fe20000000000 */
[----:B------:R-:W1:Y:S02]  /*21740*/  LDC R176, c[0x0][0x230] ;  /* 0x00008c00ffb07b82 */ /* 0x000e640000000800 */
[----:B------:R4:W-:Y:S04]  /*21750*/  LDGSTS.E [R246+0x6c008], desc[UR6][R170.64], !P3 ;  /* 0x6c008000aaf67fae */ /* 0x0009e8000d921846 */
[----:B------:R-:W3:Y:S04]  /*21760*/  LDL.LU.64 R172, [R1+0x1d0] ;  /* 0x0001d00001ac7983 */ /* 0x000ee80000300a00 */
[----:B------:R-:W3:Y:S04]  /*21770*/  LDL.LU.64 R184, [R1+0x228] ;  /* 0x0002280001b87983 */ /* 0x000ee80000300a00 */
[----:B------:R-:W3:Y:S01]  /*21780*/  LDL.LU.64 R228, [R1+0x220] ;  /* 0x0002200001e47983 */ /* 0x000ee20000300a00 */
[----:B------:R-:W-:Y:S01]  /*21790*/  ISETP.GE.U32.AND P1, PT, R252, 0x7fffff0c, PT ;  /* 0x7fffff0cfc00780c */ /* 0x000fe20003f26070 */
[----:B------:R-:W-:Y:S01]  /*217a0*/  VIADD R3, R3, 0xffffff28 ;  /* 0xffffff2803037836 */ /* 0x000fe20000000000 */
[----:B------:R-:W-:Y:S01]  /*217b0*/  ISETP.GE.U32.AND P2, PT, R247, 0x7fffff0b, PT ;  /* 0x7fffff0bf700780c */ /* 0x000fe20003f46070 */
[----:B------:R-:W-:Y:S01]  /*217c0*/  LDGSTS.E [R246+0x6000c], desc[UR6][R168.64], !P4 ;  /* 0x6000c000a8f67fae */ /* 0x000fe2000e121846 */
[----:B------:R-:W-:Y:S01]  /*217d0*/  ISETP.GE.U32.AND P3, PT, R5, 0x7fffff0a, PT ;  /* 0x7fffff0a0500780c */ /* 0x000fe20003f66070 */
[----:B----4-:R-:W4:Y:S02]  /*217e0*/  LDC R170, c[0x0][0x230] ;  /* 0x00008c00ffaa7b82 */ /* 0x010f240000000800 */
[----:B------:R-:W4:Y:S04]  /*217f0*/  LDL.LU.64 R194, [R1+0x218] ;  /* 0x0002180001c27983 */ /* 0x000f280000300a00 */
[----:B------:R-:W-:Y:S02]  /*21800*/  LDGSTS.E [R246+0x6400c], desc[UR6][R14.64], !P4 ;  /* 0x6400c0000ef67fae */ /* 0x000fe4000e121846 */
[----:B------:R-:W1:Y:S02]  /*21810*/  LDC R252, c[0x0][0x230] ;  /* 0x00008c00fffc7b82 */ /* 0x000e640000000800 */
[----:B------:R-:W4:Y:S04]  /*21820*/  LDL.LU.64 R168, [R1+0x208] ;  /* 0x0002080001a87983 */ /* 0x000f280000300a00 */
[----:B------:R-:W4:Y:S02]  /*21830*/  LDL.LU.64 R186, [R1+0x200] ;  /* 0x0002000001ba7983 */ /* 0x000f240000300a00 */
[----:B------:R-:W1:Y:S02]  /*21840*/  LDC R5, c[0x0][0x230] ;  /* 0x00008c00ff057b82 */ /* 0x000e640000000800 */
[----:B------:R-:W4:Y:S04]  /*21850*/  LDL.LU.64 R240, [R1+0x1f8] ;  /* 0x0001f80001f07983 */ /* 0x000f280000300a00 */
[----:B------:R-:W-:Y:S04]  /*21860*/  LDGSTS.E [R246+0x6800c], desc[UR6][R12.64], !P4 ;  /* 0x6800c0000cf67fae */ /* 0x000fe8000e121846 */
[----:B------:R-:W4:Y:S04]  /*21870*/  LDL.LU.64 R178, [R1+0x1e8] ;  /* 0x0001e80001b27983 */ /* 0x000f280000300a00 */
[----:B------:R3:W-:Y:S04]  /*21880*/  LDGSTS.E [R246+0x6c00c], desc[UR6][R10.64], !P4 ;  /* 0x6c00c0000af67fae */ /* 0x0007e8000e121846 */
[----:B------:R-:W4:Y:S04]  /*21890*/  LDL.LU.64 R174, [R1+0x1e0] ;  /* 0x0001e00001ae7983 */ /* 0x000f280000300a00 */
[----:B------:R-:W4:Y:S04]  /*218a0*/  LDL.LU.64 R10, [R1+0x1d8] ;  /* 0x0001d800010a7983 */ /* 0x000f280000300a00 */
[----:B------:R-:W4:Y:S04]  /*218b0*/  LDL.LU.64 R14, [R1+0x1c8] ;  /* 0x0001c800010e7983 */ /* 0x000f280000300a00 */
[----:B------:R-:W4:Y:S04]  /*218c0*/  LDL.LU.64 R12, [R1+0x1c0] ;  /* 0x0001c000010c7983 */ /* 0x000f280000300a00 */
[----:B------:R-:W4:Y:S01]  /*218d0*/  LDL.LU.64 R236, [R1+0x1b8] ;  /* 0x0001b80001ec7983 */ /* 0x000f220000300a00 */
[----:B------:R-:W-:-:S02]  /*218e0*/  ISETP.GE.U32.AND P4, PT, R3, 0x7fffff09, PT ;  /* 0x7fffff090300780c */ /* 0x000fc40003f86070 */
[----:B------:R-:W1:Y:S01]  /*218f0*/  LDC R3, c[0x0][0x230] ;  /* 0x00008c00ff037b82 */ /* 0x000e620000000800 */
[----:B--2---:R-:W-:-:S04]  /*21900*/  IMAD.WIDE R232, R2, 0x4, R232 ;  /* 0x0000000402e87825 */ /* 0x004fc800078e02e8 */
[C---:B------:R-:W-:Y:S01]  /*21910*/  IMAD.WIDE R190, R2.reuse, 0x4, R190 ;  /* 0x0000000402be7825 */ /* 0x040fe200078e02be */
[----:B------:R-:W-:Y:S03]  /*21920*/  STL.64 [R1+0x21c0], R232 ;  /* 0x0021c0e801007387 */ /* 0x000fe60000100a00 */
[C---:B---3--:R-:W-:Y:S01]  /*21930*/  IMAD.WIDE R182, R2.reuse, 0x4, R182 ;  /* 0x0000000402b67825 */ /* 0x048fe200078e02b6 */
[----:B------:R-:W-:Y:S03]  /*21940*/  STL.64 [R1+0x21e0], R190 ;  /* 0x0021e0be01007387 */ /* 0x000fe60000100a00 */
[C---:B------:R-:W-:Y:S01]  /*21950*/  IMAD.WIDE R172, R2.reuse, 0x4, R172 ;  /* 0x0000000402ac7825 */ /* 0x040fe200078e02ac */
[----:B------:R-:W-:Y:S03]  /*21960*/  STL.64 [R1+0x2200], R182 ;  /* 0x002200b601007387 */ /* 0x000fe60000100a00 */
[----:B------:R-:W-:-:S04]  /*21970*/  IMAD.WIDE R246, R2, 0x4, R184 ;  /* 0x0000000402f67825 */ /* 0x000fc800078e02b8 */
[C---:B------:R-:W-:Y:S01]  /*21980*/  IMAD.WIDE R228, R2.reuse, 0x4, R228 ;  /* 0x0000000402e47825 */ /* 0x040fe200078e02e4 */
[----:B------:R-:W-:Y:S03]  /*21990*/  STL.64 [R1+0x2220], R172 ;  /* 0x002220ac01007387 */ /* 0x000fe60000100a00 */
[C---:B----4-:R-:W-:Y:S01]  /*219a0*/  IMAD.WIDE R194, R2.reuse, 0x4, R194 ;  /* 0x0000000402c27825 */ /* 0x050fe200078e02c2 */
[----:B------:R-:W-:Y:S03]  /*219b0*/  STL.64 [R1+0x21d0], R228 ;  /* 0x0021d0e401007387 */ /* 0x000fe60000100a00 */
[C---:B------:R-:W-:Y:S01]  /*219c0*/  IMAD.WIDE R188, R2.reuse, 0x4, R168 ;  /* 0x0000000402bc7825 */ /* 0x040fe200078e02a8 */
[----:B------:R-:W-:Y:S03]  /*219d0*/  STL.64 [R1+0x21d8], R194 ;  /* 0x0021d8c201007387 */ /* 0x000fe60000100a00 */
[C---:B------:R-:W-:Y:S01]  /*219e0*/  IMAD.WIDE R186, R2.reuse, 0x4, R186 ;  /* 0x0000000402ba7825 */ /* 0x040fe200078e02ba */
[----:B------:R-:W-:Y:S03]  /*219f0*/  LDGSTS.E [R244+0x60000], desc[UR6][R232.64], !P1 ;  /* 0x60000000e8f47fae */ /* 0x000fe6000c921846 */
[C---:B------:R-:W-:Y:S01]  /*21a00*/  IMAD.WIDE R184, R2.reuse, 0x4, R240 ;  /* 0x0000000402b87825 */ /* 0x040fe200078e02f0 */
[----:B------:R-:W-:Y:S04]  /*21a10*/  STL.64 [R1+0x21e8], R188 ;  /* 0x0021e8bc01007387 */ /* 0x000fe80000100a00 */
[----:B------:R-:W-:Y:S01]  /*21a20*/  LDGSTS.E [R244+0x64000], desc[UR6][R246.64], !P1 ;  /* 0x64000000f6f47fae */ /* 0x000fe2000c921846 */
[----:B------:R-:W-:-:S03]  /*21a30*/  IMAD.WIDE R178, R2, 0x4, R178 ;  /* 0x0000000402b27825 */ /* 0x000fc600078e02b2 */
[----:B------:R-:W-:Y:S04]  /*21a40*/  STL.64 [R1+0x21f0], R186 ;  /* 0x0021f0ba01007387 */ /* 0x000fe80000100a00 */
[----:B------:R-:W-:Y:S01]  /*21a50*/  LDGSTS.E [R244+0x68000], desc[UR6][R228.64], !P1 ;  /* 0x68000000e4f47fae */ /* 0x000fe2000c921846 */
[----:B------:R-:W-:-:S03]  /*21a60*/  IMAD.WIDE R174, R2, 0x4, R174 ;  /* 0x0000000402ae7825 */ /* 0x000fc600078e02ae */
[----:B------:R-:W-:Y:S04]  /*21a70*/  STL.64 [R1+0x21f8], R184 ;  /* 0x0021f8b801007387 */ /* 0x000fe80000100a00 */
        /* <DEDUP_REMOVED lines=11> */
[----:B------:R4:W-:Y:S04]  /*21b30*/  STL.64 [R1+0x2228], R14 ;  /* 0x0022280e01007387 */ /* 0x0009e80000100a00 */
[----:B------:R-:W-:Y:S04]  /*21b40*/  LDGSTS.E [R244+0x6c004], desc[UR6][R184.64], !P2 ;  /* 0x6c004000b8f47fae */ /* 0x000fe8000d121846 */
[----:B------:R-:W-:Y:S04]  /*21b50*/  STL.64 [R1+0x2230], R168 ;  /* 0x002230a801007387 */ /* 0x000fe80000100a00 */
[----:B------:R-:W-:Y:S04]  /*21b60*/  LDGSTS.E [R244+0x60008], desc[UR6][R182.64], !P3 ;  /* 0x60008000b6f47fae */ /* 0x000fe8000d921846 */
[----:B------:R1:W-:Y:S04]  /*21b70*/  STL.64 [R1+0x2238], R12 ;  /* 0x0022380c01007387 */ /* 0x0003e80000100a00 */
[----:B------:R-:W-:Y:S04]  /*21b80*/  LDGSTS.E [R244+0x64008], desc[UR6][R178.64], !P3 ;  /* 0x64008000b2f47fae */ /* 0x000fe8000d921846 */
[----:B------:R-:W-:Y:S04]  /*21b90*/  LDGSTS.E [R244+0x68008], desc[UR6][R174.64], !P3 ;  /* 0x68008000aef47fae */ /* 0x000fe8000d921846 */
[----:B------:R-:W-:Y:S04]  /*21ba0*/  LDGSTS.E [R244+0x6c008], desc[UR6][R10.64], !P3 ;  /* 0x6c0080000af47fae */ /* 0x000fe8000d921846 */
[----:B--2---:R-:W2:Y:S04]  /*21bb0*/  LDL.LU.64 R178, [R1+0x1b0] ;  /* 0x0001b00001b27983 */ /* 0x004ea80000300a00 */
[----:B------:R-:W2:Y:S04]  /*21bc0*/  LDL.LU.64 R194, [R1+0x190] ;  /* 0x0001900001c27983 */ /* 0x000ea80000300a00 */
[----:B---3--:R-:W3:Y:S04]  /*21bd0*/  LDL.LU.64 R10, [R1+0x170] ;  /* 0x00017000010a7983 */ /* 0x008ee80000300a00 */
[----:B------:R-:W3:Y:S04]  /*21be0*/  LDL.LU.64 R174, [R1+0x150] ;  /* 0x0001500001ae7983 */ /* 0x000ee80000300a00 */
[----:B------:R-:W-:Y:S04]  /*21bf0*/  LDGSTS.E [R244+0x6000c], desc[UR6][R172.64], !P4 ;  /* 0x6000c000acf47fae */ /* 0x000fe8000e121846 */
[----:B------:R-:W3:Y:S04]  /*21c00*/  LDL.LU.64 R228, [R1+0x1a8] ;  /* 0x0001a80001e47983 */ /* 0x000ee80000300a00 */
[----:B------:R-:W-:Y:S04]  /*21c10*/  LDGSTS.E [R244+0x6400c], desc[UR6][R14.64], !P4 ;  /* 0x6400c0000ef47fae */ /* 0x000fe8000e121846 */
[----:B------:R-:W-:Y:S04]  /*21c20*/  LDGSTS.E [R244+0x6800c], desc[UR6][R168.64], !P4 ;  /* 0x6800c000a8f47fae */ /* 0x000fe8000e121846 */
[----:B------:R1:W-:Y:S04]  /*21c30*/  LDGSTS.E [R244+0x6c00c], desc[UR6][R12.64], !P4 ;  /* 0x6c00c0000cf47fae */ /* 0x0003e8000e121846 */
[----:B----4-:R-:W4:Y:S04]  /*21c40*/  LDL.LU.64 R14, [R1+0x1a0] ;  /* 0x0001a000010e7983 */ /* 0x010f280000300a00 */
[----:B-1----:R-:W4:Y:S04]  /*21c50*/  LDL.LU.64 R12, [R1+0x198] ;  /* 0x00019800010c7983 */ /* 0x002f280000300a00 */
[----:B------:R-:W4:Y:S01]  /*21c60*/  LDL.LU.64 R172, [R1+0x188] ;  /* 0x0001880001ac7983 */ /* 0x000f220000300a00 */
[----:B------:R-:W-:-:S03]  /*21c70*/  VIADD R244, R3, 0xffffff27 ;  /* 0xffffff2703f47836 */ /* 0x000fc60000000000 */
[----:B------:R-:W4:Y:S01]  /*21c80*/  LDL.LU.64 R186, [R1+0x180] ;  /* 0x0001800001ba7983 */ /* 0x000f220000300a00 */
[----:B------:R-:W-:-:S03]  /*21c90*/  VIADD R3, R170, 0xffffff24 ;  /* 0xffffff24aa037836 */ /* 0x000fc60000000000 */
        /* <DEDUP_REMOVED lines=11> */
[----:B------:R-:W-:Y:S01]  /*21d50*/  VIADD R244, R180, 0xffffff23 ;  /* 0xffffff23b4f47836 */ /* 0x000fe20000000000 */
[----:B------:R-:W-:Y:S01]  /*21d60*/  ISETP.GE.U32.AND P2, PT, R252, 0x7fffff07, PT ;  /* 0x7fffff07fc00780c */ /* 0x000fe20003f46070 */
[----:B------:R-:W-:Y:S01]  /*21d70*/  VIADD R3, R176, 0xffffff21 ;  /* 0xffffff21b0037836 */ /* 0x000fe20000000000 */
[----:B------:R-:W-:Y:S01]  /*21d80*/  ISETP.GE.U32.AND P3, PT, R5, 0x7fffff06, PT ;  /* 0x7fffff060500780c */ /* 0x000fe20003f66070 */
[----:B------:R-:W-:-:S02]  /*21d90*/  VIADD R5, R177, 0xffffff22 ;  /* 0xffffff22b1057836 */ /* 0x000fc40000000000 */
[----:B--2---:R-:W-:-:S04]  /*21da0*/  IMAD.WIDE R178, R2, 0x4, R178 ;  /* 0x0000000402b27825 */ /* 0x004fc800078e02b2 */
[C---:B------:R-:W-:Y:S01]  /*21db0*/  IMAD.WIDE R194, R2.reuse, 0x4, R194 ;  /* 0x0000000402c27825 */ /* 0x040fe200078e02c2 */
[----:B------:R1:W-:Y:S03]  /*21dc0*/  STL.64 [R1+0x2240], R178 ;  /* 0x002240b201007387 */ /* 0x0003e60000100a00 */
[C---:B---3--:R-:W-:Y:S01]  /*21dd0*/  IMAD.WIDE R10, R2.reuse, 0x4, R10 ;  /* 0x00000004020a7825 */ /* 0x048fe200078e020a */
[----:B------:R-:W-:Y:S03]  /*21de0*/  STL.64 [R1+0x2260], R194 ;  /* 0x002260c201007387 */ /* 0x000fe60000100a00 */
[C---:B------:R-:W-:Y:S01]  /*21df0*/  IMAD.WIDE R174, R2.reuse, 0x4, R174 ;  /* 0x0000000402ae7825 */ /* 0x040fe200078e02ae */
[----:B------:R-:W-:Y:S04]  /*21e00*/  STL.64 [R1+0x2280], R10 ;  /* 0x0022800a01007387 */ /* 0x000fe80000100a00 */
[----:B------:R-:W-:Y:S01]  /*21e10*/  LDGSTS.E [R242+0x60000], desc[UR6][R178.64], !P1 ;  /* 0x60000000b2f27fae */ /* 0x000fe2000c921846 */
[----:B------:R-:W-:-:S05]  /*21e20*/  IMAD.WIDE R228, R2, 0x4, R228 ;  /* 0x0000000402e47825 */ /* 0x000fca00078e02e4 */
[----:B------:R-:W-:Y:S04]  /*21e30*/  STL.64 [R1+0x2248], R228 ;  /* 0x002248e401007387 */ /* 0x000fe80000100a00 */
[----:B------:R-:W-:Y:S04]  /*21e40*/  STL.64 [R1+0x22a0], R174 ;  /* 0x0022a0ae01007387 */ /* 0x000fe80000100a00 */
[----:B------:R-:W-:Y:S01]  /*21e50*/  LDGSTS.E [R242+0x64000], desc[UR6][R228.64], !P1 ;  /* 0x64000000e4f27fae */ /* 0x000fe2000c921846 */
[----:B----4-:R-:W-:-:S04]  /*21e60*/  IMAD.WIDE R14, R2, 0x4, R14 ;  /* 0x00000004020e7825 */ /* 0x010fc800078e020e */
[C---:B------:R-:W-:Y:S01]  /*21e70*/  IMAD.WIDE R12, R2.reuse, 0x4, R12 ;  /* 0x00000004020c7825 */ /* 0x040fe200078e020c */
[----:B------:R2:W-:Y:S03]  /*21e80*/  STL.64 [R1+0x2250], R14 ;  /* 0x0022500e01007387 */ /* 0x0005e60000100a00 */
[C---:B------:R-:W-:Y:S01]  /*21e90*/  IMAD.WIDE R188, R2.reuse, 0x4, R172 ;  /* 0x0000000402bc7825 */ /* 0x040fe200078e02ac */
[----:B------:R3:W-:Y:S03]  /*21ea0*/  STL.64 [R1+0x2258], R12 ;  /* 0x0022580c01007387 */ /* 0x0007e60000100a00 */
[C---:B------:R-:W-:Y:S01]  /*21eb0*/  IMAD.WIDE R186, R2.reuse, 0x4, R186 ;  /* 0x0000000402ba7825 */ /* 0x040fe200078e02ba */
[----:B------:R-:W-:Y:S03]  /*21ec0*/  STL.64 [R1+0x2268], R188 ;  /* 0x002268bc01007387 */ /* 0x000fe60000100a00 */
        /* <DEDUP_REMOVED lines=9> */
[----:B------:R-:W-:Y:S03]  /*21f60*/  STL.64 [R1+0x2298], R176 ;  /* 0x002298b001007387 */ /* 0x000fe60000100a00 */
[C---:B------:R-:W-:Y:S01]  /*21f70*/  IMAD.WIDE R172, R2.reuse, 0x4, R190 ;  /* 0x0000000402ac7825 */ /* 0x040fe200078e02be */
[----:B------:R4:W-:Y:S03]  /*21f80*/  STL.64 [R1+0x22a8], R170 ;  /* 0x0022a8aa01007387 */ /* 0x0009e60000100a00 */
[----:B------:R-:W-:Y:S01]  /*21f90*/  IMAD.WIDE R168, R2, 0x4, R236 ;  /* 0x0000000402a87825 */ /* 0x000fe200078e02ec */
[----:B------:R-:W4:Y:S04]  /*21fa0*/  LDL.LU.64 R190, [R1+0x508] ;  /* 0x0005080001be7983 */ /* 0x000f280000300a00 */
[----:B------:R-:W-:Y:S04]  /*21fb0*/  STL.64 [R1+0x22b0], R172 ;  /* 0x0022b0ac01007387 */ /* 0x000fe80000100a00 */
[----:B------:R-:W-:Y:S04]  /*21fc0*/  LDGSTS.E [R242+0x68000], desc[UR6][R14.64], !P1 ;  /* 0x680000000ef27fae */ /* 0x000fe8000c921846 */
[----:B-1----:R-:W4:Y:S04]  /*21fd0*/  LDL.LU.64 R178, [R1+0x4e8] ;  /* 0x0004e80001b27983 */ /* 0x002f280000300a00 */
[----:B------:R-:W-:Y:S04]  /*21fe0*/  LDGSTS.E [R242+0x6c000], desc[UR6][R12.64], !P1 ;  /* 0x6c0000000cf27fae */ /* 0x000fe8000c921846 */
[----:B------:R1:W-:Y:S04]  /*21ff0*/  STL.64 [R1+0x22b8], R168 ;  /* 0x0022b8a801007387 */ /* 0x0003e80000100a00 */
[----:B------:R-:W-:Y:S04]  /*22000*/  LDGSTS.E [R242+0x60004], desc[UR6][R194.64], !P2 ;  /* 0x60004000c2f27fae */ /* 0x000fe8000d121846 */
[----:B------:R-:W4:Y:S04]  /*22010*/  LDL.LU.64 R236, [R1+0x4c8] ;  /* 0x0004c80001ec7983 */ /* 0x000f280000300a00 */
[----:B------:R-:W-:Y:S04]  /*22020*/  LDGSTS.E [R242+0x64004], desc[UR6][R188.64], !P2 ;  /* 0x64004000bcf27fae */ /* 0x000fe8000d121846 */
[----:B--2---:R-:W2:Y:S04]  /*22030*/  LDL.LU.64 R14, [R1+0x500] ;  /* 0x00050000010e7983 */ /* 0x004ea80000300a00 */
[----:B------:R-:W-:Y:S04]  /*22040*/  LDGSTS.E [R242+0x68004], desc[UR6][R186.64], !P2 ;  /* 0x68004000baf27fae */ /* 0x000fe8000d121846 */
[----:B------:R-:W-:Y:S04]  /*22050*/  LDGSTS.E [R242+0x6c004], desc[UR6][R184.64], !P2 ;  /* 0x6c004000b8f27fae */ /* 0x000fe8000d121846 */
[----:B---3--:R-:W3:Y:S04]  /*22060*/  LDL.LU.64 R12, [R1+0x4f8] ;  /* 0x0004f800010c7983 */ /* 0x008ee80000300a00 */
[----:B------:R-:W-:Y:S04]  /*22070*/  LDGSTS.E [R242+0x60008], desc[UR6][R10.64], !P3 ;  /* 0x600080000af27fae */ /* 0x000fe8000d921846 */
[----:B------:R-:W-:Y:S04]  /*22080*/  LDGSTS.E [R242+0x64008], desc[UR6][R182.64], !P3 ;  /* 0x64008000b6f27fae */ /* 0x000fe8000d921846 */
[----:B------:R-:W-:Y:S04]  /*22090*/  LDGSTS.E [R242+0x68008], desc[UR6][R180.64], !P3 ;  /* 0x68008000b4f27fae */ /* 0x000fe8000d921846 */
[----:B------:R-:W3:Y:S04]  /*220a0*/  LDL.LU.64 R10, [R1+0x4f0] ;  /* 0x0004f000010a7983 */ /* 0x000ee80000300a00 */
[----:B----4-:R-:W4:Y:S04]  /*220b0*/  LDL.LU.64 R186, [R1+0x4e0] ;  /* 0x0004e00001ba7983 */ /* 0x010f280000300a00 */
[----:B------:R-:W4:Y:S04]  /*220c0*/  LDL.LU.64 R194, [R1+0x4d8] ;  /* 0x0004d80001c27983 */ /* 0x000f280000300a00 */
[----:B------:R-:W4:Y:S04]  /*220d0*/  LDL.LU.64 R182, [R1+0x4d0] ;  /* 0x0004d00001b67983 */ /* 0x000f280000300a00 */
[----:B------:R-:W-:Y:S04]  /*220e0*/  LDGSTS.E [R242+0x6c008], desc[UR6][R176.64], !P3 ;  /* 0x6c008000b0f27fae */ /* 0x000fe8000d921846 */
[----:B------:R-:W-:Y:S04]  /*220f0*/  LDGSTS.E [R242+0x6000c], desc[UR6][R174.64], !P4 ;  /* 0x6000c000aef27fae */ /* 0x000fe8000e121846 */
[----:B------:R-:W-:Y:S04]  /*22100*/  LDGSTS.E [R242+0x6400c], desc[UR6][R170.64], !P4 ;  /* 0x6400c000aaf27fae */ /* 0x000fe8000e121846 */
[----:B------:R-:W-:Y:S04]  /*22110*/  LDGSTS.E [R242+0x6800c], desc[UR6][R172.64], !P4 ;  /* 0x6800c000acf27fae */ /* 0x000fe8000e121846 */
[----:B------:R-:W4:Y:S04]  /*22120*/  LDL.LU.64 R174, [R1+0x4c0] ;  /* 0x0004c00001ae7983 */ /* 0x000f280000300a00 */
[----:B------:R-:W4:Y:S04]  /*22130*/  LDL.LU.64 R170, [R1+0x4b8] ;  /* 0x0004b80001aa7983 */ /* 0x000f280000300a00 */
[----:B------:R-:W4:Y:S04]  /*22140*/  LDL.LU.64 R228, [R1+0x4b0] ;  /* 0x0004b00001e47983 */ /* 0x000f280000300a00 */
[----:B------:R1:W-:Y:S04]  /*22150*/  LDGSTS.E [R242+0x6c00c], desc[UR6][R168.64], !P4 ;  /* 0x6c00c000a8f27fae */ /* 0x0003e8000e121846 */
[----:B------:R-:W-:Y:S01]  /*22160*/  STL [R1+0x1c00], RZ ;  /* 0x001c00ff01007387 */ /* 0x000fe20000100800 */
[----:B------:R-:W-:Y:S01]  /*22170*/  ISETP.GE.U32.AND P6, PT, R244, 0x7fffff04, PT ;  /* 0x7fffff04f400780c */ /* 0x000fe20003fc6070 */
[----:B------:R-:W-:Y:S01]  /*22180*/  IMAD.WIDE R162, R2, 0x4, R162 ;  /* 0x0000000402a27825 */ /* 0x000fe200078e02a2 */
[----:B------:R-:W-:-:S03]  /*22190*/  ISETP.GE.U32.AND P5, PT, R5, 0x7fffff03, PT ;  /* 0x7fffff030500780c */ /* 0x000fc60003fa6070 */
[----:B------:R-:W-:Y:S01]  /*221a0*/  IMAD.WIDE R164, R2, 0x4, R164 ;  /* 0x0000000402a47825 */ /* 0x000fe200078e02a4 */
[----:B------:R-:W-:Y:S01]  /*221b0*/  ISETP.GE.U32.AND P4, PT, R3, 0x7fffff02, PT ;  /* 0x7fffff020300780c */ /* 0x000fe20003f86070 */
[----:B------:R-:W-:-:S04]  /*221c0*/  UIADD3 UR48, UR48, -0xe0, URZ ;  /* 0xffffff2030307890 */ /* 0x000fc8000fffe03f */
[----:B------:R-:W-:-:S06]  /*221d0*/  UISETP.GE.U32.AND UP1, UPT, UR48, 0x7fffff01, UPT ;  /* 0x7fffff013000788c */ /* 0x000fcc000bf26070 */
[----:B------:R-:W-:Y:S01]  /*221e0*/  PLOP3.LUT P3, PT, PT, PT, UP1, 0x80, 0x0 ;  /* 0x000000000000781c */ /* 0x000fe20003f6f018 */
[----:B-1----:R-:W-:-:S05]  /*221f0*/  IMAD.WIDE R168, R2, 0x4, R190 ;  /* 0x0000000402a87825 */ /* 0x002fca00078e02be */
[----:B------:R1:W-:Y:S04]  /*22200*/  STL.64 [R1+0x22c0], R168 ;  /* 0x0022c0a801007387 */ /* 0x0003e80000100a00 */
[----:B------:R-:W-:Y:S01]  /*22210*/  LDGSTS.E [R0+0x60000], desc[UR6][R168.64], !P6 ;  /* 0x60000000a8007fae */ /* 0x000fe2000f121846 */
[----:B------:R-:W-:-:S05]  /*22220*/  IMAD.WIDE R190, R2, 0x4, R178 ;  /* 0x0000000402be7825 */ /* 0x000fca00078e02b2 */
[----:B------:R-:W-:Y:S01]  /*22230*/  STL.64 [R1+0x22e0], R190 ;  /* 0x0022e0be01007387 */ /* 0x000fe20000100a00 */
[----:B------:R-:W-:-:S04]  /*22240*/  IMAD.WIDE R178, R2, 0x4, R236 ;  /* 0x0000000402b27825 */ /* 0x000fc800078e02ec */
[----:B------:R-:W-:-:S04]  /*22250*/  IMAD.WIDE R236, R2, 0x4, R160 ;  /* 0x0000000402ec7825 */ /* 0x000fc800078e02a0 */
[C---:B--2---:R-:W-:Y:S01]  /*22260*/  IMAD.WIDE R14, R2.reuse, 0x4, R14 ;  /* 0x00000004020e7825 */ /* 0x044fe200078e020e */
[----:B------:R-:W-:Y:S04]  /*22270*/  STL.64 [R1+0x2300], R178 ;  /* 0x002300b201007387 */ /* 0x000fe80000100a00 */
[----:B------:R-:W-:Y:S01]  /*22280*/  STL.64 [R1+0x22c8], R14 ;  /* 0x0022c80e01007387 */ /* 0x000fe20000100a00 */
[----:B---3--:R-:W-:-:S03]  /*22290*/  IMAD.WIDE R12, R2, 0x4, R12 ;  /* 0x00000004020c7825 */ /* 0x008fc600078e020c */
[----:B------:R-:W-:Y:S04]  /*222a0*/  STL.64 [R1+0x2320], R236 ;  /* 0x002320ec01007387 */ /* 0x000fe80000100a00 */
[----:B------:R-:W-:Y:S01]  /*222b0*/  STL.64 [R1+0x22d0], R12 ;  /* 0x0022d00c01007387 */ /* 0x000fe20000100a00 */
[----:B------:R-:W-:-:S03]  /*222c0*/  IMAD.WIDE R10, R2, 0x4, R10 ;  /* 0x00000004020a7825 */ /* 0x000fc600078e020a */
[----:B------:R-:W-:Y:S01]  /*222d0*/  LDGSTS.E [R0+0x64000], desc[UR6][R14.64], !P6 ;  /* 0x640000000e007fae */ /* 0x000fe2000f121846 */
[----:B----4-:R-:W-:-:S03]  /*222e0*/  IMAD.WIDE R186, R2, 0x4, R186 ;  /* 0x0000000402ba7825 */ /* 0x010fc600078e02ba */
[----:B------:R2:W-:Y:S01]  /*222f0*/  STL.64 [R1+0x22d8], R10 ;  /* 0x0022d80a01007387 */ /* 0x0005e20000100a00 */
[----:B------:R-:W-:-:S03]  /*22300*/  IMAD.WIDE R194, R2, 0x4, R194 ;  /* 0x0000000402c27825 */ /* 0x000fc600078e02c2 */
[----:B------:R-:W-:Y:S01]  /*22310*/  STL.64 [R1+0x22e8], R186 ;  /* 0x0022e8ba01007387 */ /* 0x000fe20000100a00 */
[----:B------:R-:W-:-:S03]  /*22320*/  IMAD.WIDE R182, R2, 0x4, R182 ;  /* 0x0000000402b67825 */ /* 0x000fc600078e02b6 */
[----:B------:R3:W-:Y:S04]  /*22330*/  STL.64 [R1+0x22f0], R194 ;  /* 0x0022f0c201007387 */ /* 0x0007e80000100a00 */
[----:B------:R4:W-:Y:S04]  /*22340*/  STL.64 [R1+0x22f8], R182 ;  /* 0x0022f8b601007387 */ /* 0x0009e80000100a00 */
[----:B------:R-:W4:Y:S01]  /*22350*/  LDL.LU.64 R188, [R1+0x130] ;  /* 0x0001300001bc7983 */ /* 0x000f220000300a00 */
[----:B------:R-:W-:-:S03]  /*22360*/  IMAD.WIDE R174, R2, 0x4, R174 ;  /* 0x0000000402ae7825 */ /* 0x000fc600078e02ae */
[----:B------:R-:W-:Y:S01]  /*22370*/  LDGSTS.E [R0+0x68000], desc[UR6][R12.64], !P6 ;  /* 0x680000000c007fae */ /* 0x000fe2000f121846 */
[----:B------:R-:W-:-:S03]  /*22380*/  IMAD.WIDE R170, R2, 0x4, R170 ;  /* 0x0000000402aa7825 */ /* 0x000fc600078e02aa */
[----:B------:R4:W-:Y:S01]  /*22390*/  STL.64 [R1+0x2308], R174 ;  /* 0x002308ae01007387 */ /* 0x0009e20000100a00 */
[----:B------:R-:W-:-:S03]  /*223a0*/  IMAD.WIDE R228, R2, 0x4, R228 ;  /* 0x0000000402e47825 */ /* 0x000fc600078e02e4 */
[----:B------:R-:W4:Y:S04]  /*223b0*/  LDL.LU.64 R184, [R1+0x120] ;  /* 0x0001200001b87983 */ /* 0x000f280000300a00 */
[----:B------:R4:W-:Y:S04]  /*223c0*/  STL.64 [R1+0x2310], R170 ;  /* 0x002310aa01007387 */ /* 0x0009e80000100a00 */
[----:B------:R-:W4:Y:S04]  /*223d0*/  LDL.LU.64 R180, [R1+0x108] ;  /* 0x0001080001b47983 */ /* 0x000f280000300a00 */
[----:B------:R4:W-:Y:S04]  /*223e0*/  STL.64 [R1+0x2318], R228 ;  /* 0x002318e401007387 */ /* 0x0009e80000100a00 */
[----:B------:R-:W4:Y:S04]  /*223f0*/  LDL.LU.64 R176, [R1+0xe8] ;  /* 0x0000e80001b07983 */ /* 0x000f280000300a00 */
[----:B------:R-:W4:Y:S04]  /*22400*/  LDL.LU.64 R172, [R1+0xc8] ;  /* 0x0000c80001ac7983 */ /* 0x000f280000300a00 */
[----:B------:R4:W-:Y:S01]  /*22410*/  STL.64 [R1+0x2328], R162 ;  /* 0x002328a201007387 */ /* 0x0009e20000100a00 */
[----:B------:R-:W-:-:S03]  /*22420*/  IMAD.WIDE R160, R2, 0x4, R166 ;  /* 0x0000000402a07825 */ /* 0x000fc600078e02a6 */
[----:B------:R4:W-:Y:S01]  /*22430*/  STL.64 [R1+0x2330], R164 ;  /* 0x002330a401007387 */ /* 0x0009e20000100a00 */
[----:B------:R-:W-:-:S03]  /*22440*/  IMAD.MOV.U32 R166, RZ, RZ, R194 ;  /* 0x000000ffffa67224 */ /* 0x000fc600078e00c2 */
[----:B-1----:R-:W4:Y:S01]  /*22450*/  LDL.LU.64 R168, [R1+0xa8] ;  /* 0x0000a80001a87983 */ /* 0x002f220000300a00 */
[----:B------:R-:W-:-:S03]  /*22460*/  IMAD.MOV.U32 R167, RZ, RZ, R195 ;  /* 0x000000ffffa77224 */ /* 0x000fc600078e00c3 */
[----:B------:R-:W4:Y:S04]  /*22470*/  LDL.LU.64 R232, [R1+0x88] ;  /* 0x0000880001e87983 */ /* 0x000f280000300a00 */
[----:B------:R-:W4:Y:S04]  /*22480*/  LDL.LU.64 R240, [R1+0x68] ;  /* 0x0000680001f07983 */ /* 0x000f280000300a00 */
[----:B------:R-:W-:Y:S04]  /*22490*/  LDGSTS.E [R0+0x6c000], desc[UR6][R10.64], !P6 ;  /* 0x6c0000000a007fae */ /* 0x000fe8000f121846 */
[----:B------:R-:W-:Y:S04]  /*224a0*/  LDGSTS.E [R0+0x60004], desc[UR6][R190.64], !P5 ;  /* 0x60004000be007fae */ /* 0x000fe8000e921846 */
[----:B------:R-:W-:Y:S04]  /*224b0*/  LDGSTS.E [R0+0x64004], desc[UR6][R186.64], !P5 ;  /* 0x64004000ba007fae */ /* 0x000fe8000e921846 */
[----:B--2---:R-:W2:Y:S04]  /*224c0*/  LDL.LU.64 R10, [R1+0x48] ;  /* 0x00004800010a7983 */ /* 0x004ea80000300a00 */
[----:B------:R-:W2:Y:S04]  /*224d0*/  LDL.LU.64 R12, [R1+0x28] ;  /* 0x00002800010c7983 */ /* 0x000ea80000300a00 */
[----:B------:R-:W2:Y:S04]  /*224e0*/  LDL.LU.64 R14, [R1+0x8] ;  /* 0x00000800010e7983 */ /* 0x000ea80000300a00 */
[----:B---3--:R-:W3:Y:S04]  /*224f0*/  LDL.LU.64 R194, [R1+0x2938] ;  /* 0x0029380001c27983 */ /* 0x008ee80000300a00 */
[----:B------:R-:W3:Y:S04]  /*22500*/  LDL.LU.64 R190, [R1+0x2930] ;  /* 0x0029300001be7983 */ /* 0x000ee80000300a00 */
[----:B------:R-:W3:Y:S04]  /*22510*/  LDL.LU.64 R186, [R1+0x2928] ;  /* 0x0029280001ba7983 */ /* 0x000ee80000300a00 */
[----:B------:R1:W-:Y:S04]  /*22520*/  LDGSTS.E [R0+0x68004], desc[UR6][R166.64], !P5 ;  /* 0x68004000a6007fae */ /* 0x0003e8000e921846 */
[----:B------:R1:W-:Y:S04]  /*22530*/  STL.64 [R1+0x2338], R160 ;  /* 0x002338a001007387 */ /* 0x0003e80000100a00 */
[----:B------:R-:W-:Y:S04]  /*22540*/  LDGSTS.E [R0+0x6c004], desc[UR6][R182.64], !P5 ;  /* 0x6c004000b6007fae */ /* 0x000fe8000e921846 */
[----:B------:R-:W-:Y:S04]  /*22550*/  LDGSTS.E [R0+0x60008], desc[UR6][R178.64], !P4 ;  /* 0x60008000b2007fae */ /* 0x000fe8000e121846 */
[----:B------:R-:W-:Y:S04]  /*22560*/  LDGSTS.E [R0+0x64008], desc[UR6][R174.64], !P4 ;  /* 0x64008000ae007fae */ /* 0x000fe8000e121846 */
[----:B----4-:R-:W4:Y:S04]  /*22570*/  LDL.LU.64 R182, [R1+0x2920] ;  /* 0x0029200001b67983 */ /* 0x010f280000300a00 */
[----:B------:R-:W4:Y:S04]  /*22580*/  LDL.LU.64 R178, [R1+0x2918] ;  /* 0x0029180001b27983 */ /* 0x000f280000300a00 */
[----:B------:R-:W4:Y:S04]  /*22590*/  LDL.LU.64 R174, [R1+0x2910] ;  /* 0x0029100001ae7983 */ /* 0x000f280000300a00 */
[----:B------:R-:W-:Y:S04]  /*225a0*/  LDGSTS.E [R0+0x68008], desc[UR6][R170.64], !P4 ;  /* 0x68008000aa007fae */ /* 0x000fe8000e121846 */
[----:B------:R-:W-:Y:S04]  /*225b0*/  LDGSTS.E [R0+0x6c008], desc[UR6][R228.64], !P4 ;  /* 0x6c008000e4007fae */ /* 0x000fe8000e121846 */
[----:B------:R-:W-:Y:S04]  /*225c0*/  LDGSTS.E [R0+0x6000c], desc[UR6][R236.64], !P3 ;  /* 0x6000c000ec007fae */ /* 0x000fe8000d921846 */
[----:B------:R-:W4:Y:S04]  /*225d0*/  LDL.LU.64 R170, [R1+0x2908] ;  /* 0x0029080001aa7983 */ /* 0x000f280000300a00 */
[----:B------:R-:W4:Y:S04]  /*225e0*/  LDL.LU.64 R228, [R1+0x2900] ;  /* 0x0029000001e47983 */ /* 0x000f280000300a00 */
[----:B------:R-:W4:Y:S01]  /*225f0*/  LDL.LU.64 R236, [R1+0x28f8] ;  /* 0x0028f80001ec7983 */ /* 0x000f220000300a00 */
[----:B------:R-:W-:-:S03]  /*22600*/  PLOP3.LUT P2, PT, PT, PT, UP1, 0x80, 0x0 ;  /* 0x000000000000781c */ /* 0x000fc60003f4f018 */
[----:B------:R-:W-:Y:S01]  /*22610*/  STL [R1+0x1c04], RZ ;  /* 0x001c04ff01007387 */ /* 0x000fe20000100800 */
[----:B------:R-:W-:Y:S02]  /*22620*/  PLOP3.LUT P1, PT, PT, PT, UP1, 0x80, 0x0 ;  /* 0x000000000000781c */ /* 0x000fe40003f2f018 */
[----:B------:R-:W-:Y:S01]  /*22630*/  PLOP3.LUT P6, PT, PT, PT, UP1, 0x80, 0x0 ;  /* 0x000000000000781c */ /* 0x000fe20003fcf018 */
[----:B------:R-:W-:-:S04]  /*22640*/  IMAD.WIDE R198, R4, 0x4, R198 ;  /* 0x0000000404c67825 */ /* 0x000fc800078e02c6 */
[C---:B------:R-:W-:Y:S02]  /*22650*/  IMAD.WIDE R202, R4.reuse, 0x4, R202 ;  /* 0x0000000404ca7825 */ /* 0x040fe400078e02ca */
[----:B------:R1:W-:Y:S02]  /*22660*/  LDGSTS.E [R0+0x6400c], desc[UR6][R162.64], !P2 ;  /* 0x6400c000a2007fae */ /* 0x0003e4000d121846 */
[C---:B------:R-:W-:Y:S02]  /*22670*/  IMAD.WIDE R206, R4.reuse, 0x4, R206 ;  /* 0x0000000404ce7825 */ /* 0x040fe400078e02ce */
[----:B------:R1:W-:Y:S02]  /*22680*/  LDGSTS.E [R0+0x6800c], desc[UR6][R164.64], !P1 ;  /* 0x6800c000a4007fae */ /* 0x0003e4000c921846 */
[C---:B-1----:R-:W-:Y:S02]  /*22690*/  IMAD.WIDE R166, R4.reuse, 0x4, R210 ;  /* 0x0000000404a67825 */ /* 0x042fe400078e02d2 */
[----:B------:R1:W-:Y:S02]  /*226a0*/  LDGSTS.E [R0+0x6c00c], desc[UR6][R160.64], !P6 ;  /* 0x6c00c000a0007fae */ /* 0x0003e4000f121846 */
[----:B------:R-:W-:-:S02]  /*226b0*/  IMAD.WIDE R64, R4, 0x4, R64 ;  /* 0x0000000404407825 */ /* 0x000fc400078e0240 */
[----:B------:R-:W0:Y:S02]  /*226c0*/  LDGDEPBAR ;  /* 0x00000000000079af */ /* 0x000e240000000000 */
[----:B------:R-:W-:-:S04]  /*226d0*/  IMAD.WIDE R162, R4, 0x4, R218 ;  /* 0x0000000404a27825 */ /* 0x000fc800078e02da */
[----:B------:R-:W-:-:S04]  /*226e0*/  IMAD.WIDE R164, R4, 0x4, R214 ;  /* 0x0000000404a47825 */ /* 0x000fc800078e02d6 */
[----:B-1----:R-:W-:-:S04]  /*226f0*/  IMAD.WIDE R160, R4, 0x4, R222 ;  /* 0x0000000404a07825 */ /* 0x002fc800078e02de */
        /* <DEDUP_REMOVED lines=17> */
[----:B------:R-:W-:-:S05]  /*22810*/  IMAD.WIDE R188, R4, 0x4, R188 ;  /* 0x0000000404bc7825 */ /* 0x000fca00078e02bc */
[----:B------:R1:W-:Y:S01]  /*22820*/  STL.64 [R1+0x2340], R188 ;  /* 0x002340bc01007387 */ /* 0x0003e20000100a00 */
[----:B------:R-:W-:-:S03]  /*22830*/  IMAD.WIDE R100, R4, 0x4, R100 ;  /* 0x0000000404647825 */ /* 0x000fc600078e0264 */
[----:B------:R-:W-:Y:S01]  /*22840*/  LDGSTS.E [R243+-0x20000], desc[UR6][R188.64], P0 ;  /* 0xe0000000bcf37fae */ /* 0x000fe20008121846 */
[----:B------:R-:W-:-:S04]  /*22850*/  IMAD.WIDE R184, R4, 0x4, R184 ;  /* 0x0000000404b87825 */ /* 0x000fc800078e02b8 */
[C---:B------:R-:W-:Y:S01]  /*22860*/  IMAD.WIDE R180, R4.reuse, 0x4, R180 ;  /* 0x0000000404b47825 */ /* 0x040fe200078e02b4 */
[----:B------:R1:W-:Y:S03]  /*22870*/  STL.64 [R1+0x2350], R184 ;  /* 0x002350b801007387 */ /* 0x0003e60000100a00 */
[C---:B------:R-:W-:Y:S01]  /*22880*/  IMAD.WIDE R176, R4.reuse, 0x4, R176 ;  /* 0x0000000404b07825 */ /* 0x040fe200078e02b0 */
[----:B------:R1:W-:Y:S03]  /*22890*/  STL.64 [R1+0x2360], R180 ;  /* 0x002360b401007387 */ /* 0x0003e60000100a00 */
[C---:B------:R-:W-:Y:S01]  /*228a0*/  IMAD.WIDE R172, R4.reuse, 0x4, R172 ;  /* 0x0000000404ac7825 */ /* 0x040fe200078e02ac */
[----:B------:R1:W-:Y:S04]  /*228b0*/  STL.64 [R1+0x2370], R176 ;  /* 0x002370b001007387 */ /* 0x0003e80000100a00 */
[----:B------:R1:W-:Y:S01]  /*228c0*/  STL.64 [R1+0x2380], R172 ;  /* 0x002380ac01007387 */ /* 0x0003e20000100a00 */
[----:B------:R-:W-:-:S03]  /*228d0*/  IMAD.WIDE R102, R4, 0x4, R102 ;  /* 0x0000000404667825 */ /* 0x000fc600078e0266 */
[----:B------:R-:W-:Y:S01]  /*228e0*/  LDGSTS.E [R243+-0x1fc00], desc[UR6][R184.64], P0 ;  /* 0xe0400000b8f37fae */ /* 0x000fe20008121846 */
[----:B------:R-:W-:-:S03]  /*228f0*/  IMAD.WIDE R168, R4, 0x4, R168 ;  /* 0x0000000404a87825 */ /* 0x000fc600078e02a8 */
[----:B------:R-:W-:Y:S01]  /*22900*/  LDGSTS.E [R243+-0x1f800], desc[UR6][R180.64], P0 ;  /* 0xe0800000b4f37fae */ /* 0x000fe20008121846 */
[----:B------:R-:W-:-:S03]  /*22910*/  IMAD.WIDE R232, R4, 0x4, R232 ;  /* 0x0000000404e87825 */ /* 0x000fc600078e02e8 */
[----:B------:R1:W-:Y:S01]  /*22920*/  STL.64 [R1+0x2390], R168 ;  /* 0x002390a801007387 */ /* 0x0003e20000100a00 */
[----:B------:R-:W-:-:S03]  /*22930*/  IMAD.WIDE R240, R4, 0x4, R240 ;  /* 0x0000000404f07825 */ /* 0x000fc600078e02f0 */
[----:B------:R1:W-:Y:S04]  /*22940*/  STL.64 [R1+0x23a0], R232 ;  /* 0x0023a0e801007387 */ /* 0x0003e80000100a00 */
[----:B------:R1:W-:Y:S01]  /*22950*/  STL.64 [R1+0x23b0], R240 ;  /* 0x0023b0f001007387 */ /* 0x0003e20000100a00 */
[----:B------:R-:W-:-:S03]  /*22960*/  IMAD.WIDE R104, R4, 0x4, R104 ;  /* 0x0000000404687825 */ /* 0x000fc600078e0268 */
[----:B------:R-:W-:Y:S01]  /*22970*/  LDGSTS.E [R243+-0x1f400], desc[UR6][R176.64], P0 ;  /* 0xe0c00000b0f37fae */ /* 0x000fe20008121846 */
[----:B------:R-:W-:-:S03]  /*22980*/  IMAD.WIDE R106, R4, 0x4, R106 ;  /* 0x00000004046a7825 */ /* 0x000fc600078e026a */
[----:B------:R-:W-:Y:S01]  /*22990*/  LDGSTS.E [R243+-0x1f000], desc[UR6][R172.64], P0 ;  /* 0xe1000000acf37fae */ /* 0x000fe20008121846 */
[----:B--2---:R-:W-:-:S03]  /*229a0*/  IMAD.WIDE R10, R4, 0x4, R10 ;  /* 0x00000004040a7825 */ /* 0x004fc600078e020a */
[----:B------:R-:W-:Y:S01]  /*229b0*/  LDGSTS.E [R243+-0x1ec00], desc[UR6][R168.64], P0 ;  /* 0xe1400000a8f37fae */ /* 0x000fe20008121846 */
[----:B------:R-:W-:-:S03]  /*229c0*/  IMAD.WIDE R12, R4, 0x4, R12 ;  /* 0x00000004040c7825 */ /* 0x000fc600078e020c */
[----:B------:R2:W-:Y:S01]  /*229d0*/  STL.64 [R1+0x23c0], R10 ;  /* 0x0023c00a01007387 */ /* 0x0005e20000100a00 */
[----:B------:R-:W-:-:S03]  /*229e0*/  IMAD.WIDE R14, R4, 0x4, R14 ;  /* 0x00000004040e7825 */ /* 0x000fc600078e020e */
[----:B------:R2:W-:Y:S04]  /*229f0*/  STL.64 [R1+0x23d0], R12 ;  /* 0x0023d00c01007387 */ /* 0x0005e80000100a00 */
[----:B------:R2:W-:Y:S01]  /*22a00*/  STL.64 [R1+0x23e0], R14 ;  /* 0x0023e00e01007387 */ /* 0x0005e20000100a00 */
[----:B---3--:R-:W-:-:S03]  /*22a10*/  IMAD.WIDE R194, R4, 0x4, R194 ;  /* 0x0000000404c27825 */ /* 0x008fc600078e02c2 */
        /* <DEDUP_REMOVED lines=9> */
[----:B----4-:R-:W-:-:S04]  /*22ab0*/  IMAD.WIDE R182, R4, 0x4, R182 ;  /* 0x0000000404b67825 */ /* 0x010fc800078e02b6 */
[----:B------:R-:W-:-:S04]  /*22ac0*/  IMAD.WIDE R178, R4, 0x4, R178 ;  /* 0x0000000404b27825 */ /* 0x000fc800078e02b2 */
[----:B------:R-:W-:-:S04]  /*22ad0*/  IMAD.WIDE R174, R4, 0x4, R174 ;  /* 0x0000000404ae7825 */ /* 0x000fc800078e02ae */
[----:B------:R-:W-:-:S05]  /*22ae0*/  IMAD.WIDE R170, R4, 0x4, R170 ;  /* 0x0000000404aa7825 */ /* 0x000fca00078e02aa */
[----:B------:R-:W-:Y:S04]  /*22af0*/  STL.64 [R1+0x2410], R170 ;  /* 0x002410aa01007387 */ /* 0x000fe80000100a00 */
[----:B------:R-:W-:Y:S04]  /*22b00*/  STL.64 [R1+0x2420], R174 ;  /* 0x002420ae01007387 */ /* 0x000fe80000100a00 */
[----:B------:R3:W-:Y:S04]  /*22b10*/  STL.64 [R1+0x2430], R178 ;  /* 0x002430b201007387 */ /* 0x0007e80000100a00 */
[----:B------:R-:W-:Y:S04]  /*22b20*/  STL.64 [R1+0x2440], R182 ;  /* 0x002440b601007387 */ /* 0x000fe80000100a00 */
        /* <DEDUP_REMOVED lines=9> */
[----:B------:R4:W-:Y:S04]  /*22bc0*/  STL.64 [R1+0x2560], R160 ;  /* 0x002560a001007387 */ /* 0x0009e80000100a00 */
        /* <DEDUP_REMOVED lines=38> */
[----:B------:R-:W-:Y:S01]  /*22e30*/  STL.64 [R1+0x2640], R120 ;  /* 0x0026407801007387 */ /* 0x000fe20000100a00 */
[----:B------:R-:W-:-:S03]  /*22e40*/  IMAD.WIDE R152, R4, 0x4, R152 ;  /* 0x0000000404987825 */ /* 0x000fc600078e0298 */
[----:B------:R-:W-:Y:S04]  /*22e50*/  STL.64 [R1+0x2648], R124 ;  /* 0x0026487c01007387 */ /* 0x000fe80000100a00 */
[----:B------:R-:W-:Y:S01]  /*22e60*/  STL.64 [R1+0x2650], R128 ;  /* 0x0026508001007387 */ /* 0x000fe20000100a00 */
[----:B------:R-:W-:-:S03]  /*22e70*/  IMAD.WIDE R156, R4, 0x4, R156 ;  /* 0x00000004049c7825 */ /* 0x000fc600078e029c */
[----:B------:R-:W-:Y:S04]  /*22e80*/  STL.64 [R1+0x2658], R132 ;  /* 0x0026588401007387 */ /* 0x000fe80000100a00 */
[----:B------:R-:W-:Y:S04]  /*22e90*/  STL.64 [R1+0x2660], R136 ;  /* 0x0026608801007387 */ /* 0x000fe80000100a00 */
[----:B------:R-:W-:Y:S04]  /*22ea0*/  STL.64 [R1+0x2668], R140 ;  /* 0x0026688c01007387 */ /* 0x000fe80000100a00 */
[----:B------:R-:W-:Y:S04]  /*22eb0*/  STL.64 [R1+0x2670], R144 ;  /* 0x0026709001007387 */ /* 0x000fe80000100a00 */
[----:B------:R-:W-:Y:S01]  /*22ec0*/  STL.64 [R1+0x2678], R148 ;  /* 0x0026789401007387 */ /* 0x000fe20000100a00 */
[----:B------:R-:W-:-:S03]  /*22ed0*/  IMAD.WIDE R236, R4, 0x4, R236 ;  /* 0x0000000404ec7825 */ /* 0x000fc600078e02ec */
[----:B-1----:R-:W4:Y:S01]  /*22ee0*/  LDL.LU.64 R188, [R1+0x28f0] ;  /* 0x0028f00001bc7983 */ /* 0x002f220000300a00 */
[----:B------:R-:W-:-:S03]  /*22ef0*/  IMAD.WIDE R228, R4, 0x4, R228 ;  /* 0x0000000404e47825 */ /* 0x000fc600078e02e4 */
[----:B------:R1:W-:Y:S04]  /*22f00*/  STL.64 [R1+0x2680], R152 ;  /* 0x0026809801007387 */ /* 0x0003e80000100a00 */
[----:B------:R-:W4:Y:S04]  /*22f10*/  LDL.LU.64 R184, [R1+0x28e8] ;  /* 0x0028e80001b87983 */ /* 0x000f280000300a00 */
[----:B------:R1:W-:Y:S04]  /*22f20*/  STL.64 [R1+0x2688], R156 ;  /* 0x0026889c01007387 */ /* 0x0003e80000100a00 */
[----:B------:R-:W4:Y:S04]  /*22f30*/  LDL.LU.64 R180, [R1+0x28e0] ;  /* 0x0028e00001b47983 */ /* 0x000f280000300a00 */
[----:B------:R-:W4:Y:S04]  /*22f40*/  LDL.LU.64 R176, [R1+0x28d8] ;  /* 0x0028d80001b07983 */ /* 0x000f280000300a00 */
[----:B------:R-:W4:Y:S04]  /*22f50*/  LDL.LU.64 R172, [R1+0x28d0] ;  /* 0x0028d00001ac7983 */ /* 0x000f280000300a00 */
[----:B------:R-:W4:Y:S04]  /*22f60*/  LDL.LU.64 R168, [R1+0x28c8] ;  /* 0x0028c80001a87983 */ /* 0x000f280000300a00 */
[----:B------:R-:W4:Y:S04]  /*22f70*/  LDL.LU.64 R232, [R1+0x28c0] ;  /* 0x0028c00001e87983 */ /* 0x000f280000300a00 */
[----:B------:R-:W-:Y:S04]  /*22f80*/  LDGSTS.E [R243+-0x1d400], desc[UR6][R236.64], P0 ;  /* 0xe2c00000ecf37fae */ /* 0x000fe80008121846 */
[----:B------:R-:W4:Y:S04]  /*22f90*/  LDL.LU.64 R240, [R1+0x28b8] ;  /* 0x0028b80001f07983 */ /* 0x000f280000300a00 */
[----:B------:R-:W-:Y:S04]  /*22fa0*/  LDGSTS.E [R243+-0x1d000], desc[UR6][R228.64], P0 ;  /* 0xe3000000e4f37fae */ /* 0x000fe80008121846 */
[----:B--2---:R-:W2:Y:S04]  /*22fb0*/  LDL.LU.64 R10, [R1+0x28b0] ;  /* 0x0028b000010a7983 */ /* 0x004ea80000300a00 */
[----:B------:R-:W-:Y:S04]  /*22fc0*/  LDGSTS.E [R243+-0x1cc00], desc[UR6][R170.64], P0 ;  /* 0xe3400000aaf37fae */ /* 0x000fe80008121846 */
[----:B------:R-:W2:Y:S04]  /*22fd0*/  LDL.LU.64 R12, [R1+0x28a8] ;  /* 0x0028a800010c7983 */ /* 0x000ea80000300a00 */
[----:B------:R-:W-:Y:S04]  /*22fe0*/  LDGSTS.E [R243+-0x1c800], desc[UR6][R174.64], P0 ;  /* 0xe3800000aef37fae */ /* 0x000fe80008121846 */
[----:B------:R-:W2:Y:S04]  /*22ff0*/  LDL.LU.64 R14, [R1+0x28a0] ;  /* 0x0028a000010e7983 */ /* 0x000ea80000300a00 */
[----:B------:R-:W-:Y:S04]  /*23000*/  LDGSTS.E [R243+-0x1c400], desc[UR6][R178.64], P0 ;  /* 0xe3c00000b2f37fae */ /* 0x000fe80008121846 */
[----:B------:R-:W-:Y:S04]  /*23010*/  LDGSTS.E [R243+-0x1c000], desc[UR6][R182.64], P0 ;  /* 0xe4000000b6f37fae */ /* 0x000fe80008121846 */
[----:B------:R-:W-:Y:S04]  /*23020*/  LDGSTS.E [R243+-0x1bc00], desc[UR6][R186.64], P0 ;  /* 0xe4400000baf37fae */ /* 0x000fe80008121846 */
[----:B---3--:R-:W1:Y:S04]  /*23030*/  LDL.LU.64 R178, [R1+0x128] ;  /* 0x0001280001b27983 */ /* 0x008e680000300a00 */
[----:B------:R-:W3:Y:S04]  /*23040*/  LDL.LU.64 R174, [R1+0x110] ;  /* 0x0001100001ae7983 */ /* 0x000ee80000300a00 */
        /* <DEDUP_REMOVED lines=44> */
[----:B----4-:R-:W4:Y:S04]  /*23310*/  LDL.LU.64 R160, [R1+0xf8] ;  /* 0x0000f80001a07983 */ /* 0x010f280000300a00 */
[----:B------:R-:W-:Y:S01]  /*23320*/  LDGSTS.E [R243+-0x10c00], desc[UR6][R148.64], P0 ;  /* 0xef40000094f37fae */ /* 0x000fe20008121846 */
[----:B------:R-:W-:-:S03]  /*23330*/  IMAD.WIDE R46, R4, 0x4, R46 ;  /* 0x00000004042e7825 */ /* 0x000fc600078e022e */
[----:B------:R-:W4:Y:S04]  /*23340*/  LDL.LU.64 R162, [R1+0xd8] ;  /* 0x0000d80001a27983 */ /* 0x000f280000300a00 */
[----:B------:R1:W-:Y:S01]  /*23350*/  LDGSTS.E [R243+-0x10800], desc[UR6][R152.64], P0 ;  /* 0xef80000098f37fae */ /* 0x0003e20008121846 */
[----:B------:R-:W-:-:S03]  /*23360*/  IMAD.WIDE R48, R4, 0x4, R48 ;  /* 0x0000000404307825 */ /* 0x000fc600078e0230 */
[----:B------:R-:W4:Y:S04]  /*23370*/  LDL.LU.64 R164, [R1+0xb8] ;  /* 0x0000b80001a47983 */ /* 0x000f280000300a00 */
[----:B------:R3:W-:Y:S01]  /*23380*/  LDGSTS.E [R243+-0x10400], desc[UR6][R156.64], P0 ;  /* 0xefc000009cf37fae */ /* 0x0007e20008121846 */
[----:B------:R-:W-:-:S03]  /*23390*/  IMAD.WIDE R50, R4, 0x4, R50 ;  /* 0x0000000404327825 */ /* 0x000fc600078e0232 */
[----:B------:R-:W4:Y:S01]  /*233a0*/  LDL.LU.64 R166, [R1+0x98] ;  /* 0x0000980001a67983 */ /* 0x000f220000300a00 */
[----:B------:R-:W-:-:S03]  /*233b0*/  IMAD.WIDE R52, R4, 0x4, R52 ;  /* 0x0000000404347825 */ /* 0x000fc600078e0234 */
[----:B------:R-:W4:Y:S01]  /*233c0*/  LDL.LU.64 R170, [R1+0x78] ;  /* 0x0000780001aa7983 */ /* 0x000f220000300a00 */
        /* <DEDUP_REMOVED lines=12> */
[----:B--2---:R-:W-:-:S04]  /*23490*/  IMAD.WIDE R182, R4, 0x4, R10 ;  /* 0x0000000404b67825 */ /* 0x004fc800078e020a */
[----:B------:R-:W-:-:S04]  /*234a0*/  IMAD.WIDE R24, R4, 0x4, R142 ;  /* 0x0000000404187825 */ /* 0x000fc800078e028e */
[----:B------:R-:W-:-:S04]  /*234b0*/  IMAD.WIDE R64, R4, 0x4, R134 ;  /* 0x0000000404407825 */ /* 0x000fc800078e0286 */
[----:B------:R-:W-:-:S04]  /*234c0*/  IMAD.WIDE R198, R4, 0x4, R30 ;  /* 0x0000000404c67825 */ /* 0x000fc800078e021e */
[----:B-1----:R-:W-:-:S04]  /*234d0*/  IMAD.WIDE R152, R4, 0x4, R178 ;  /* 0x0000000404987825 */ /* 0x002fc800078e02b2 */
[C---:B---3--:R-:W-:Y:S01]  /*234e0*/  IMAD.WIDE R156, R4.reuse, 0x4, R174 ;  /* 0x00000004049c7825 */ /* 0x048fe200078e02ae */
[----:B------:R-:W-:Y:S03]  /*234f0*/  LDGSTS.E [R245+-0x1fe00], desc[UR6][R152.64], P0 ;  /* 0xe020000098f57fae */ /* 0x000fe60008121846 */
[C---:B------:R-:W-:Y:S01]  /*23500*/  IMAD.WIDE R174, R4.reuse, 0x4, R14 ;  /* 0x0000000404ae7825 */ /* 0x040fe200078e020e */
[----:B------:R-:W-:Y:S03]  /*23510*/  LDGSTS.E [R245+-0x1fa00], desc[UR6][R156.64], P0 ;  /* 0xe06000009cf57fae */ /* 0x000fe60008121846 */
[C---:B------:R-:W-:Y:S01]  /*23520*/  IMAD.WIDE R178, R4.reuse, 0x4, R12 ;  /* 0x0000000404b27825 */ /* 0x040fe200078e020c */
[----:B------:R-:W5:Y:S04]  /*23530*/  LDL.LU.64 R14, [R1+0x2898] ;  /* 0x00289800010e7983 */ /* 0x000f680000300a00 */
[----:B------:R-:W5:Y:S04]  /*23540*/  LDL.LU.64 R12, [R1+0x2890] ;  /* 0x00289000010c7983 */ /* 0x000f680000300a00 */
[----:B------:R-:W5:Y:S04]  /*23550*/  LDL.LU.64 R10, [R1+0x2888] ;  /* 0x00288800010a7983 */ /* 0x000f680000300a00 */
        /* <DEDUP_REMOVED lines=15> */
[----:B------:R-:W-:Y:S04]  /*23650*/  STL.64 [R1+0x24a8], R68 ;  /* 0x0024a84401007387 */ /* 0x000fe80000100a00 */
[----:B------:R1:W-:Y:S04]  /*23660*/  STL.64 [R1+0x24c0], R26 ;  /* 0x0024c01a01007387 */ /* 0x0003e80000100a00 */
[----:B------:R-:W-:Y:S04]  /*23670*/  STL.64 [R1+0x24b0], R66 ;  /* 0x0024b04201007387 */ /* 0x000fe80000100a00 */
[----:B------:R2:W-:Y:S04]  /*23680*/  STL.64 [R1+0x24c8], R24 ;  /* 0x0024c81801007387 */ /* 0x0005e80000100a00 */
[----:B------:R-:W-:Y:S01]  /*23690*/  STL.64 [R1+0x24b8], R64 ;  /* 0x0024b84001007387 */ /* 0x000fe20000100a00 */
[----:B-1----:R-:W-:-:S03]  /*236a0*/  IMAD.WIDE R26, R4, 0x4, R154 ;  /* 0x00000004041a7825 */ /* 0x002fc600078e029a */
[----:B------:R-:W3:Y:S01]  /*236b0*/  LDL.64 R154, [R1+0x24c8] ;  /* 0x0024c800019a7983 */ /* 0x000ee20000100a00 */
[----:B--2---:R-:W-:-:S03]  /*236c0*/  IMAD.WIDE R24, R4, 0x4, R158 ;  /* 0x0000000404187825 */ /* 0x004fc600078e029e */
[----:B------:R-:W-:Y:S04]  /*236d0*/  STL.64 [R1+0x24d0], R30 ;  /* 0x0024d01e01007387 */ /* 0x000fe80000100a00 */
[----:B------:R-:W-:Y:S04]  /*236e0*/  STL.64 [R1+0x24d8], R28 ;  /* 0x0024d81c01007387 */ /* 0x000fe80000100a00 */
[----:B------:R-:W2:Y:S04]  /*236f0*/  LDL.64 R158, [R1+0x24c0] ;  /* 0x0024c000019e7983 */ /* 0x000ea80000100a00 */
[----:B------:R-:W-:Y:S04]  /*23700*/  STL.64 [R1+0x24e0], R26 ;  /* 0x0024e01a01007387 */ /* 0x000fe80000100a00 */
[----:B------:R1:W-:Y:S04]  /*23710*/  STL.64 [R1+0x24e8], R24 ;  /* 0x0024e81801007387 */ /* 0x0003e80000100a00 */
[----:B------:R1:W-:Y:S04]  /*23720*/  STL [R1+0x1c08], RZ ;  /* 0x001c08ff01007387 */ /* 0x0003e80000100800 */
        /* <DEDUP_REMOVED lines=1789> */
[----:B------:R1:W-:Y:S04]  /*2a700*/  STL [R1], RZ ;  /* 0x000000ff01007387 */ /* 0x0003e80000100800 */
        /* <DEDUP_REMOVED lines=55> */
[----:B------:R1:W-:Y:S01]  /*2aa80*/  STL [R1+0xe0], RZ ;  /* 0x0000e0ff01007387 */ /* 0x0003e20000100800 */
[----:B----4-:R-:W-:-:S03]  /*2aa90*/  IMAD.WIDE R160, R4, 0x4, R160 ;  /* 0x0000000404a07825 */ /* 0x010fc600078e02a0 */
[----:B------:R4:W-:Y:S01]  /*2aaa0*/  STL [R1+0xe4], RZ ;  /* 0x0000e4ff01007387 */ /* 0x0009e20000100800 */
[----:B------:R-:W-:-:S03]  /*2aab0*/  IMAD.WIDE R162, R4, 0x4, R162 ;  /* 0x0000000404a27825 */ /* 0x000fc600078e02a2 */
[----:B------:R4:W-:Y:S01]  /*2aac0*/  STL [R1+0xe8], RZ ;  /* 0x0000e8ff01007387 */ /* 0x0009e20000100800 */
[----:B------:R-:W-:-:S03]  /*2aad0*/  IMAD.WIDE R164, R4, 0x4, R164 ;  /* 0x0000000404a47825 */ /* 0x000fc600078e02a4 */
[----:B------:R4:W-:Y:S01]  /*2aae0*/  STL [R1+0xec], RZ ;  /* 0x0000ecff01007387 */ /* 0x0009e20000100800 */
[----:B------:R-:W-:-:S03]  /*2aaf0*/  IMAD.WIDE R166, R4, 0x4, R166 ;  /* 0x0000000404a67825 */ /* 0x000fc600078e02a6 */
[----:B------:R4:W-:Y:S01]  /*2ab00*/  STL [R1+0xf0], RZ ;  /* 0x0000f0ff01007387 */ /* 0x0009e20000100800 */
[----:B------:R-:W-:-:S03]  /*2ab10*/  IMAD.WIDE R170, R4, 0x4, R170 ;  /* 0x0000000404aa7825 */ /* 0x000fc600078e02aa */
[----:B------:R4:W-:Y:S04]  /*2ab20*/  STL [R1+0xf4], RZ ;  /* 0x0000f4ff01007387 */ /* 0x0009e80000100800 */
[----:B------:R4:W-:Y:S04]  /*2ab30*/  STL [R1+0xf8], RZ ;  /* 0x0000f8ff01007387 */ /* 0x0009e80000100800 */
[----:B------:R4:W-:Y:S04]  /*2ab40*/  STL [R1+0xfc], RZ ;  /* 0x0000fcff01007387 */ /* 0x0009e80000100800 */
[----:B------:R4:W-:Y:S01]  /*2ab50*/  STL [R1+0x100], RZ ;  /* 0x000100ff01007387 */ /* 0x0009e20000100800 */
[----:B------:R-:W-:-:S03]  /*2ab60*/  IMAD.WIDE R240, R4, 0x4, R240 ;  /* 0x0000000404f07825 */ /* 0x000fc600078e02f0 */
[----:B------:R-:W-:Y:S04]  /*2ab70*/  LDGSTS.E [R245+-0x1f600], desc[UR6][R160.64], P0 ;  /* 0xe0a00000a0f57fae */ /* 0x000fe80008121846 */
        /* <DEDUP_REMOVED lines=66> */
[----:B------:R4:W-:Y:S04]  /*2afa0*/  STL [R1+0x15c], RZ ;  /* 0x00015cff01007387 */ /* 0x0009e80000100800 */
[----:B------:R-:W-:Y:S04]  /*2afb0*/  LDGSTS.E [R245+-0x19a00], desc[UR6][R220.64], P0 ;  /* 0xe6600000dcf57fae */ /* 0x000fe80008121846 */
[----:B------:R4:W-:Y:S04]  /*2afc0*/  STL [R1+0x160], RZ ;  /* 0x000160ff01007387 */ /* 0x0009e80000100800 */
[----:B------:R-:W-:Y:S04]  /*2afd0*/  LDGSTS.E [R245+-0x19600], desc[UR6][R224.64], P0 ;  /* 0xe6a00000e0f57fae */ /* 0x000fe80008121846 */
[----:B------:R4:W-:Y:S04]  /*2afe0*/  STL [R1+0x164], RZ ;  /* 0x000164ff01007387 */ /* 0x0009e80000100800 */
[----:B------:R-:W-:Y:S04]  /*2aff0*/  LDGSTS.E [R245+-0x19200], desc[UR6][R6.64], P0 ;  /* 0xe6e0000006f57fae */ /* 0x000fe80008121846 */
[----:B------:R4:W-:Y:S04]  /*2b000*/  STL [R1+0x168], RZ ;  /* 0x000168ff01007387 */ /* 0x0009e80000100800 */
        /* <DEDUP_REMOVED lines=66> */
[----:B--2---:R-:W-:Y:S04]  /*2b430*/  LDGSTS.E [R245+-0x11600], desc[UR6][R158.64], P0 ;  /* 0xeea000009ef57fae */ /* 0x004fe80008121846 */
[----:B------:R4:W-:Y:S04]  /*2b440*/  STL [R1+0x1e4], RZ ;  /* 0x0001e4ff01007387 */ /* 0x0009e80000100800 */
[----:B---3--:R-:W-:Y:S04]  /*2b450*/  LDGSTS.E [R245+-0x11200], desc[UR6][R154.64], P0 ;  /* 0xeee000009af57fae */ /* 0x008fe80008121846 */
[----:B------:R4:W-:Y:S04]  /*2b460*/  STL [R1+0x1e8], RZ ;  /* 0x0001e8ff01007387 */ /* 0x0009e80000100800 */
[----:B------:R-:W-:Y:S04]  /*2b470*/  LDGSTS.E [R245+-0x10e00], desc[UR6][R30.64], P0 ;  /* 0xef2000001ef57fae */ /* 0x000fe80008121846 */
[----:B------:R4:W-:Y:S04]  /*2b480*/  STL [R1+0x1ec], RZ ;  /* 0x0001ecff01007387 */ /* 0x0009e80000100800 */
[----:B------:R-:W-:Y:S04]  /*2b490*/  LDGSTS.E [R245+-0x10a00], desc[UR6][R28.64], P0 ;  /* 0xef6000001cf57fae */ /* 0x000fe80008121846 */
[----:B------:R4:W-:Y:S04]  /*2b4a0*/  STL [R1+0x1f0], RZ ;  /* 0x0001f0ff01007387 */ /* 0x0009e80000100800 */
[----:B------:R-:W-:Y:S04]  /*2b4b0*/  LDGSTS.E [R245+-0x10600], desc[UR6][R26.64], P0 ;  /* 0xefa000001af57fae */ /* 0x000fe80008121846 */
[----:B------:R4:W-:Y:S04]  /*2b4c0*/  STL [R1+0x1f4], RZ ;  /* 0x0001f4ff01007387 */ /* 0x0009e80000100800 */
[----:B------:R1:W-:Y:S04]  /*2b4d0*/  LDGSTS.E [R245+-0x10200], desc[UR6][R24.64], P0 ;  /* 0xefe0000018f57fae */ /* 0x0003e80008121846 */
[----:B------:R4:W-:Y:S04]  /*2b4e0*/  STL [R1+0x1f8], RZ ;  /* 0x0001f8ff01007387 */ /* 0x0009e80000100800 */
[----:B------:R4:W-:Y:S04]  /*2b4f0*/  STL [R1+0x1fc], RZ ;  /* 0x0001fcff01007387 */ /* 0x0009e80000100800 */
[----:B------:R-:W0:Y:S01]  /*2b500*/  LDGDEPBAR ;  /* 0x00000000000079af */ /* 0x000e220000000000 */
[----:B-1----:R-:W-:-:S02]  /*2b510*/  CS2R R24, SRZ ;  /* 0x0000000000187805 */ /* 0x002fc4000001ff00 */
[----:B------:R-:W-:Y:S02]  /*2b520*/  CS2R R26, SRZ ;  /* 0x00000000001a7805 */ /* 0x000fe4000001ff00 */
[----:B------:R-:W-:Y:S02]  /*2b530*/  CS2R R28, SRZ ;  /* 0x00000000001c7805 */ /* 0x000fe4000001ff00 */
[----:B------:R-:W-:Y:S02]  /*2b540*/  CS2R R30, SRZ ;  /* 0x00000000001e7805 */ /* 0x000fe4000001ff00 */
[----:B------:R-:W-:Y:S02]  /*2b550*/  CS2R R32, SRZ ;  /* 0x0000000000207805 */ /* 0x000fe4000001ff00 */
[----:B------:R-:W-:Y:S02]  /*2b560*/  CS2R R34, SRZ ;  /* 0x0000000000227805 */ /* 0x000fe4000001ff00 */
[----:B------:R-:W-:-:S02]  /*2b570*/  CS2R R36, SRZ ;  /* 0x0000000000247805 */ /* 0x000fc4000001ff00 */
        /* <DEDUP_REMOVED lines=53> */
[----:B------:R-:W-:-:S02]  /*2b8d0*/  PLOP3.LUT P0, PT, PT, PT, UP0, 0x40, 0x0 ;  /* 0x000000000000781c */ /* 0x000fc40003f0e808 */
[----:B------:R-:W-:Y:S02]  /*2b8e0*/  CS2R R144, SRZ ;  /* 0x0000000000907805 */ /* 0x000fe4000001ff00 */
[----:B------:R-:W-:Y:S02]  /*2b8f0*/  CS2R R146, SRZ ;  /* 0x0000000000927805 */ /* 0x000fe4000001ff00 */
[----:B------:R-:W-:Y:S02]  /*2b900*/  CS2R R148, SRZ ;  /* 0x0000000000947805 */ /* 0x000fe4000001ff00 */
[----:B------:R-:W-:-:S05]  /*2b910*/  CS2R R150, SRZ ;  /* 0x0000000000967805 */ /* 0x000fca000001ff00 */
[----:B----4-:R-:W-:Y:S05]  /*2b920*/  @P0 BRA `(.L_x_0) ;  /* 0x00000214004c0947 */ /* 0x010fea0003800000 */
[----:B------:R-:W2:Y:S04]  /*2b930*/  LDL.LU.64 R242, [R1+0x1e00] ;  /* 0x001e000001f27983 */ /* 0x000ea80000300a00 */
[----:B------:R-:W3:Y:S04]  /*2b940*/  LDL.LU.64 R144, [R1+0x1e10] ;  /* 0x001e100001907983 */ /* 0x000ee80000300a00 */
[----:B------:R-:W4:Y:S04]  /*2b950*/  LDL.LU.64 R134, [R1+0x1e08] ;  /* 0x001e080001867983 */ /* 0x000f280000300a00 */
[----:B------:R-:W4:Y:S04]  /*2b960*/  LDL.LU.64 R140, [R1+0x1e18] ;  /* 0x001e1800018c7983 */ /* 0x000f280000300a00 */
[----:B------:R-:W4:Y:S04]  /*2b970*/  LDL.LU.64 R146, [R1+0x1e38] ;  /* 0x001e380001927983 */ /* 0x000f280000300a00 */
[----:B------:R-:W4:Y:S04]  /*2b980*/  LDL.LU.64 R142, [R1+0x1e20] ;  /* 0x001e2000018e7983 */ /* 0x000f280000300a00 */
[----:B------:R-:W4:Y:S04]  /*2b990*/  LDL.LU.64 R148, [R1+0x1e28] ;  /* 0x001e280001947983 */ /* 0x000f280000300a00 */
[----:B--2---:R1:W-:Y:S04]  /*2b9a0*/  STL [R1+0x1f40], R242 ;  /* 0x001f40f201007387 */ /* 0x0043e80000100800 */
[----:B------:R-:W2:Y:S01]  /*2b9b0*/  LDL.LU.64 R150, [R1+0x1e30] ;  /* 0x001e300001967983 */ /* 0x000ea20000300a00 */
[----:B------:R-:W-:-:S03]  /*2b9c0*/  IMAD.MOV.U32 R252, RZ, RZ, R243 ;  /* 0x000000fffffc7224 */ /* 0x000fc600078e00f3 */
[----:B------:R-:W-:Y:S04]  /*2b9d0*/  STL [R1+0x1f48], R226 ;  /* 0x001f48e201007387 */ /* 0x000fe80000100800 */
[----:B------:R-:W2:Y:S04]  /*2b9e0*/  LDL.LU.64 R244, [R1+0x1e78] ;  /* 0x001e780001f47983 */ /* 0x000ea80000300a00 */
[----:B------:R-:W-:Y:S04]  /*2b9f0*/  STL [R1+0x1f44], R227 ;  /* 0x001f44e301007387 */ /* 0x000fe80000100800 */
[----:B------:R-:W-:Y:S04]  /*2ba00*/  STL [R1+0x1f50], R230 ;  /* 0x001f50e601007387 */ /* 0x000fe80000100800 */
[----:B------:R-:W2:Y:S04]  /*2ba10*/  LDL.LU.64 R136, [R1+0x1e40] ;  /* 0x001e400001887983 */ /* 0x000ea80000300a00 */
[----:B------:R-:W-:Y:S04]  /*2ba20*/  STL [R1+0x1f4c], R231 ;  /* 0x001f4ce701007387 */ /* 0x000fe80000100800 */
[----:B------:R-:W-:Y:S04]  /*2ba30*/  STL [R1+0x1f58], R238 ;  /* 0x001f58ee01007387 */ /* 0x000fe80000100800 */
[----:B-1----:R-:W2:Y:S01]  /*2ba40*/  LDL.LU.64 R242, [R1+0x1e50] ;  /* 0x001e500001f27983 */ /* 0x002ea20000300a00 */
[----:B---3--:R-:W-:-:S03]  /*2ba50*/  IMAD.MOV.U32 R0, RZ, RZ, R145 ;  /* 0x000000ffff007224 */ /* 0x008fc600078e0091 */
[----:B------:R-:W-:Y:S04]  /*2ba60*/  STL [R1+0x1f54], R239 ;  /* 0x001f54ef01007387 */ /* 0x000fe80000100800 */
[----:B------:R1:W-:Y:S04]  /*2ba70*/  STL [R1+0x1f60], R144 ;  /* 0x001f609001007387 */ /* 0x0003e80000100800 */
[----:B------:R-:W3:Y:S04]  /*2ba80*/  LDL.LU.64 R138, [R1+0x1e68] ;  /* 0x001e6800018a7983 */ /* 0x000ee80000300a00 */
[----:B------:R-:W-:Y:S04]  /*2ba90*/  STL [R1+0x1f68], R234 ;  /* 0x001f68ea01007387 */ /* 0x000fe80000100800 */
[----:B------:R4:W-:Y:S04]  /*2baa0*/  STL [R1+0x1f5c], R0 ;  /* 0x001f5c0001007387 */ /* 0x0009e80000100800 */
[----:B-1----:R-:W3:Y:S04]  /*2bab0*/  LDL.LU.64 R144, [R1+0x1e60] ;  /* 0x001e600001907983 */ /* 0x002ee80000300a00 */
[----:B------:R-:W-:Y:S01]  /*2bac0*/  STL [R1+0x1f64], R235 ;  /* 0x001f64eb01007387 */ /* 0x000fe20000100800 */
[----:B----4-:R-:W-:-:S03]  /*2bad0*/  IMAD.MOV.U32 R0, RZ, RZ, R135 ;  /* 0x000000ffff007224 */ /* 0x010fc600078e0087 */
[----:B------:R-:W-:Y:S04]  /*2bae0*/  STL [R1+0x1f70], R134 ;  /* 0x001f708601007387 */ /* 0x000fe80000100800 */
[----:B------:R-:W-:Y:S04]  /*2baf0*/  STL [R1+0x1f78], R140 ;  /* 0x001f788c01007387 */ /* 0x000fe80000100800 */
[----:B------:R1:W-:Y:S02]  /*2bb00*/  STL [R1+0x1f6c], R0 ;  /* 0x001f6c0001007387 */ /* 0x0003e40000100800 */
[----:B-1----:R-:W-:-:S02]  /*2bb10*/  IMAD.MOV.U32 R0, RZ, RZ, R141 ;  /* 0x000000ffff007224 */ /* 0x002fc400078e008d */
[----:B------:R-:W4:Y:S04]  /*2bb20*/  LDL.LU.64 R140, [R1+0x1e48] ;  /* 0x001e4800018c7983 */ /* 0x000f280000300a00 */
[----:B------:R1:W-:Y:S04]  /*2bb30*/  STL [R1+0x1f74], R0 ;  /* 0x001f740001007387 */ /* 0x0003e80000100800 */
        /* <DEDUP_REMOVED lines=12> */
[----:B--2---:R2:W-:Y:S01]  /*2bc00*/  STL [R1+0x1f98], R150 ;  /* 0x001f989601007387 */ /* 0x0045e20000100800 */
[----:B-1----:R-:W-:-:S03]  /*2bc10*/  IMAD.MOV.U32 R0, RZ, RZ, R151 ;  /* 0x000000ffff007224 */ /* 0x002fc600078e0097 */
[----:B--2---:R-:W2:Y:S04]  /*2bc20*/  LDL.LU.64 R150, [R1+0x1e80] ;  /* 0x001e800001967983 */ /* 0x004ea80000300a00 */
[----:B------:R1:W-:Y:S04]  /*2bc30*/  STL [R1+0x1f94], R0 ;  /* 0x001f940001007387 */ /* 0x0003e80000100800 */
[----:B------:R1:W-:Y:S02]  /*2bc40*/  STL [R1+0x1fa0], R244 ;  /* 0x001fa0f401007387 */ /* 0x0003e40000100800 */
[----:B-1----:R-:W-:-:S02]  /*2bc50*/  IMAD.MOV.U32 R0, RZ, RZ, R245 ;  /* 0x000000ffff007224 */ /* 0x002fc400078e00f5 */
[----:B------:R-:W2:Y:S04]  /*2bc60*/  LDL.LU.64 R244, [R1+0x1e88] ;  /* 0x001e880001f47983 */ /* 0x000ea80000300a00 */
[----:B------:R1:W-:Y:S04]  /*2bc70*/  STL [R1+0x1f9c], R0 ;  /* 0x001f9c0001007387 */ /* 0x0003e80000100800 */
[----:B------:R1:W-:Y:S02]  /*2bc80*/  STL [R1+0x1fa8], R136 ;  /* 0x001fa88801007387 */ /* 0x0003e40000100800 */
[----:B-1----:R-:W-:-:S02]  /*2bc90*/  IMAD.MOV.U32 R0, RZ, RZ, R137 ;  /* 0x000000ffff007224 */ /* 0x002fc400078e0089 */
[----:B------:R-:W2:Y:S04]  /*2bca0*/  LDL.LU.64 R136, [R1+0x1ed0] ;  /* 0x001ed00001887983 */ /* 0x000ea80000300a00 */
[----:B------:R1:W-:Y:S04]  /*2bcb0*/  STL [R1+0x1fa4], R0 ;  /* 0x001fa40001007387 */ /* 0x0003e80000100800 */
[----:B------:R3:W-:Y:S01]  /*2bcc0*/  STL [R1+0x1fb0], R242 ;  /* 0x001fb0f201007387 */ /* 0x0007e20000100800 */
[----:B-1----:R-:W-:-:S03]  /*2bcd0*/  IMAD.MOV.U32 R0, RZ, RZ, R243 ;  /* 0x000000ffff007224 */ /* 0x002fc600078e00f3 */
[----:B---3--:R-:W3:Y:S04]  /*2bce0*/  LDL.LU.64 R242, [R1+0x1e98] ;  /* 0x001e980001f27983 */ /* 0x008ee80000300a00 */
[----:B------:R1:W-:Y:S04]  /*2bcf0*/  STL [R1+0x1fac], R0 ;  /* 0x001fac0001007387 */ /* 0x0003e80000100800 */
[----:B------:R1:W-:Y:S04]  /*2bd00*/  STL [R1+0x1fb8], R138 ;  /* 0x001fb88a01007387 */ /* 0x0003e80000100800 */
[----:B------:R-:W3:Y:S01]  /*2bd10*/  LDL.LU.64 R134, [R1+0x1ea0] ;  /* 0x001ea00001867983 */ /* 0x000ee20000300a00 */
[----:B-1----:R-:W-:-:S05]  /*2bd20*/  IMAD.MOV.U32 R0, RZ, RZ, R139 ;  /* 0x000000ffff007224 */ /* 0x002fca00078e008b */
[----:B------:R1:W-:Y:S04]  /*2bd30*/  STL [R1+0x1fb4], R0 ;  /* 0x001fb40001007387 */ /* 0x0003e80000100800 */
[----:B------:R4:W-:Y:S04]  /*2bd40*/  STL [R1+0x1fc0], R144 ;  /* 0x001fc09001007387 */ /* 0x0009e80000100800 */
[----:B------:R-:W3:Y:S01]  /*2bd50*/  LDL.LU.64 R138, [R1+0x1ea8] ;  /* 0x001ea800018a7983 */ /* 0x000ee20000300a00 */
[----:B-1----:R-:W-:-:S05]  /*2bd60*/  IMAD.MOV.U32 R0, RZ, RZ, R145 ;  /* 0x000000ffff007224 */ /* 0x002fca00078e0091 */
[----:B------:R1:W-:Y:S04]  /*2bd70*/  STL [R1+0x1fbc], R0 ;  /* 0x001fbc0001007387 */ /* 0x0003e80000100800 */
[----:B------:R-:W-:Y:S04]  /*2bd80*/  STL [R1+0x1fc8], R250 ;  /* 0x001fc8fa01007387 */ /* 0x000fe80000100800 */
[----:B------:R-:W-:Y:S04]  /*2bd90*/  STL [R1+0x1fc4], R251 ;  /* 0x001fc4fb01007387 */ /* 0x000fe80000100800 */
[----:B----4-:R-:W4:Y:S01]  /*2bda0*/  LDL.LU.64 R144, [R1+0x1f08] ;  /* 0x001f080001907983 */ /* 0x010f220000300a00 */
[----:B-1----:R-:W-:-:S03]  /*2bdb0*/  IMAD.MOV.U32 R0, RZ, RZ, R141 ;  /* 0x000000ffff007224 */ /* 0x002fc600078e008d */
[----:B------:R1:W-:Y:S04]  /*2bdc0*/  STL [R1+0x1fd0], R140 ;  /* 0x001fd08c01007387 */ /* 0x0003e80000100800 */
[----:B-1----:R-:W4:Y:S04]  /*2bdd0*/  LDL.LU.64 R140, [R1+0x1eb8] ;  /* 0x001eb800018c7983 */ /* 0x002f280000300a00 */
        /* <DEDUP_REMOVED lines=25> */
[----:B---3--:R3:W-:Y:S01]  /*2bf70*/  STL [R1+0x2008], R242 ;  /* 0x002008f201007387 */ /* 0x0087e20000100800 */
        /* <DEDUP_REMOVED lines=11> */
[----:B----4-:R4:W-:Y:S04]  /*2c030*/  STL [R1+0x2020], R144 ;  /* 0x0020209001007387 */ /* 0x0109e80000100800 */
[----:B------:R-:W3:Y:S01]  /*2c040*/  LDL.LU.64 R138, [R1+0x1f00] ;  /* 0x001f0000018a7983 */ /* 0x000ee20000300a00 */
[----:B-1----:R-:W-:-:S03]  /*2c050*/  IMAD.MOV.U32 R0, RZ, RZ, R145 ;  /* 0x000000ffff007224 */ /* 0x002fc600078e0091 */
[----:B------:R-:W-:Y:S04]  /*2c060*/  STL [R1+0x2028], R140 ;  /* 0x0020288c01007387 */ /* 0x000fe80000100800 */
[----:B------:R1:W-:Y:S04]  /*2c070*/  STL [R1+0x201c], R0 ;  /* 0x00201c0001007387 */ /* 0x0003e80000100800 */
[----:B----4-:R-:W4:Y:S01]  /*2c080*/  LDL.LU.64 R144, [R1+0x2080] ;  /* 0x0020800001907983 */ /* 0x010f220000300a00 */
[----:B-1----:R-:W-:-:S03]  /*2c090*/  IMAD.MOV.U32 R0, RZ, RZ, R141 ;  /* 0x000000ffff007224 */ /* 0x002fc600078e008d */
[----:B------:R-:W-:Y:S04]  /*2c0a0*/  STL [R1+0x2030], R146 ;  /* 0x0020309201007387 */ /* 0x000fe80000100800 */
[----:B------:R1:W-:Y:S04]  /*2c0b0*/  STL [R1+0x2024], R0 ;  /* 0x0020240001007387 */ /* 0x0003e80000100800 */
[----:B------:R-:W4:Y:S01]  /*2c0c0*/  LDL.LU.64 R140, [R1+0x1f18] ;  /* 0x001f1800018c7983 */ /* 0x000f220000300a00 */
        /* <DEDUP_REMOVED lines=9> */
[----:B--2---:R-:W-:Y:S04]  /*2c160*/  STL [R1+0x2048], R150 ;  /* 0x0020489601007387 */ /* 0x004fe80000100800 */
[----:B------:R1:W-:Y:S04]  /*2c170*/  STL [R1+0x203c], R0 ;  /* 0x00203c0001007387 */ /* 0x0003e80000100800 */
[----:B------:R-:W2:Y:S01]  /*2c180*/  LDL.LU.64 R148, [R1+0x20a0] ;  /* 0x0020a00001947983 */ /* 0x000ea20000300a00 */
[----:B-1----:R-:W-:-:S03]  /*2c190*/  IMAD.MOV.U32 R0, RZ, RZ, R151 ;  /* 0x000000ffff007224 */ /* 0x002fc600078e0097 */
[----:B------:R-:W-:Y:S04]  /*2c1a0*/  STL [R1+0x2050], R244 ;  /* 0x002050f401007387 */ /* 0x000fe80000100800 */
[----:B------:R1:W-:Y:S04]  /*2c1b0*/  STL [R1+0x2044], R0 ;  /* 0x0020440001007387 */ /* 0x0003e80000100800 */
[----:B------:R-:W2:Y:S01]  /*2c1c0*/  LDL.LU.64 R150, [R1+0x1f30] ;  /* 0x001f300001967983 */ /* 0x000ea20000300a00 */
[----:B-1----:R-:W-:-:S03]  /*2c1d0*/  IMAD.MOV.U32 R0, RZ, RZ, R245 ;  /* 0x000000ffff007224 */ /* 0x002fc600078e00f5 */
[----:B------:R-:W-:Y:S04]  /*2c1e0*/  STL [R1+0x2058], R136 ;  /* 0x0020588801007387 */ /* 0x000fe80000100800 */
[----:B------:R1:W-:Y:S04]  /*2c1f0*/  STL [R1+0x204c], R0 ;  /* 0x00204c0001007387 */ /* 0x0003e80000100800 */
[----:B------:R-:W2:Y:S01]  /*2c200*/  LDL.LU.64 R244, [R1+0x20b0] ;  /* 0x0020b00001f47983 */ /* 0x000ea20000300a00 */
[----:B-1----:R-:W-:-:S03]  /*2c210*/  IMAD.MOV.U32 R0, RZ, RZ, R137 ;  /* 0x000000ffff007224 */ /* 0x002fc600078e0089 */
[----:B---3--:R-:W-:Y:S04]  /*2c220*/  STL [R1+0x2060], R242 ;  /* 0x002060f201007387 */ /* 0x008fe80000100800 */
[----:B------:R1:W-:Y:S04]  /*2c230*/  STL [R1+0x2054], R0 ;  /* 0x0020540001007387 */ /* 0x0003e80000100800 */
[----:B------:R-:W3:Y:S01]  /*2c240*/  LDL.LU.64 R136, [R1+0x20b8] ;  /* 0x0020b80001887983 */ /* 0x000ee20000300a00 */
[----:B-1----:R-:W-:-:S03]  /*2c250*/  IMAD.MOV.U32 R0, RZ, RZ, R243 ;  /* 0x000000ffff007224 */ /* 0x002fc600078e00f3 */
[----:B------:R-:W-:Y:S04]  /*2c260*/  STL [R1+0x2068], R132 ;  /* 0x0020688401007387 */ /* 0x000fe80000100800 */
[----:B------:R1:W-:Y:S04]  /*2c270*/  STL [R1+0x205c], R0 ;  /* 0x00205c0001007387 */ /* 0x0003e80000100800 */
[----:B------:R-:W3:Y:S01]  /*2c280*/  LDL.LU.64 R242, [R1+0x20c0] ;  /* 0x0020c00001f27983 */ /* 0x000ee20000300a00 */
[----:B-1----:R-:W-:-:S03]  /*2c290*/  IMAD.MOV.U32 R0, RZ, RZ, R133 ;  /* 0x000000ffff007224 */ /* 0x002fc600078e0085 */
[----:B------:R-:W-:Y:S04]  /*2c2a0*/  STL [R1+0x2070], R134 ;  /* 0x0020708601007387 */ /* 0x000fe80000100800 */
[----:B------:R1:W-:Y:S02]  /*2c2b0*/  STL [R1+0x2064], R0 ;  /* 0x0020640001007387 */ /* 0x0003e40000100800 */
[----:B-1----:R-:W-:Y:S02]  /*2c2c0*/  IMAD.MOV.U32 R0, RZ, RZ, R135 ;  /* 0x000000ffff007224 */ /* 0x002fe400078e0087 */
[----:B------:R-:W-:Y:S04]  /*2c2d0*/  STL [R1+0x2078], R138 ;  /* 0x0020788a01007387 */ /* 0x000fe80000100800 */
[----:B------:R1:W-:Y:S02]  /*2c2e0*/  STL [R1+0x206c], R0 ;  /* 0x00206c0001007387 */ /* 0x0003e40000100800 */
[----:B-1----:R-:W-:-:S02]  /*2c2f0*/  IMAD.MOV.U32 R0, RZ, RZ, R139 ;  /* 0x000000ffff007224 */ /* 0x002fc400078e008b */
[----:B------:R-:W3:Y:S04]  /*2c300*/  LDL.LU.64 R138, [R1+0x1f38] ;  /* 0x001f3800018a7983 */ /* 0x000ee80000300a00 */
[----:B------:R1:W-:Y:S04]  /*2c310*/  STL [R1+0x2074], R0 ;  /* 0x0020740001007387 */ /* 0x0003e80000100800 */
[----:B----4-:R4:W-:Y:S01]  /*2c320*/  STL [R1+0x2080], R144 ;  /* 0x0020809001007387 */ /* 0x0109e20000100800 */
[----:B-1----:R-:W-:-:S03]  /*2c330*/  IMAD.MOV.U32 R0, RZ, RZ, R145 ;  /* 0x000000ffff007224 */ /* 0x002fc600078e0091 */
[----:B----4-:R-:W4:Y:S04]  /*2c340*/  LDL.LU.64 R144, [R1+0x20d8] ;  /* 0x0020d80001907983 */ /* 0x010f280000300a00 */
        /* <DEDUP_REMOVED lines=25> */
[----:B---3--:R3:W-:Y:S04]  /*2c4e0*/  STL [R1+0x20b8], R136 ;  /* 0x0020b88801007387 */ /* 0x0087e80000100800 */
[----:B------:R-:W2:Y:S01]  /*2c4f0*/  LDL.LU.64 R134, [R1+0x2110] ;  /* 0x0021100001867983 */ /* 0x000ea20000300a00 */
[----:B-1----:R-:W-:-:S05]  /*2c500*/  IMAD.MOV.U32 R0, RZ, RZ, R137 ;  /* 0x000000ffff007224 */ /* 0x002fca00078e0089 */
[----:B------:R1:W-:Y:S04]  /*2c510*/  STL [R1+0x20b4], R0 ;  /* 0x0020b40001007387 */ /* 0x0003e80000100800 */
[----:B------:R1:W-:Y:S04]  /*2c520*/  STL [R1+0x20c0], R242 ;  /* 0x0020c0f201007387 */ /* 0x0003e80000100800 */
[----:B---3--:R-:W3:Y:S01]  /*2c530*/  LDL.LU.64 R136, [R1+0x2118] ;  /* 0x0021180001887983 */ /* 0x008ee20000300a00 */
[----:B-1----:R-:W-:-:S05]  /*2c540*/  IMAD.MOV.U32 R0, RZ, RZ, R243 ;  /* 0x000000ffff007224 */ /* 0x002fca00078e00f3 */
[----:B------:R1:W-:Y:S04]  /*2c550*/  STL [R1+0x20bc], R0 ;  /* 0x0020bc0001007387 */ /* 0x0003e80000100800 */
[----:B------:R-:W-:Y:S04]  /*2c560*/  STL [R1+0x20c8], R248 ;  /* 0x0020c8f801007387 */ /* 0x000fe80000100800 */
[----:B------:R-:W-:Y:S04]  /*2c570*/  STL [R1+0x20c4], R249 ;  /* 0x0020c4f901007387 */ /* 0x000fe80000100800 */
[----:B------:R-:W3:Y:S04]  /*2c580*/  LDL.LU.64 R242, [R1+0x2120] ;  /* 0x0021200001f27983 */ /* 0x000ee80000300a00 */
[----:B------:R4:W-:Y:S01]  /*2c590*/  STL [R1+0x20d0], R138 ;  /* 0x0020d08a01007387 */ /* 0x0009e20000100800 */
        /* <DEDUP_REMOVED lines=31> */
[----:B------:R3:W-:Y:S04]  /*2c790*/  STL [R1+0x2110], R134 ;  /* 0x0021108601007387 */ /* 0x0007e80000100800 */
[----:B------:R-:W2:Y:S01]  /*2c7a0*/  LDL.LU.64 R132, [R1+0x2168] ;  /* 0x0021680001847983 */ /* 0x000ea20000300a00 */
[----:B-1----:R-:W-:-:S05]  /*2c7b0*/  IMAD.MOV.U32 R0, RZ, RZ, R135 ;  /* 0x000000ffff007224 */ /* 0x002fca00078e0087 */
[----:B------:R1:W-:Y:S04]  /*2c7c0*/  STL [R1+0x210c], R0 ;  /* 0x00210c0001007387 */ /* 0x0003e80000100800 */
[----:B---3--:R3:W-:Y:S04]  /*2c7d0*/  STL [R1+0x2118], R136 ;  /* 0x0021188801007387 */ /* 0x0087e80000100800 */
[----:B------:R-:W2:Y:S01]  /*2c7e0*/  LDL.LU.64 R134, [R1+0x2170] ;  /* 0x0021700001867983 */ /* 0x000ea20000300a00 */
[----:B-1----:R-:W-:-:S05]  /*2c7f0*/  IMAD.MOV.U32 R0, RZ, RZ, R137 ;  /* 0x000000ffff007224 */ /* 0x002fca00078e0089 */
[----:B------:R1:W-:Y:S04]  /*2c800*/  STL [R1+0x2114], R0 ;  /* 0x0021140001007387 */ /* 0x0003e80000100800 */
[----:B------:R4:W-:Y:S04]  /*2c810*/  STL [R1+0x2120], R242 ;  /* 0x002120f201007387 */ /* 0x0009e80000100800 */
[----:B---3--:R-:W3:Y:S01]  /*2c820*/  LDL.LU.64 R136, [R1+0x2178] ;  /* 0x0021780001887983 */ /* 0x008ee20000300a00 */
[----:B-1----:R-:W-:-:S03]  /*2c830*/  IMAD.MOV.U32 R0, RZ, RZ, R243 ;  /* 0x000000ffff007224 */ /* 0x002fc600078e00f3 */
[----:B----4-:R-:W-:Y:S04]  /*2c840*/  STL [R1+0x2128], R138 ;  /* 0x0021288a01007387 */ /* 0x010fe80000100800 */
        /* <DEDUP_REMOVED lines=36> */
[----:B------:R1:W-:Y:S02]  /*2ca90*/  STL [R1+0x2164], R0 ;  /* 0x0021640001007387 */ /* 0x0003e40000100800 */
[----:B-1----:R-:W-:Y:S02]  /*2caa0*/  IMAD.MOV.U32 R0, RZ, RZ, R135 ;  /* 0x000000ffff007224 */ /* 0x002fe400078e0087 */
[----:B---3--:R-:W-:Y:S04]  /*2cab0*/  STL [R1+0x2178], R136 ;  /* 0x0021788801007387 */ /* 0x008fe80000100800 */
[----:B------:R1:W-:Y:S04]  /*2cac0*/  STL [R1+0x216c], R0 ;  /* 0x00216c0001007387 */ /* 0x0003e80000100800 */
[----:B------:R-:W3:Y:S01]  /*2cad0*/  LDL.LU.64 R134, [R1+0x21d0] ;  /* 0x0021d00001867983 */ /* 0x000ee20000300a00 */
[----:B-1----:R-:W-:-:S05]  /*2cae0*/  IMAD.MOV.U32 R0, RZ, RZ, R137 ;  /* 0x000000ffff007224 */ /* 0x002fca00078e0089 */
[----:B------:R1:W-:Y:S04]  /*2caf0*/  STL [R1+0x2174], R0 ;  /* 0x0021740001007387 */ /* 0x0003e80000100800 */
[----:B----4-:R4:W-:Y:S01]  /*2cb00*/  STL [R1+0x2180], R242 ;  /* 0x002180f201007387 */ /* 0x0109e20000100800 */
[----:B-1----:R-:W-:-:S03]  /*2cb10*/  IMAD.MOV.U32 R0, RZ, RZ, R243 ;  /* 0x000000ffff007224 */ /* 0x002fc600078e00f3 */
[----:B----4-:R-:W4:Y:S04]  /*2cb20*/  LDL.LU.64 R242, [R1+0x21d8] ;  /* 0x0021d80001f27983 */ /* 0x010f280000300a00 */
[----:B------:R1:W-:Y:S04]  /*2cb30*/  STL [R1+0x217c], R0 ;  /* 0x00217c0001007387 */ /* 0x0003e80000100800 */
[----:B------:R-:W-:Y:S04]  /*2cb40*/  STL [R1+0x2188], R138 ;  /* 0x0021888a01007387 */ /* 0x000fe80000100800 */
[----:B------:R-:W4:Y:S01]  /*2cb50*/  LDL.LU.64 R136, [R1+0x21e0] ;  /* 0x0021e00001887983 */ /* 0x000f220000300a00 */
[----:B-1----:R-:W-:-:S05]  /*2cb60*/  IMAD.MOV.U32 R0, RZ, RZ, R139 ;  /* 0x000000ffff007224 */ /* 0x002fca00078e008b */
[----:B------:R1:W-:Y:S04]  /*2cb70*/  STL [R1+0x2184], R0 ;  /* 0x0021840001007387 */ /* 0x0003e80000100800 */
[----:B------:R1:W-:Y:S02]  /*2cb80*/  STL [R1+0x2190], R144 ;  /* 0x0021909001007387 */ /* 0x0003e40000100800 */
[----:B-1----:R-:W-:Y:S02]  /*2cb90*/  IMAD.MOV.U32 R0, RZ, RZ, R145 ;  /* 0x000000ffff007224 */ /* 0x002fe400078e0091 */
[----:B------:R-:W4:Y:S04]  /*2cba0*/  LDL.LU.64 R144, [R1+0x21e8] ;  /* 0x0021e80001907983 */ /* 0x000f280000300a00 */
[----:B------:R1:W-:Y:S04]  /*2cbb0*/  STL [R1+0x218c], R0 ;  /* 0x00218c0001007387 */ /* 0x0003e80000100800 */
[----:B------:R-:W-:Y:S04]  /*2cbc0*/  STL [R1+0x2198], R140 ;  /* 0x0021988c01007387 */ /* 0x000fe80000100800 */
[----:B------:R-:W4:Y:S01]  /*2cbd0*/  LDL.LU.64 R138, [R1+0x21f0] ;  /* 0x0021f000018a7983 */ /* 0x000f220000300a00 */
[----:B-1----:R-:W-:-:S05]  /*2cbe0*/  IMAD.MOV.U32 R0, RZ, RZ, R141 ;  /* 0x000000ffff007224 */ /* 0x002fca00078e008d */
[----:B------:R1:W-:Y:S02]  /*2cbf0*/  STL [R1+0x2194], R0 ;  /* 0x0021940001007387 */ /* 0x0003e40000100800 */
[----:B-1----:R-:W-:Y:S02]  /*2cc00*/  IMAD.MOV.U32 R0, RZ, RZ, R147 ;  /* 0x000000ffff007224 */ /* 0x002fe400078e0093 */
[----:B------:R1:W-:Y:S04]  /*2cc10*/  STL [R1+0x21a0], R146 ;  /* 0x0021a09201007387 */ /* 0x0003e80000100800 */
[----:B-1----:R-:W4:Y:S04]  /*2cc20*/  LDL.LU.64 R146, [R1+0x21f8] ;  /* 0x0021f80001927983 */ /* 0x002f280000300a00 */
[----:B------:R2:W-:Y:S02]  /*2cc30*/  STL [R1+0x219c], R0 ;  /* 0x00219c0001007387 */ /* 0x0005e40000100800 */
[----:B--2---:R-:W-:-:S02]  /*2cc40*/  IMAD.MOV.U32 R0, RZ, RZ, R143 ;  /* 0x000000ffff007224 */ /* 0x004fc400078e008f */
[----:B------:R1:W-:Y:S04]  /*2cc50*/  STL [R1+0x21a8], R142 ;  /* 0x0021a88e01007387 */ /* 0x0003e80000100800 */
[----:B-1----:R-:W2:Y:S04]  /*2cc60*/  LDL.LU.64 R142, [R1+0x2200] ;  /* 0x00220000018e7983 */ /* 0x002ea80000300a00 */
        /* <DEDUP_REMOVED lines=13> */
[----:B------:R-:W-:Y:S04]  /*2cd40*/  STL [R1+0x21c8], R246 ;  /* 0x0021c8f601007387 */ /* 0x000fe80000100800 */
[----:B------:R-:W-:Y:S04]  /*2cd50*/  STL [R1+0x21c4], R247 ;  /* 0x0021c4f701007387 */ /* 0x000fe80000100800 */
[----:B------:R-:W2:Y:S01]  /*2cd60*/  LDL.LU.64 R244, [R1+0x2220] ;  /* 0x0022200001f47983 */ /* 0x000ea20000300a00 */
[----:B---3--:R-:W-:-:S03]  /*2cd70*/  IMAD.MOV.U32 R0, RZ, RZ, R135 ;  /* 0x000000ffff007224 */ /* 0x008fc600078e0087 */
[----:B------:R1:W-:Y:S04]  /*2cd80*/  STL [R1+0x21d0], R134 ;  /* 0x0021d08601007387 */ /* 0x0003e80000100800 */
[----:B-1----:R-:W3:Y:S04]  /*2cd90*/  LDL.LU.64 R134, [R1+0x2228] ;  /* 0x0022280001867983 */ /* 0x002ee80000300a00 */
        /* <DEDUP_REMOVED lines=20> */
[----:B------:R2:W-:Y:S02]  /*2cee0*/  STL [R1+0x21f4], R0 ;  /* 0x0021f40001007387 */ /* 0x0005e40000100800 */
[----:B--2---:R-:W-:-:S02]  /*2cef0*/  IMAD.MOV.U32 R0, RZ, RZ, R143 ;  /* 0x000000ffff007224 */ /* 0x004fc400078e008f */
[----:B------:R-:W-:Y:S04]  /*2cf00*/  STL [R1+0x2200], R142 ;  /* 0x0022008e01007387 */ /* 0x000fe80000100800 */
[----:B------:R-:W2:Y:S04]  /*2cf10*/  LDL.LU.64 R138, [R1+0x2258] ;  /* 0x00225800018a7983 */ /* 0x000ea80000300a00 */
[----:B------:R1:W-:Y:S02]  /*2cf20*/  STL [R1+0x21fc], R0 ;  /* 0x0021fc0001007387 */ /* 0x0003e40000100800 */
[----:B-1----:R-:W-:-:S02]  /*2cf30*/  IMAD.MOV.U32 R0, RZ, RZ, R149 ;  /* 0x000000ffff007224 */ /* 0x002fc400078e0095 */
[----:B------:R-:W-:Y:S04]  /*2cf40*/  STL [R1+0x2208], R148 ;  /* 0x0022089401007387 */ /* 0x000fe80000100800 */
[----:B------:R-:W2:Y:S04]  /*2cf50*/  LDL.LU.64 R142, [R1+0x2260] ;  /* 0x00226000018e7983 */ /* 0x000ea80000300a00 */
[----:B------:R1:W-:Y:S02]  /*2cf60*/  STL [R1+0x2204], R0 ;  /* 0x0022040001007387 */ /* 0x0003e40000100800 */
[----:B-1----:R-:W-:-:S02]  /*2cf70*/  IMAD.MOV.U32 R0, RZ, RZ, R151 ;  /* 0x000000ffff007224 */ /* 0x002fc400078e0097 */
[----:B------:R1:W-:Y:S04]  /*2cf80*/  STL [R1+0x2210], R150 ;  /* 0x0022109601007387 */ /* 0x0003e80000100800 */
[----:B------:R-:W2:Y:S04]  /*2cf90*/  LDL.LU.64 R148, [R1+0x2268] ;  /* 0x0022680001947983 */ /* 0x000ea80000300a00 */
[----:B------:R1:W-:Y:S04]  /*2cfa0*/  STL [R1+0x220c], R0 ;  /* 0x00220c0001007387 */ /* 0x0003e80000100800 */
[----:B------:R1:W-:Y:S04]  /*2cfb0*/  STL [R1+0x2218], R140 ;  /* 0x0022188c01007387 */ /* 0x0003e80000100800 */
[----:B-1----:R-:W2:Y:S01]  /*2cfc0*/  LDL.LU.64 R150, [R1+0x2270] ;  /* 0x0022700001967983 */ /* 0x002ea20000300a00 */
[----:B------:R-:W-:-:S03]  /*2cfd0*/  IMAD.MOV.U32 R0, RZ, RZ, R141 ;  /* 0x000000ffff007224 */ /* 0x000fc600078e008d */
        /* <DEDUP_REMOVED lines=25> */
[----:B------:R1:W-:Y:S02]  /*2d170*/  STL [R1+0x2244], R0 ;  /* 0x0022440001007387 */ /* 0x0003e40000100800 */
[----:B-1----:R-:W-:Y:S02]  /*2d180*/  IMAD.MOV.U32 R0, RZ, RZ, R147 ;  /* 0x000000ffff007224 */ /* 0x002fe400078e0093 */
        /* <DEDUP_REMOVED lines=31> */
[----:B-1----:R-:W-:-:S05]  /*2d380*/  IMAD.MOV.U32 R0, RZ, RZ, R243 ;  /* 0x000000ffff007224 */ /* 0x002fca00078e00f3 */
[----:B------:R1:W-:Y:S04]  /*2d390*/  STL [R1+0x228c], R0 ;  /* 0x00228c0001007387 */ /* 0x0003e80000100800 */
[----:B------:R-:W-:Y:S04]  /*2d3a0*/  STL [R1+0x2298], R136 ;  /* 0x0022988801007387 */ /* 0x000fe80000100800 */
[----:B------:R-:W4:Y:S01]  /*2d3b0*/  LDL.LU.64 R242, [R1+0x22e8] ;  /* 0x0022e80001f27983 */ /* 0x000f220000300a00 */
[----:B-1----:R-:W-:-:S03]  /*2d3c0*/  IMAD.MOV.U32 R0, RZ, RZ, R137 ;  /* 0x000000ffff007224 */ /* 0x002fc600078e0089 */
[----:B------:R-:W-:Y:S04]  /*2d3d0*/  STL [R1+0x22a0], R144 ;  /* 0x0022a09001007387 */ /* 0x000fe80000100800 */
[----:B------:R1:W-:Y:S04]  /*2d3e0*/  STL [R1+0x2294], R0 ;  /* 0x0022940001007387 */ /* 0x0003e80000100800 */
[----:B------:R-:W4:Y:S01]  /*2d3f0*/  LDL.LU.64 R132, [R1+0x22f0] ;  /* 0x0022f00001847983 */ /* 0x000f220000300a00 */
[----:B-1----:R-:W-:-:S03]  /*2d400*/  IMAD.MOV.U32 R0, RZ, RZ, R145 ;  /* 0x000000ffff007224 */ /* 0x002fc600078e0091 */
[----:B------:R-:W4:Y:S04]  /*2d410*/  LDL.LU.64 R144, [R1+0x22f8] ;  /* 0x0022f80001907983 */ /* 0x000f280000300a00 */
[----:B------:R1:W-:Y:S02]  /*2d420*/  STL [R1+0x229c], R0 ;  /* 0x00229c0001007387 */ /* 0x0003e40000100800 */
[----:B-1----:R-:W-:Y:S02]  /*2d430*/  IMAD.MOV.U32 R0, RZ, RZ, R147 ;  /* 0x000000ffff007224 */ /* 0x002fe400078e0093 */
[----:B------:R-:W-:Y:S04]  /*2d440*/  STL [R1+0x22a8], R146 ;  /* 0x0022a89201007387 */ /* 0x000fe80000100800 */
[----:B------:R-:W4:Y:S04]  /*2d450*/  LDL.LU.64 R134, [R1+0x2300] ;  /* 0x0023000001867983 */ /* 0x000f280000300a00 */
[----:B------:R1:W-:Y:S04]  /*2d460*/  STL [R1+0x22a4], R0 ;  /* 0x0022a40001007387 */ /* 0x0003e80000100800 */
[----:B--2---:R-:W-:Y:S01]  /*2d470*/  STL [R1+0x22b0], R138 ;  /* 0x0022b08a01007387 */ /* 0x004fe20000100800 */
[----:B-1----:R-:W-:-:S03]  /*2d480*/  IMAD.MOV.U32 R0, RZ, RZ, R139 ;  /* 0x000000ffff007224 */ /* 0x002fc600078e008b */
[----:B------:R-:W2:Y:S04]  /*2d490*/  LDL.LU.64 R146, [R1+0x2308] ;  /* 0x0023080001927983 */ /* 0x000ea80000300a00 */
[----:B------:R-:W-:Y:S04]  /*2d4a0*/  STL [R1+0x22b8], R142 ;  /* 0x0022b88e01007387 */ /* 0x000fe80000100800 */
[----:B------:R1:W-:Y:S04]  /*2d4b0*/  STL [R1+0x22ac], R0 ;  /* 0x0022ac0001007387 */ /* 0x0003e80000100800 */
[----:B------:R-:W2:Y:S01]  /*2d4c0*/  LDL.LU.64 R136, [R1+0x2310] ;  /* 0x0023100001887983 */ /* 0x000ea20000300a00 */
[----:B-1----:R-:W-:-:S03]  /*2d4d0*/  IMAD.MOV.U32 R0, RZ, RZ, R143 ;  /* 0x000000ffff007224 */ /* 0x002fc600078e008f */
        /* <DEDUP_REMOVED lines=17> */
[----:B------:R-:W4:Y:S04]  /*2d5f0*/  LDL.LU.64 R244, [R1+0x2340] ;  /* 0x0023400001f47983 */ /* 0x000f280000300a00 */
[----:B------:R1:W-:Y:S04]  /*2d600*/  STL [R1+0x22d4], R0 ;  /* 0x0022d40001007387 */ /* 0x0003e80000100800 */
[----:B------:R-:W-:Y:S01]  /*2d610*/  STL [R1+0x22e0], R130 ;  /* 0x0022e08201007387 */ /* 0x000fe20000100800 */
[----:B-1----:R-:W-:-:S03]  /*2d620*/  IMAD.MOV.U32 R0, RZ, RZ, R131 ;  /* 0x000000ffff007224 */ /* 0x002fc600078e0083 */
[----:B------:R-:W-:Y:S04]  /*2d630*/  STL [R1+0x22e8], R242 ;  /* 0x0022e8f201007387 */ /* 0x000fe80000100800 */
[----:B------:R1:W-:Y:S02]  /*2d640*/  STL [R1+0x22dc], R0 ;  /* 0x0022dc0001007387 */ /* 0x0003e40000100800 */
[----:B-1----:R-:W-:Y:S02]  /*2d650*/  IMAD.MOV.U32 R0, RZ, RZ, R243 ;  /* 0x000000ffff007224 */ /* 0x002fe400078e00f3 */
        /* <DEDUP_REMOVED lines=11> */
[----:B--2---:R-:W-:Y:S04]  /*2d710*/  STL [R1+0x2308], R146 ;  /* 0x0023089201007387 */ /* 0x004fe80000100800 */
[----:B------:R1:W-:Y:S02]  /*2d720*/  STL [R1+0x22fc], R0 ;  /* 0x0022fc0001007387 */ /* 0x0003e40000100800 */
[----:B-1----:R-:W-:Y:S02]  /*2d730*/  IMAD.MOV.U32 R0, RZ, RZ, R147 ;  /* 0x000000ffff007224 */ /* 0x002fe400078e0093 */
[----:B------:R-:W2:Y:S04]  /*2d740*/  LDL.LU.64 R146, [R1+0x2370] ;  /* 0x0023700001927983 */ /* 0x000ea80000300a00 */
[----:B------:R1:W-:Y:S04]  /*2d750*/  STL [R1+0x2304], R0 ;  /* 0x0023040001007387 */ /* 0x0003e80000100800 */
[----:B------:R-:W-:Y:S01]  /*2d760*/  STL [R1+0x2310], R136 ;  /* 0x0023108801007387 */ /* 0x000fe20000100800 */
[----:B-1----:R-:W-:-:S03]  /*2d770*/  IMAD.MOV.U32 R0, RZ, RZ, R137 ;  /* 0x000000ffff007224 */ /* 0x002fc600078e0089 */
[----:B------:R-:W-:Y:S04]  /*2d780*/  STL [R1+0x2318], R142 ;  /* 0x0023188e01007387 */ /* 0x000fe80000100800 */
[----:B------:R1:W-:Y:S02]  /*2d790*/  STL [R1+0x230c], R0 ;  /* 0x00230c0001007387 */ /* 0x0003e40000100800 */
[----:B-1----:R-:W-:Y:S02]  /*2d7a0*/  IMAD.MOV.U32 R0, RZ, RZ, R143 ;  /* 0x000000ffff007224 */ /* 0x002fe400078e008f */
        /* <DEDUP_REMOVED lines=8> */
[----:B---3--:R-:W-:Y:S04]  /*2d830*/  STL [R1+0x2330], R150 ;  /* 0x0023309601007387 */ /* 0x008fe80000100800 */
[----:B------:R1:W-:Y:S02]  /*2d840*/  STL [R1+0x2324], R0 ;  /* 0x0023240001007387 */ /* 0x0003e40000100800 */
[----:B-1----:R-:W-:Y:S02]  /*2d850*/  IMAD.MOV.U32 R0, RZ, RZ, R151 ;  /* 0x000000ffff007224 */ /* 0x002fe400078e0097 */
[----:B------:R-:W3:Y:S04]  /*2d860*/  LDL.LU.64 R150, [R1+0x23a0] ;  /* 0x0023a00001967983 */ /* 0x000ee80000300a00 */
[----:B------:R1:W-:Y:S04]  /*2d870*/  STL [R1+0x232c], R0 ;  /* 0x00232c0001007387 */ /* 0x0003e80000100800 */
[----:B----4-:R-:W-:Y:S01]  /*2d880*/  STL [R1+0x2338], R140 ;  /* 0x0023388c01007387 */ /* 0x010fe20000100800 */
[----:B-1----:R-:W-:-:S03]  /*2d890*/  IMAD.MOV.U32 R0, RZ, RZ, R141 ;  /* 0x000000ffff007224 */ /* 0x002fc600078e008d */
[----:B------:R-:W-:Y:S04]  /*2d8a0*/  STL [R1+0x2340], R244 ;  /* 0x002340f401007387 */ /* 0x000fe80000100800 */
[----:B------:R1:W-:Y:S04]  /*2d8b0*/  STL [R1+0x2334], R0 ;  /* 0x0023340001007387 */ /* 0x0003e80000100800 */
[----:B------:R-:W-:Y:S01]  /*2d8c0*/  STL [R1+0x2348], R152 ;  /* 0x0023489801007387 */ /* 0x000fe20000100800 */
[----:B-1----:R-:W-:-:S05]  /*2d8d0*/  IMAD.MOV.U32 R0, RZ, RZ, R245 ;  /* 0x000000ffff007224 */ /* 0x002fca00078e00f5 */
[----:B------:R1:W-:Y:S04]  /*2d8e0*/  STL [R1+0x233c], R0 ;  /* 0x00233c0001007387 */ /* 0x0003e80000100800 */
[----:B------:R-:W4:Y:S04]  /*2d8f0*/  LDL.LU.64 R244, [R1+0x23b0] ;  /* 0x0023b00001f47983 */ /* 0x000f280000300a00 */
[----:B------:R-:W-:Y:S01]  /*2d900*/  STL [R1+0x2344], R153 ;  /* 0x0023449901007387 */ /* 0x000fe20000100800 */
[----:B-1----:R-:W-:-:S03]  /*2d910*/  IMAD.MOV.U32 R0, RZ, RZ, R243 ;  /* 0x000000ffff007224 */ /* 0x002fc600078e00f3 */
[----:B------:R1:W-:Y:S04]  /*2d920*/  STL [R1+0x2350], R242 ;  /* 0x002350f201007387 */ /* 0x0003e80000100800 */
[----:B------:R-:W-:Y:S04]  /*2d930*/  STL [R1+0x2358], R156 ;  /* 0x0023589c01007387 */ /* 0x000fe80000100800 */
[----:B------:R1:W-:Y:S04]  /*2d940*/  STL [R1+0x234c], R0 ;  /* 0x00234c0001007387 */ /* 0x0003e80000100800 */
[----:B-1----:R-:W4:Y:S04]  /*2d950*/  LDL.LU.64 R242, [R1+0x23c0] ;  /* 0x0023c00001f27983 */ /* 0x002f280000300a00 */
[----:B------:R-:W-:Y:S01]  /*2d960*/  STL [R1+0x2354], R157 ;  /* 0x0023549d01007387 */ /* 0x000fe20000100800 */
[----:B------:R-:W-:-:S03]  /*2d970*/  IMAD.MOV.U32 R0, RZ, RZ, R145 ;  /* 0x000000ffff007224 */ /* 0x000fc600078e0091 */
[----:B------:R1:W-:Y:S04]  /*2d980*/  STL [R1+0x2360], R144 ;  /* 0x0023609001007387 */ /* 0x0003e80000100800 */
[----:B------:R-:W-:Y:S04]  /*2d990*/  STL [R1+0x2368], R160 ;  /* 0x002368a001007387 */ /* 0x000fe80000100800 */
[----:B------:R2:W-:Y:S04]  /*2d9a0*/  STL [R1+0x235c], R0 ;  /* 0x00235c0001007387 */ /* 0x0005e80000100800 */
[----:B-1----:R-:W4:Y:S04]  /*2d9b0*/  LDL.LU.64 R144, [R1+0x23d0] ;  /* 0x0023d00001907983 */ /* 0x002f280000300a00 */
[----:B------:R-:W-:Y:S01]  /*2d9c0*/  STL [R1+0x2364], R161 ;  /* 0x002364a101007387 */ /* 0x000fe20000100800 */
[----:B--2---:R-:W-:-:S03]  /*2d9d0*/  IMAD.MOV.U32 R0, RZ, RZ, R147 ;  /* 0x000000ffff007224 */ /* 0x004fc600078e0093 */
[----:B------:R1:W-:Y:S04]  /*2d9e0*/  STL [R1+0x2370], R146 ;  /* 0x0023709201007387 */ /* 0x0003e80000100800 */
[----:B-1----:R-:W2:Y:S04]  /*2d9f0*/  LDL.LU.64 R146, [R1+0x23e0] ;  /* 0x0023e00001927983 */ /* 0x002ea80000300a00 */
[----:B------:R1:W-:Y:S04]  /*2da00*/  STL [R1+0x236c], R0 ;  /* 0x00236c0001007387 */ /* 0x0003e80000100800 */
[----:B------:R-:W-:Y:S04]  /*2da10*/  STL [R1+0x2378], R162 ;  /* 0x002378a201007387 */ /* 0x000fe80000100800 */
[----:B------:R-:W-:Y:S01]  /*2da20*/  STL [R1+0x2374], R163 ;  /* 0x002374a301007387 */ /* 0x000fe20000100800 */
[----:B-1----:R-:W-:-:S03]  /*2da30*/  IMAD.MOV.U32 R0, RZ, RZ, R143 ;  /* 0x000000ffff007224 */ /* 0x002fc600078e008f */
[----:B------:R-:W-:Y:S04]  /*2da40*/  STL [R1+0x2380], R142 ;  /* 0x0023808e01007387 */ /* 0x000fe80000100800 */
[----:B------:R-:W-:Y:S04]  /*2da50*/  STL [R1+0x2388], R164 ;  /* 0x002388a401007387 */ /* 0x000fe80000100800 */
[----:B------:R1:W-:Y:S04]  /*2da60*/  STL [R1+0x237c], R0 ;  /* 0x00237c0001007387 */ /* 0x0003e80000100800 */
[----:B------:R-:W-:Y:S01]  /*2da70*/  STL [R1+0x2384], R165 ;  /* 0x002384a501007387 */ /* 0x000fe20000100800 */
[----:B-1----:R-:W-:-:S03]  /*2da80*/  IMAD.MOV.U32 R0, RZ, RZ, R149 ;  /* 0x000000ffff007224 */ /* 0x002fc600078e0095 */
[----:B------:R-:W-:Y:S04]  /*2da90*/  STL [R1+0x2390], R148 ;  /* 0x0023909401007387 */ /* 0x000fe80000100800 */
[----:B------:R-:W-:Y:S04]  /*2daa0*/  STL [R1+0x2398], R166 ;  /* 0x002398a601007387 */ /* 0x000fe80000100800 */
[----:B------:R1:W-:Y:S04]  /*2dab0*/  STL [R1+0x238c], R0 ;  /* 0x00238c0001007387 */ /* 0x0003e80000100800 */
[----:B------:R-:W-:Y:S04]  /*2dac0*/  STL [R1+0x2394], R167 ;  /* 0x002394a701007387 */ /* 0x000fe80000100800 */
[----:B---3--:R3:W-:Y:S01]  /*2dad0*/  STL [R1+0x23a0], R150 ;  /* 0x0023a09601007387 */ /* 0x0087e20000100800 */
[----:B-1----:R-:W-:-:S03]  /*2dae0*/  IMAD.MOV.U32 R0, RZ, RZ, R151 ;  /* 0x000000ffff007224 */ /* 0x002fc600078e0097 */
[----:B------:R-:W2:Y:S04]  /*2daf0*/  LDL.LU.64 R148, [R1+0x2410] ;  /* 0x0024100001947983 */ /* 0x000ea80000300a00 */
[----:B------:R-:W-:Y:S04]  /*2db00*/  STL [R1+0x23a8], R170 ;  /* 0x0023a8aa01007387 */ /* 0x000fe80000100800 */
[----:B------:R4:W-:Y:S04]  /*2db10*/  STL [R1+0x239c], R0 ;  /* 0x00239c0001007387 */ /* 0x0009e80000100800 */
[----:B------:R-:W-:Y:S04]  /*2db20*/  STL [R1+0x23a4], R171 ;  /* 0x0023a4ab01007387 */ /* 0x000fe80000100800 */
[----:B---3--:R-:W3:Y:S01]  /*2db30*/  LDL.LU.64 R150, [R1+0x2420] ;  /* 0x0024200001967983 */ /* 0x008ee20000300a00 */
[----:B----4-:R-:W-:-:S03]  /*2db40*/  IMAD.MOV.U32 R0, RZ, RZ, R245 ;  /* 0x000000ffff007224 */ /* 0x010fc600078e00f5 */
[----:B------:R1:W-:Y:S04]  /*2db50*/  STL [R1+0x23b0], R244 ;  /* 0x0023b0f401007387 */ /* 0x0003e80000100800 */
[----:B------:R-:W-:Y:S04]  /*2db60*/  STL [R1+0x23b8], R174 ;  /* 0x0023b8ae01007387 */ /* 0x000fe80000100800 */
[----:B------:R4:W-:Y:S04]  /*2db70*/  STL [R1+0x23ac], R0 ;  /* 0x0023ac0001007387 */ /* 0x0009e80000100800 */
[----:B-1----:R-:W3:Y:S04]  /*2db80*/  LDL.LU.64 R244, [R1+0x2430] ;  /* 0x0024300001f47983 */ /* 0x002ee80000300a00 */
[----:B------:R-:W-:Y:S04]  /*2db90*/  STL [R1+0x23b4], R175 ;  /* 0x0023b4af01007387 */ /* 0x000fe80000100800 */
[----:B------:R1:W-:Y:S01]  /*2dba0*/  STL [R1+0x23c0], R242 ;  /* 0x0023c0f201007387 */ /* 0x0003e20000100800 */
[----:B----4-:R-:W-:-:S03]  /*2dbb0*/  IMAD.MOV.U32 R0, RZ, RZ, R243 ;  /* 0x000000ffff007224 */ /* 0x010fc600078e00f3 */
[----:B-1----:R-:W4:Y:S04]  /*2dbc0*/  LDL.LU.64 R242, [R1+0x2440] ;  /* 0x0024400001f27983 */ /* 0x002f280000300a00 */
        /* <DEDUP_REMOVED lines=8> */
[----:B--2---:R-:W-:-:S03]  /*2dc50*/  IMAD.MOV.U32 R0, RZ, RZ, R147 ;  /* 0x000000ffff007224 */ /* 0x004fc600078e0093 */
[----:B------:R-:W-:Y:S04]  /*2dc60*/  STL [R1+0x23e0], R146 ;  /* 0x0023e09201007387 */ /* 0x000fe80000100800 */
[----:B------:R-:W-:Y:S04]  /*2dc70*/  STL [R1+0x23e8], R240 ;  /* 0x0023e8f001007387 */ /* 0x000fe80000100800 */
[----:B------:R1:W-:Y:S04]  /*2dc80*/  STL [R1+0x23dc], R0 ;  /* 0x0023dc0001007387 */ /* 0x0003e80000100800 */
[----:B------:R-:W-:Y:S04]  /*2dc90*/  STL [R1+0x23e4], R241 ;  /* 0x0023e4f101007387 */ /* 0x000fe80000100800 */
[----:B------:R-:W-:Y:S04]  /*2dca0*/  STL [R1+0x23f0], R236 ;  /* 0x0023f0ec01007387 */ /* 0x000fe80000100800 */
[----:B------:R-:W-:Y:S04]  /*2dcb0*/  STL [R1+0x23ec], R237 ;  /* 0x0023eced01007387 */ /* 0x000fe80000100800 */
[----:B------:R-:W-:Y:S04]  /*2dcc0*/  STL [R1+0x23f8], R232 ;  /* 0x0023f8e801007387 */ /* 0x000fe80000100800 */
[----:B------:R-:W-:Y:S04]  /*2dcd0*/  STL [R1+0x23f4], R233 ;  /* 0x0023f4e901007387 */ /* 0x000fe80000100800 */
[----:B------:R-:W-:Y:S04]  /*2dce0*/  STL [R1+0x2400], R228 ;  /* 0x002400e401007387 */ /* 0x000fe80000100800 */
[----:B------:R-:W-:Y:S04]  /*2dcf0*/  STL [R1+0x23fc], R229 ;  /* 0x0023fce501007387 */ /* 0x000fe80000100800 */
[----:B------:R-:W-:Y:S04]  /*2dd00*/  STL [R1+0x2408], R168 ;  /* 0x002408a801007387 */ /* 0x000fe80000100800 */
[----:B------:R-:W-:Y:S01]  /*2dd10*/  STL [R1+0x2404], R169 ;  /* 0x002404a901007387 */ /* 0x000fe20000100800 */
[----:B-1----:R-:W-:-:S03]  /*2dd20*/  IMAD.MOV.U32 R0, RZ, RZ, R149 ;  /* 0x000000ffff007224 */ /* 0x002fc600078e0095 */
[----:B------:R-:W-:Y:S04]  /*2dd30*/  STL [R1+0x2410], R148 ;  /* 0x0024109401007387 */ /* 0x000fe80000100800 */
[----:B------:R-:W-:Y:S04]  /*2dd40*/  STL [R1+0x2418], R172 ;  /* 0x002418ac01007387 */ /* 0x000fe80000100800 */
[----:B------:R3:W-:Y:S04]  /*2dd50*/  STL [R1+0x240c], R0 ;  /* 0x00240c0001007387 */ /* 0x0007e80000100800 */
[----:B------:R-:W-:Y:S01]  /*2dd60*/  STL [R1+0x2414], R173 ;  /* 0x002414ad01007387 */ /* 0x000fe20000100800 */
[----:B---3--:R-:W-:-:S03]  /*2dd70*/  IMAD.MOV.U32 R0, RZ, RZ, R151 ;  /* 0x000000ffff007224 */ /* 0x008fc600078e0097 */
        /* <DEDUP_REMOVED lines=8> */
[----:B------:R-:W-:Y:S01]  /*2de00*/  STL [R1+0x2434], R181 ;  /* 0x002434b501007387 */ /* 0x000fe20000100800 */
[----:B----4-:R-:W-:-:S03]  /*2de10*/  IMAD.MOV.U32 R0, RZ, RZ, R243 ;  /* 0x000000ffff007224 */ /* 0x010fc600078e00f3 */
[----:B------:R-:W-:Y:S04]  /*2de20*/  STL [R1+0x2440], R242 ;  /* 0x002440f201007387 */ /* 0x000fe80000100800 */
[----:B------:R-:W-:Y:S04]  /*2de30*/  STL.64 [R1+0x1f30], R184 ;  /* 0x001f30b801007387 */ /* 0x000fe80000100a00 */
[----:B------:R-:W-:Y:S04]  /*2de40*/  STL [R1+0x243c], R0 ;  /* 0x00243c0001007387 */ /* 0x000fe80000100800 */
[----:B------:R-:W2:Y:S04]  /*2de50*/  LDL.LU.64 R24, [R1+0x24f0] ;  /* 0x0024f00001187983 */ /* 0x000ea80000300a00 */
[----:B------:R-:W-:Y:S04]  /*2de60*/  STL.64 [R1+0x1f20], R188 ;  /* 0x001f20bc01007387 */ /* 0x000fe80000100a00 */
[----:B--2---:R1:W-:Y:S04]  /*2de70*/  STL.64 [R1+0x1f28], R24 ;  /* 0x001f281801007387 */ /* 0x0043e80000100a00 */
[----:B-1----:R-:W2:Y:S04]  /*2de80*/  LDL.LU.64 R24, [R1+0x2520] ;  /* 0x0025200001187983 */ /* 0x002ea80000300a00 */
        /* <DEDUP_REMOVED lines=27> */
[----:B------:R1:W-:Y:S04]  /*2e040*/  STL.64 [R1+0x1e80], R6 ;  /* 0x001e800601007387 */ /* 0x0003e80000100a00 */
[----:B--2---:R-:W-:Y:S04]  /*2e050*/  STL.64 [R1+0x1e88], R24 ;  /* 0x001e881801007387 */ /* 0x004fe80000100a00 */
        /* <DEDUP_REMOVED lines=22> */
[----:B------:R1:W-:Y:S01]  /*2e1c0*/  STL.64 [R1+0x1e00], R194 ;  /* 0x001e00c201007387 */ /* 0x0003e20000100a00 */
[----:B------:R-:W-:-:S02]  /*2e1d0*/  IMAD.MOV.U32 R224, RZ, RZ, R222 ;  /* 0x000000ffffe07224 */ /* 0x000fc400078e00de */
[----:B------:R-:W-:Y:S02]  /*2e1e0*/  IMAD.MOV.U32 R225, RZ, RZ, R223 ;  /* 0x000000ffffe17224 */ /* 0x000fe400078e00df */
[----:B------:R-:W-:Y:S02]  /*2e1f0*/  IMAD.MOV.U32 R228, RZ, RZ, R218 ;  /* 0x000000ffffe47224 */ /* 0x000fe400078e00da */
[----:B------:R-:W-:Y:S02]  /*2e200*/  IMAD.MOV.U32 R229, RZ, RZ, R219 ;  /* 0x000000ffffe57224 */ /* 0x000fe400078e00db */
[----:B------:R-:W-:Y:S02]  /*2e210*/  IMAD.MOV.U32 R232, RZ, RZ, R214 ;  /* 0x000000ffffe87224 */ /* 0x000fe400078e00d6 */
[----:B------:R-:W-:Y:S02]  /*2e220*/  IMAD.MOV.U32 R233, RZ, RZ, R215 ;  /* 0x000000ffffe97224 */ /* 0x000fe400078e00d7 */
        /* <DEDUP_REMOVED lines=11> */
[----:B------:R-:W-:Y:S01]  /*2e2e0*/  IMAD.MOV.U32 R157, RZ, RZ, R155 ;  /* 0x000000ffff9d7224 */ /* 0x000fe200078e009b */
[----:B--2---:R2:W-:Y:S04]  /*2e2f0*/  STL.64 [R1+0x1e08], R6 ;  /* 0x001e080601007387 */ /* 0x0045e80000100a00 */
[----:B------:R3:W5:Y:S04]  /*2e300*/  LDL.LU.64 R250, [R1+0x25b0] ;  /* 0x0025b00001fa7983 */ /* 0x0007680000300a00 */
        /* <DEDUP_REMOVED lines=20> */
[----:B-1----:R3:W5:Y:S04]  /*2e450*/  LDL.LU.64 R194, [R1+0x2620] ;  /* 0x0026200001c27983 */ /* 0x0027680000300a00 */
        /* <DEDUP_REMOVED lines=24> */
[----:B--2---:R3:W5:Y:S04]  /*2e5e0*/  LDL.LU.64 R6, [R1+0x24e8] ;  /* 0x0024e80001067983 */ /* 0x0047680000300a00 */
        /* <DEDUP_REMOVED lines=1920> */
[----:B------:R-:W-:Y:S01]  /*35df0*/  USHF.R.S32.HI UR8, URZ, 0x1f, UR4 ;  /* 0x0000001f3f087899 */ /* 0x000fe20008011404 */
[----:B------:R-:W-:-:S02]  /*35e00*/  SHF.R.S32.HI R0, RZ, 0x1f, R2 ;  /* 0x0000001fff007819 */ /* 0x000fc40000011402 */
[----:B------:R-:W-:Y:S01]  /*35e10*/  SHF.R.S32.HI R3, RZ, 0x1f, R4 ;  /* 0x0000001fff037819 */ /* 0x000fe20000011404 */
[----:B------:R-:W-:Y:S01]  /*35e20*/  ULEA.HI UR8, UR8, UR4, URZ, 0x5 ;  /* 0x0000000408087291 */ /* 0x000fe2000f8f283f */
[C---:B------:R-:W-:Y:S01]  /*35e30*/  SHF.L.U64.HI R0, R2.reuse, 0x2, R0 ;  /* 0x0000000202007819 */ /* 0x040fe20000010200 */
[----:B------:R-:W-:Y:S01]  /*35e40*/  IMAD.SHL.U32 R2, R2, 0x4, RZ ;  /* 0x0000000402027824 */ /* 0x000fe200078e00ff */
[C---:B------:R-:W-:Y:S01]  /*35e50*/  SHF.L.U64.HI R3, R4.reuse, 0x2, R3 ;  /* 0x0000000204037819 */ /* 0x040fe20000010203 */
[----:B------:R-:W-:Y:S01]  /*35e60*/  USHF.R.S32.HI UR46, URZ, 0x5, UR8 ;  /* 0x000000053f2e7899 */ /* 0x000fe20008011408 */
[----:B------:R-:W-:Y:S01]  /*35e70*/  IMAD.SHL.U32 R4, R4, 0x4, RZ ;  /* 0x0000000404047824 */ /* 0x000fe200078e00ff */
        /* <DEDUP_REMOVED lines=63> */
[----:B------:R-:W-:Y:S01]  /*36270*/  CS2R R150, SRZ ;  /* 0x0000000000967805 */ /* 0x000fe2000001ff00 */
[----:B------:R-:W-:Y:S01]  /*36280*/  UMOV UR5, 0x6 ;  /* 0x0000000600057882 */ /* 0x000fe20000000000 */
[----:B------:R-:W-:Y:S01]  /*36290*/  UMOV UR44, 0xffffffff ;  /* 0xffffffff002c7882 */ /* 0x000fe20000000000 */
[----:B------:R-:W-:Y:S01]  /*362a0*/  UIADD3 UR47, UR46, -0x7, URZ ;  /* 0xfffffff92e2f7890 */ /* 0x000fe2000fffe03f */
[----:B---3--:R-:W-:-:S11]  /*362b0*/  UMOV UR4, URZ ;  /* 0x0000003f00047c82 */ /* 0x008fd60008000000 */
.L_x_1:
[----:B-----5:R-:W-:Y:S01]  /*362c0*/  STL.64 [R1+0x2b98], R250 ;  /* 0x002b98fa01007387 */ /* 0x020fe20000100a00 */
[----:B------:R-:W-:Y:S01]  /*362d0*/  UIADD3 UR44, UR44, 0x1, URZ ;  /* 0x000000012c2c7890 */ /* 0x000fe2000fffe03f */
[----:B------:R-:W-:-:S04]  /*362e0*/  DEPBAR.LE SB0, 0xc ;  /* 0x000083000000791a */ /* 0x000fc80000000000 */
        /* <DEDUP_REMOVED lines=63> */
[----:B-1----:R-:W2:Y:S04]  /*366e0*/  LDL.LU.64 R124, [R1+0x1800] ;  /* 0x00180000017c7983 */ /* 0x002ea80000300a00 */
[----:B------:R-:W3:Y:S04]  /*366f0*/  LDL.LU.64 R126, [R1+0x1808] ;  /* 0x00180800017e7983 */ /* 0x000ee80000300a00 */
[----:B------:R-:W4:Y:S04]  /*36700*/  LDL.LU.64 R128, [R1+0x1810] ;  /* 0x0018100001807983 */ /* 0x000f280000300a00 */
[----:B------:R-:W2:Y:S04]  /*36710*/  LDL.LU.64 R130, [R1+0x1818] ;  /* 0x0018180001827983 */ /* 0x000ea80000300a00 */
        /* <DEDUP_REMOVED lines=9> */
[----:B------:R-:W3:Y:S01]  /*367b0*/  LDL.LU.64 R150, [R1+0x1868] ;  /* 0x0018680001967983 */ /* 0x000ee20000300a00 */
[----:B------:R-:W-:Y:S01]  /*367c0*/  UISETP.GT.AND UP0, UPT, UR44, 0x7, UPT ;  /* 0x000000072c00788c */ /* 0x000fe2000bf04270 */
[----:B------:R-:W-:Y:S01]  /*367d0*/  UMOV UR41, 0x40000040 ;  /* 0x4000004000297882 */ /* 0x000fe20000000000 */
[----:B------:R-:W-:Y:S01]  /*367e0*/  UMOV UR43, 0x40000040 ;  /* 0x40000040002b7882 */ /* 0x000fe20000000000 */
[----:B------:R-:W-:Y:S06]  /*367f0*/  BAR.SYNC.DEFER_BLOCKING 0x0 ;  /* 0x0000000000007b1d */ /* 0x000fec0000010000 */
[----:B---3--:R-:W-:Y:S04]  /*36800*/  STL.64 [R1+0x3d98], R150 ;  /* 0x003d989601007387 */ /* 0x008fe80000100a00 */
[----:B--2---:R-:W-:Y:S04]  /*36810*/  STL.64 [R1+0x3d90], R148 ;  /* 0x003d909401007387 */ /* 0x004fe80000100a00 */
[----:B----4-:R-:W-:Y:S04]  /*36820*/  STL.64 [R1+0x3d88], R146 ;  /* 0x003d889201007387 */ /* 0x010fe80000100a00 */
        /* <DEDUP_REMOVED lines=125> */
[----:B--2---:R-:W-:Y:S04]  /*37000*/  STL.64 [R1+0x3f98], R150 ;  /* 0x003f989601007387 */ /* 0x004fe80000100a00 */
[----:B----4-:R-:W-:Y:S04]  /*37010*/  STL.64 [R1+0x3f90], R148 ;  /* 0x003f909401007387 */ /* 0x010fe80000100a00 */
[----:B---3--:R-:W-:Y:S04]  /*37020*/  STL.64 [R1+0x3f88], R146 ;  /* 0x003f889201007387 */ /* 0x008fe80000100a00 */
        /* <DEDUP_REMOVED lines=125> */
[----:B------:R-:W-:-:S03]  /*37800*/  USEL UR44, UR44, URZ, !UP0 ;  /* 0x0000003f2c2c7287 */ /* 0x000fc6000c000000 */
[----:B------:R-:W3:Y:S01]  /*37810*/  LDL.LU.64 R152, [R1+0x1870] ;  /* 0x0018700001987983 */ /* 0x000ee20000300a00 */
[----:B------:R-:W-:-:S03]  /*37820*/  ULEA UR8, UR44, UR45, 0x10 ;  /* 0x0000002d2c087291 */ /* 0x000fc6000f8e803f */
[----:B------:R-:W3:Y:S01]  /*37830*/  LDL.LU.64 R154, [R1+0x1878] ;  /* 0x00187800019a7983 */ /* 0x000ee20000300a00 */
[----:B------:R-:W-:Y:S02]  /*37840*/  UIADD3 UR9, UR8, 0x80000, URZ ;  /* 0x0008000008097890 */ /* 0x000fe4000fffe03f */
[----:B------:R-:W-:Y:S01]  /*37850*/  USHF.R.U32.HI UR40, URZ, 0x4, UR8 ;  /* 0x000000043f287899 */ /* 0x000fe20008011608 */
[----:B------:R-:W3:Y:S01]  /*37860*/  LDL.LU.64 R156, [R1+0x1880] ;  /* 0x00188000019c7983 */ /* 0x000ee20000300a00 */
[----:B------:R-:W-:Y:S02]  /*37870*/  USHF.R.U32.HI UR9, URZ, 0x4, UR9 ;  /* 0x000000043f097899 */ /* 0x000fe40008011609 */
[----:B------:R-:W-:Y:S01]  /*37880*/  USGXT.U32 UR40, UR40, 0xe ;  /* 0x0000000e2828789a */ /* 0x000fe20008000000 */
[----:B------:R-:W3:Y:S01]  /*37890*/  LDL.LU.64 R158, [R1+0x1888] ;  /* 0x00188800019e7983 */ /* 0x000ee20000300a00 */
[----:B------:R-:W-:Y:S02]  /*378a0*/  USGXT.U32 UR42, UR9, 0xe ;  /* 0x0000000e092a789a */ /* 0x000fe40008000000 */
[----:B------:R-:W-:Y:S01]  /*378b0*/  UIADD3 UR24, UP0, UR40, 0x2, URZ ;  /* 0x0000000228187890 */ /* 0x000fe2000ff1e03f */
[----:B------:R-:W3:Y:S01]  /*378c0*/  LDL.LU.64 R160, [R1+0x1890] ;  /* 0x0018900001a07983 */ /* 0x000ee20000300a00 */
[----:B------:R-:W-:Y:S01]  /*378d0*/  UIADD3 UR26, UP1, UR42, 0x2, URZ ;  /* 0x000000022a1a7890 */ /* 0x000fe2000ff3e03f */
[----:B------:R-:W-:Y:S01]  /*378e0*/  UMOV UR8, URZ ;  /* 0x0000003f00087c82 */ /* 0x000fe20008000000 */
[----:B------:R-:W-:Y:S01]  /*378f0*/  UMOV UR9, URZ ;  /* 0x0000003f00097c82 */ /* 0x000fe20008000000 */
[----:B------:R-:W-:Y:S01]  /*37900*/  UIADD3.X UR25, UR8, 0x40000040, URZ, UP0, !UPT ;  /* 0x4000004008197890 */ /* 0x000fe200087fe43f */
[----:B------:R-:W3:Y:S01]  /*37910*/  LDL.LU.64 R162, [R1+0x1898] ;  /* 0x0018980001a27983 */ /* 0x000ee20000300a00 */
[----:B------:R-:W-:Y:S01]  /*37920*/  UIADD3.X UR27, UR9, 0x40000040, URZ, UP1, !UPT ;  /* 0x40000040091b7890 */ /* 0x000fe20008ffe43f */
[----:B--2---:R-:W-:Y:S01]  /*37930*/  WARPGROUP.ARRIVE ;  /* 0x00000000000079c5 */ /* 0x004fe20000000000 */
[----:B------:R-:W-:Y:S01]  /*37940*/  UIADD3.64 UR36, UR24, 0x2, URZ ;  /* 0x0000000218247897 */ /* 0x000fe2000fffe03f */
[----:B------:R-:W3:Y:S04]  /*37950*/  LDL.LU.64 R164, [R1+0x18a0] ;  /* 0x0018a00001a47983 */ /* 0x000ee80000300a00 */
[----:B------:R-:W-:Y:S01]  /*37960*/  HGMMA.64x256x8.F32.TF32 R24, gdesc[UR40], R24, gsb0 ;  /* 0x07e00000281879f0 */ /* 0x000fe20008002818 */
[----:B------:R-:W-:Y:S01]  /*37970*/  UIADD3.64 UR38, UR26, 0x2, URZ ;  /* 0x000000021a267897 */ /* 0x000fe2000fffe03f */
[----:B------:R-:W3:Y:S01]  /*37980*/  LDL.LU.64 R166, [R1+0x18a8] ;  /* 0x0018a80001a67983 */ /* 0x000ee20000300a00 */
[----:B------:R-:W-:-:S02]  /*37990*/  UIADD3.64 UR32, UR24, 0x4, URZ ;  /* 0x0000000418207897 */ /* 0x000fc4000fffe03f */
[----:B------:R-:W-:Y:S01]  /*379a0*/  UIADD3.64 UR34, UR26, 0x4, URZ ;  /* 0x000000041a227897 */ /* 0x000fe2000fffe03f */
        /* <DEDUP_REMOVED lines=42> */
[----:B------:R-:W-:Y:S04]  /*37c50*/  STL [R1+0x2998], R7 ;  /* 0x0029980701007387 */ /* 0x000fe80000100800 */
[----:B------:R-:W-:Y:S04]  /*37c60*/  STL.64 [R1+0x2890], R12 ;  /* 0x0028900c01007387 */ /* 0x000fe80000100a00 */
[----:B------:R-:W-:Y:S01]  /*37c70*/  STL.64 [R1+0x2888], R10 ;  /* 0x0028880a01007387 */ /* 0x000fe20000100a00 */
[----:B------:R-:W-:-:S02]  /*37c80*/  WARPGROUP.DEPBAR.LE gsb0, 0x0 ;  /* 0x00008000000079c5 */ /* 0x000fc40000010000 */
[----:B------:R-:W-:-:S06]  /*37c90*/  WARPGROUP.ARRIVE ;  /* 0x00000000000079c5 */ /* 0x000fcc0000000000 */
[----:B------:R-:W-:Y:S03]  /*37ca0*/  HGMMA.64x256x8.F32.TF32 R24, gdesc[UR24], R24, gsb0 ;  /* 0x07e00000181879f0 */ /* 0x000fe60008002818 */
[----:B------:R-:W-:Y:S02]  /*37cb0*/  WARPGROUP.DEPBAR.LE gsb0, 0x0 ;  /* 0x00008000000079c5 */ /* 0x000fe40000010000 */
[----:B------:R-:W-:-:S15]  /*37cc0*/  WARPGROUP.ARRIVE ;  /* 0x00000000000079c5 */ /* 0x000fde0000000000 */
[----:B------:R-:W-:-:S08]  /*37cd0*/  NOP ;  /* 0x0000000000007918 */ /* 0x000fd00000000000 */
[----:B------:R-:W-:Y:S03]  /*37ce0*/  HGMMA.64x256x8.F32.TF32 R24, gdesc[UR36], R24, gsb0 ;  /* 0x07e00000241879f0 */ /* 0x000fe60008002818 */
[----:B------:R-:W-:Y:S02]  /*37cf0*/  WARPGROUP.DEPBAR.LE gsb0, 0x0 ;  /* 0x00008000000079c5 */ /* 0x000fe40000010000 */
[----:B------:R-:W-:-:S15]  /*37d00*/  WARPGROUP.ARRIVE ;  /* 0x00000000000079c5 */ /* 0x000fde0000000000 */
[----:B------:R-:W-:-:S08]  /*37d10*/  NOP ;  /* 0x0000000000007918 */ /* 0x000fd00000000000 */
[----:B------:R-:W-:Y:S03]  /*37d20*/  HGMMA.64x256x8.F32.TF32 R24, gdesc[UR32], R24, gsb0 ;  /* 0x07e00000201879f0 */ /* 0x000fe60008002818 */
[----:B------:R-:W-:Y:S02]  /*37d30*/  WARPGROUP.DEPBAR.LE gsb0, 0x0 ;  /* 0x00008000000079c5 */ /* 0x000fe40000010000 */
        /* <DEDUP_REMOVED lines=128> */
[----:B------:R-:W-:Y:S01]  /*38540*/  UIADD3.64 UR22, UR26, 0x7fe, URZ ;  /* 0x000007fe1a167897 */ /* 0x000fe2000fffe03f */
[----:B------:R-:W-:Y:S01]  /*38550*/  UMOV UR20, UR40 ;  /* 0x0000002800147c82 */ /* 0x000fe20008000000 */
[----:B------:R-:W-:Y:S01]  /*38560*/  UMOV UR21, UR41 ;  /* 0x0000002900157c82 */ /* 0x000fe20008000000 */
        /* <DEDUP_REMOVED lines=9> */
[----:B--2---:R-:W-:-:S06]  /*38600*/  WARPGROUP.ARRIVE ;  /* 0x00000000000079c5 */ /* 0x004fcc0000000000 */
        /* <DEDUP_REMOVED lines=92> */
[----:B------:R-:W-:-:S02]  /*38bd0*/  UIADD3.64 UR40, UR24, 0x1fe, URZ ;  /* 0x000001fe18287897 */ /* 0x000fc4000fffe03f */
[----:B------:R-:W-:Y:S01]  /*38be0*/  UIADD3.64 UR28, UR24, 0x200, URZ ;  /* 0x00000200181c7897 */ /* 0x000fe2000fffe03f */
[----:B------:R-:W2:Y:S01]  /*38bf0*/  LDL.LU.64 R122, [R1+0x3d28] ;  /* 0x003d2800017a7983 */ /* 0x000ea20000300a00 */
[----:B------:R-:W-:Y:S01]  /*38c00*/  UMOV UR30, UR26 ;  /* 0x0000001a001e7c82 */ /* 0x000fe20008000000 */
[----:B------:R-:W-:Y:S01]  /*38c10*/  UMOV UR31, UR27 ;  /* 0x0000001b001f7c82 */ /* 0x000fe20008000000 */
[----:B------:R-:W-:Y:S01]  /*38c20*/  UIADD3.64 UR36, UR24, 0x202, URZ ;  /* 0x0000020218247897 */ /* 0x000fe2000fffe03f */
[----:B------:R-:W4:Y:S01]  /*38c30*/  LDL.LU.64 R120, [R1+0x3d20] ;  /* 0x003d200001787983 */ /* 0x000f220000300a00 */
[----:B------:R-:W-:-:S03]  /*38c40*/  UIADD3.64 UR32, UR24, 0x204, URZ ;  /* 0x0000020418207897 */ /* 0x000fc6000fffe03f */
        /* <DEDUP_REMOVED lines=48> */
[----:B---3--:R-:W-:-:S06]  /*38f50*/  WARPGROUP.ARRIVE ;  /* 0x00000000000079c5 */ /* 0x008fcc0000000000 */
        /* <DEDUP_REMOVED lines=14> */
[----:B------:R1:W-:Y:S04]  /*39040*/  STL.64 [R1+0x1800], R124 ;  /* 0x0018007c01007387 */ /* 0x0003e80000100a00 */
        /* <DEDUP_REMOVED lines=63> */
[----:B-1----:R-:W4:Y:S04]  /*39440*/  LDL.LU.64 R124, [R1+0x1200] ;  /* 0x00120000017c7983 */ /* 0x002f280000300a00 */
[----:B---3--:R-:W3:Y:S04]  /*39450*/  LDL.LU.64 R126, [R1+0x1208] ;  /* 0x00120800017e7983 */ /* 0x008ee80000300a00 */
[----:B--2---:R-:W2:Y:S04]  /*39460*/  LDL.LU.64 R128, [R1+0x1210] ;  /* 0x0012100001807983 */ /* 0x004ea80000300a00 */
[----:B------:R-:W4:Y:S04]  /*39470*/  LDL.LU.64 R130, [R1+0x1218] ;  /* 0x0012180001827983 */ /* 0x000f280000300a00 */
[----:B------:R-:W3:Y:S04]  /*39480*/  LDL.LU.64 R132, [R1+0x1220] ;  /* 0x0012200001847983 */ /* 0x000ee80000300a00 */
[----:B------:R-:W2:Y:S04]  /*39490*/  LDL.LU.64 R134, [R1+0x1228] ;  /* 0x0012280001867983 */ /* 0x000ea80000300a00 */
        /* <DEDUP_REMOVED lines=8> */
[----:B---3--:R-:W-:Y:S04]  /*39520*/  STL.64 [R1+0x3998], R150 ;  /* 0x0039989601007387 */ /* 0x008fe80000100a00 */
[----:B----4-:R-:W-:Y:S04]  /*39530*/  STL.64 [R1+0x3990], R148 ;  /* 0x0039909401007387 */ /* 0x010fe80000100a00 */
[----:B--2---:R-:W-:Y:S04]  /*39540*/  STL.64 [R1+0x3988], R146 ;  /* 0x0039889201007387 */ /* 0x004fe80000100a00 */
        /* <DEDUP_REMOVED lines=253> */
[----:B------:R-:W-:Y:S01]  /*3a520*/  UMOV UR20, UR40 ;  /* 0x0000002800147c82 */ /* 0x000fe20008000000 */
[----:B------:R-:W-:Y:S01]  /*3a530*/  UMOV UR21, UR41 ;  /* 0x0000002900157c82 */ /* 0x000fe20008000000 */
[----:B------:R-:W-:Y:S01]  /*3a540*/  UMOV UR30, UR18 ;  /* 0x00000012001e7c82 */ /* 0x000fe20008000000 */
[----:B------:R-:W-:Y:S01]  /*3a550*/  UMOV UR31, UR19 ;  /* 0x00000013001f7c82 */ /* 0x000fe20008000000 */
[----:B------:R-:W-:Y:S01]  /*3a560*/  UMOV UR12, UR36 ;  /* 0x00000024000c7c82 */ /* 0x000fe20008000000 */
[----:B------:R-:W-:Y:S01]  /*3a570*/  UMOV UR13, UR37 ;  /* 0x00000025000d7c82 */ /* 0x000fe20008000000 */
[----:B------:R-:W-:Y:S01]  /*3a580*/  UMOV UR8, UR32 ;  /* 0x0000002000087c82 */ /* 0x000fe20008000000 */
[----:B------:R-:W-:Y:S01]  /*3a590*/  UMOV UR9, UR33 ;  /* 0x0000002100097c82 */ /* 0x000fe20008000000 */
        /* <DEDUP_REMOVED lines=193> */
[----:B------:R-:W-:-:S02]  /*3b1b0*/  UIADD3.64 UR40, UR24, 0x3fe, URZ ;  /* 0x000003fe18287897 */ /* 0x000fc4000fffe03f */
[----:B------:R-:W-:Y:S01]  /*3b1c0*/  UIADD3.64 UR28, UR24, 0x400, URZ ;  /* 0x00000400181c7897 */ /* 0x000fe2000fffe03f */
[----:B------:R-:W-:Y:S01]  /*3b1d0*/  UMOV UR30, UR26 ;  /* 0x0000001a001e7c82 */ /* 0x000fe20008000000 */
[----:B------:R-:W-:Y:S01]  /*3b1e0*/  UMOV UR31, UR27 ;  /* 0x0000001b001f7c82 */ /* 0x000fe20008000000 */
[----:B------:R-:W-:Y:S02]  /*3b1f0*/  UIADD3.64 UR36, UR24, 0x402, URZ ;  /* 0x0000040218247897 */ /* 0x000fe4000fffe03f */
[----:B------:R-:W-:Y:S01]  /*3b200*/  UIADD3.64 UR32, UR24, 0x404, URZ ;  /* 0x0000040418207897 */ /* 0x000fe2000fffe03f */
        /* <DEDUP_REMOVED lines=101> */
[----:B------:R-:W2:Y:S04]  /*3b860*/  LDL.LU.64 R122, [R1+0x3928] ;  /* 0x00392800017a7983 */ /* 0x000ea80000300a00 */
        /* <DEDUP_REMOVED lines=400> */
[----:B------:R-:W3:Y:S01]  /*3d170*/  LDL.LU.64 R152, [R1+0xc70] ;  /* 0x000c700001987983 */ /* 0x000ee20000300a00 */
[----:B------:R-:W-:Y:S01]  /*3d180*/  UMOV UR30, UR26 ;  /* 0x0000001a001e7c82 */ /* 0x000fe20008000000 */
[----:B------:R-:W-:Y:S01]  /*3d190*/  UMOV UR31, UR27 ;  /* 0x0000001b001f7c82 */ /* 0x000fe20008000000 */
[----:B------:R-:W-:Y:S01]  /*3d1a0*/  UIADD3.64 UR36, UR24, 0x602, URZ ;  /* 0x0000060218247897 */ /* 0x000fe2000fffe03f */
[----:B------:R-:W3:Y:S01]  /*3d1b0*/  LDL.LU.64 R154, [R1+0xc78] ;  /* 0x000c7800019a7983 */ /* 0x000ee20000300a00 */
[----:B------:R-:W-:-:S03]  /*3d1c0*/  UIADD3.64 UR32, UR24, 0x604, URZ ;  /* 0x0000060418207897 */ /* 0x000fc6000fffe03f */
        /* <DEDUP_REMOVED lines=1134> */
[----:B-1----:R-:W4:Y:S04]  /*418b0*/  LDL.LU.64 R124, [R1] ;  /* 0x00000000017c7983 */ /* 0x002f280000300a00 */
        /* <DEDUP_REMOVED lines=574> */
[----:B---3--:R-:W-:Y:S01]  /*43ca0*/  WARPGROUP.ARRIVE ;  /* 0x00000000000079c5 */ /* 0x008fe20000000000 */
[----:B------:R-:W-:Y:S01]  /*43cb0*/  UIADD3.64 UR36, UR24, 0xe02, URZ ;  /* 0x00000e0218247897 */ /* 0x000fe2000fffe03f */
[----:B------:R-:W2:Y:S04]  /*43cc0*/  LDL.LU.64 R120, [R1+0x2d20] ;  /* 0x002d200001787983 */ /* 0x000ea80000300a00 */
[----:B------:R-:W-:Y:S01]  /*43cd0*/  HGMMA.64x256x8.F32.TF32 R124, gdesc[UR40], R124, gsb0 ;  /* 0x07e00000287c79f0 */ /* 0x000fe2000800287c */
[----:B------:R-:W-:Y:S01]  /*43ce0*/  UIADD3.64 UR24, UR24, 0xe04, URZ ;  /* 0x00000e0418187897 */ /* 0x000fe2000fffe03f */
[----:B------:R-:W2:Y:S01]  /*43cf0*/  LDL.LU.64 R118, [R1+0x2d18] ;  /* 0x002d180001767983 */ /* 0x000ea20000300a00 */
[----:B------:R-:W-:Y:S01]  /*43d00*/  UMOV UR26, UR34 ;  /* 0x00000022001a7c82 */ /* 0x000fe20008000000 */
[----:B------:R-:W-:-:S02]  /*43d10*/  UMOV UR27, UR35 ;  /* 0x00000023001b7c82 */ /* 0x000fc40008000000 */
        /* <DEDUP_REMOVED lines=59> */
[----:B------:R-:W-:Y:S04]  /*440d0*/  STL.64 [R1], R124 ;  /* 0x0000007c01007387 */ /* 0x000fe80000100a00 */
        /* <DEDUP_REMOVED lines=133> */
[----:B------:R-:W3:Y:S01]  /*44930*/  LDL.LU R7, [R1+0x1f40] ;  /* 0x001f400001077983 */ /* 0x000ee20000300800 */
[----:B------:R-:W-:Y:S01]  /*44940*/  UISETP.GE.AND UP0, UPT, UR4, UR47, UPT ;  /* 0x0000002f0400728c */ /* 0x000fe2000bf06270 */
[----:B------:R-:W-:Y:S01]  /*44950*/  UMOV UR9, UR25 ;  /* 0x0000001900097c82 */ /* 0x000fe20008000000 */
[----:B------:R-:W-:Y:S01]  /*44960*/  UIADD3 UR5, UR5, 0x1, URZ ;  /* 0x0000000105057890 */ /* 0x000fe2000fffe03f */
[----:B------:R-:W4:Y:S04]  /*44970*/  LDL.LU R12, [R1+0x1f48] ;  /* 0x001f4800010c7983 */ /* 0x000f280000300800 */
[----:B------:R-:W4:Y:S04]  /*44980*/  LDL.LU R13, [R1+0x1f4c] ;  /* 0x001f4c00010d7983 */ /* 0x000f280000300800 */
[----:B------:R-:W4:Y:S04]  /*44990*/  LDL.LU R10, [R1+0x1f50] ;  /* 0x001f5000010a7983 */ /* 0x000f280000300800 */
[----:B------:R-:W4:Y:S01]  /*449a0*/  LDL.LU R11, [R1+0x1f68] ;  /* 0x001f6800010b7983 */ /* 0x000f220000300800 */
[----:B--2---:R-:W-:-:S06]  /*449b0*/  WARPGROUP.ARRIVE ;  /* 0x00000000000079c5 */ /* 0x004fcc0000000000 */
[----:B------:R-:W-:Y:S01]  /*449c0*/  HGMMA.64x256x8.F32.TF32 R24, gdesc[UR20], R24, gsb0 ;  /* 0x07e00000141879f0 */ /* 0x000fe20008002818 */
[----:B---3--:R-:W-:-:S05]  /*449d0*/  IADD3 R7, P1, R7, R2, RZ ;  /* 0x0000000207077210 */ /* 0x008fca0007f3e0ff */
[----:B------:R-:W-:Y:S01]  /*449e0*/  STL [R1+0x1f40], R7 ;  /* 0x001f400701007387 */ /* 0x000fe20000100800 */
[----:B------:R-:W-:-:S03]  /*449f0*/  IMAD.X R252, R252, 0x1, R0, P1 ;  /* 0x00000001fcfc7824 */ /* 0x000fc600008e0600 */
[----:B------:R1:W-:Y:S01]  /*44a00*/  STL.64 [R1+0x2898], R14 ;  /* 0x0028980e01007387 */ /* 0x0003e20000100a00 */
[----:B------:R-:W-:Y:S02]  /*44a10*/  WARPGROUP.DEPBAR.LE gsb0, 0x0 ;  /* 0x00008000000079c5 */ /* 0x000fe40000010000 */
[----:B------:R-:W-:-:S15]  /*44a20*/  WARPGROUP.ARRIVE ;  /* 0x00000000000079c5 */ /* 0x000fde0000000000 */
[----:B------:R-:W-:Y:S03]  /*44a30*/  HGMMA.64x256x8.F32.TF32 R24, gdesc[UR16], R24, gsb0 ;  /* 0x07e00000101879f0 */ /* 0x000fe60008002818 */
[----:B------:R-:W-:Y:S02]  /*44a40*/  WARPGROUP.DEPBAR.LE gsb0, 0x0 ;  /* 0x00008000000079c5 */ /* 0x000fe40000010000 */
[----:B------:R-:W-:-:S15]  /*44a50*/  WARPGROUP.ARRIVE ;  /* 0x00000000000079c5 */ /* 0x000fde0000000000 */
[----:B------:R-:W-:-:S08]  /*44a60*/  NOP ;  /* 0x0000000000007918 */ /* 0x000fd00000000000 */
[----:B------:R-:W-:Y:S01]  /*44a70*/  HGMMA.64x256x8.F32.TF32 R24, gdesc[UR12], R24, gsb0 ;  /* 0x07e000000c1879f0 */ /* 0x000fe20008002818 */
[----:B------:R-:W-:-:S04]  /*44a80*/  UIMAD UR12, UR4, -0x20, UR48 ;  /* 0xffffffe0040c78a4 */ /* 0x000fc8000f8e0230 */
[----:B------:R-:W-:-:S04]  /*44a90*/  UISETP.GT.AND UP1, UPT, UR12, URZ, UPT ;  /* 0x0000003f0c00728c */ /* 0x000fc8000bf24270 */
[----:B------:R-:W-:Y:S02]  /*44aa0*/  USEL UR8, URZ, 0x4, !UP1 ;  /* 0x000000043f087887 */ /* 0x000fe4000c800000 */
[----:B------:R-:W-:Y:S02]  /*44ab0*/  UISETP.GT.AND UP1, UPT, UR5, 0x7, UPT ;  /* 0x000000070500788c */ /* 0x000fe4000bf24270 */
[----:B------:R-:W-:Y:S02]  /*44ac0*/  USEL UR8, UR8, URZ, !UP0 ;  /* 0x0000003f08087287 */ /* 0x000fe4000c000000 */
[----:B------:R-:W-:-:S04]  /*44ad0*/  USEL UR5, UR5, URZ, !UP1 ;  /* 0x0000003f05057287 */ /* 0x000fc8000c800000 */
[----:B------:R-:W-:Y:S01]  /*44ae0*/  ISETP.NE.U32.AND P0, PT, RZ, UR8, PT ;  /* 0x00000008ff007c0c */ /* 0x000fe2000bf05070 */
[----:B------:R-:W-:Y:S01]  /*44af0*/  UMOV UR8, UR24 ;  /* 0x0000001800087c82 */ /* 0x000fe20008000000 */
[----:B------:R-:W-:-:S06]  /*44b00*/  ULEA UR13, UR5, UR45, 0x10 ;  /* 0x0000002d050d7291 */ /* 0x000fcc000f8e803f */
[----:B------:R-:W-:Y:S02]  /*44b10*/  VIADD R5, R15, UR13 ;  /* 0x0000000d0f057c36 */ /* 0x000fe40008000000 */
[----:B-1----:R-:W2:Y:S04]  /*44b20*/  LDL.LU R15, [R1+0x1f44] ;  /* 0x001f4400010f7983 */ /* 0x002ea80000300800 */
[----:B------:R-:W3:Y:S01]  /*44b30*/  LDL.LU R14, [R1+0x1f58] ;  /* 0x001f5800010e7983 */ /* 0x000ee20000300800 */
[----:B------:R-:W-:Y:S02]  /*44b40*/  WARPGROUP.DEPBAR.LE gsb0, 0x0 ;  /* 0x00008000000079c5 */ /* 0x000fe40000010000 */
[----:B------:R-:W-:-:S06]  /*44b50*/  WARPGROUP.ARRIVE ;  /* 0x00000000000079c5 */ /* 0x000fcc0000000000 */
[----:B------:R-:W-:Y:S03]  /*44b60*/  HGMMA.64x256x8.F32.TF32 R24, gdesc[UR8], R24, gsb0 ;  /* 0x07e00000081879f0 */ /* 0x000fe60008002818 */
[----:B------:R-:W-:Y:S02]  /*44b70*/  WARPGROUP.DEPBAR.LE gsb0, 0x0 ;  /* 0x00008000000079c5 */ /* 0x000fe40000010000 */
[----:B------:R1:W-:Y:S04]  /*44b80*/  STL [R1+0x2994], R90 ;  /* 0x0029945a01007387 */ /* 0x0003e80000100800 */
[----:B-1----:R-:W3:Y:S04]  /*44b90*/  LDL.LU R90, [R1+0x1f54] ;  /* 0x001f5400015a7983 */ /* 0x002ee80000300800 */
[----:B------:R1:W-:Y:S04]  /*44ba0*/  STL [R1+0x2990], R91 ;  /* 0x0029905b01007387 */ /* 0x0003e80000100800 */
[----:B-1----:R-:W3:Y:S04]  /*44bb0*/  LDL.LU R91, [R1+0x1f64] ;  /* 0x001f6400015b7983 */ /* 0x002ee80000300800 */
[----:B------:R1:W-:Y:S04]  /*44bc0*/  STL [R1+0x298c], R92 ;  /* 0x00298c5c01007387 */ /* 0x0003e80000100800 */
[----:B-1----:R-:W3:Y:S04]  /*44bd0*/  LDL.LU R92, [R1+0x1f60] ;  /* 0x001f6000015c7983 */ /* 0x002ee80000300800 */
[----:B------:R1:W-:Y:S04]  /*44be0*/  STL [R1+0x2988], R93 ;  /* 0x0029885d01007387 */ /* 0x0003e80000100800 */
[----:B-1----:R-:W3:Y:S04]  /*44bf0*/  LDL.LU R93, [R1+0x1f5c] ;  /* 0x001f5c00015d7983 */ /* 0x002ee80000300800 */
[----:B------:R1:W-:Y:S04]  /*44c00*/  STL [R1+0x2984], R94 ;  /* 0x0029845e01007387 */ /* 0x0003e80000100800 */
        /* <DEDUP_REMOVED lines=23> */
[----:B------:R-:W-:Y:S04]  /*44d80*/  STL.64 [R1+0x2920], R118 ;  /* 0x0029207601007387 */ /* 0x000fe80000100a00 */
[----:B------:R-:W-:Y:S04]  /*44d90*/  STL.64 [R1+0x2918], R120 ;  /* 0x0029187801007387 */ /* 0x000fe80000100a00 */
[----:B------:R-:W-:Y:S04]  /*44da0*/  STL.64 [R1+0x2910], R122 ;  /* 0x0029107a01007387 */ /* 0x000fe80000100a00 */
[----:B------:R-:W-:Y:S04]  /*44db0*/  STL.64 [R1+0x2908], R124 ;  /* 0x0029087c01007387 */ /* 0x000fe80000100a00 */
[----:B------:R-:W-:Y:S04]  /*44dc0*/  STL.64 [R1+0x2900], R126 ;  /* 0x0029007e01007387 */ /* 0x000fe80000100a00 */
[----:B------:R-:W-:Y:S01]  /*44dd0*/  STL.64 [R1+0x28f8], R128 ;  /* 0x0028f88001007387 */ /* 0x000fe20000100a00 */
[----:B------:R-:W-:Y:S01]  /*44de0*/  BAR.SYNC.DEFER_BLOCKING 0x0 ;  /* 0x0000000000007b1d */ /* 0x000fe20000010000 */
[----:B----4-:R-:W-:-:S05]  /*44df0*/  IADD3 R12, P1, R12, R2, RZ ;  /* 0x000000020c0c7210 */ /* 0x010fca0007f3e0ff */
[----:B------:R-:W-:Y:S04]  /*44e00*/  STL.64 [R1+0x28f0], R130 ;  /* 0x0028f08201007387 */ /* 0x000fe80000100a00 */
[----:B------:R-:W-:Y:S04]  /*44e10*/  STL.64 [R1+0x28e8], R132 ;  /* 0x0028e88401007387 */ /* 0x000fe80000100a00 */
[----:B------:R-:W-:Y:S04]  /*44e20*/  STL.64 [R1+0x28e0], R134 ;  /* 0x0028e08601007387 */ /* 0x000fe80000100a00 */
[----:B------:R-:W-:Y:S01]  /*44e30*/  STL.64 [R1+0x28d8], R136 ;  /* 0x0028d88801007387 */ /* 0x000fe20000100a00 */
[----:B-1----:R-:W-:-:S03]  /*44e40*/  IMAD.MOV.U32 R94, RZ, RZ, R7 ;  /* 0x000000ffff5e7224 */ /* 0x002fc600078e0007 */
[----:B------:R-:W-:Y:S01]  /*44e50*/  STL.64 [R1+0x28d0], R138 ;  /* 0x0028d08a01007387 */ /* 0x000fe20000100a00 */
[----:B------:R-:W-:-:S03]  /*44e60*/  IMAD.MOV.U32 R95, RZ, RZ, R252 ;  /* 0x000000ffff5f7224 */ /* 0x000fc600078e00fc */
[----:B------:R-:W-:Y:S01]  /*44e70*/  STL.64 [R1+0x28c8], R140 ;  /* 0x0028c88c01007387 */ /* 0x000fe20000100a00 */
[----:B--2---:R-:W-:-:S03]  /*44e80*/  IMAD.X R15, R15, 0x1, R0, P1 ;  /* 0x000000010f0f7824 */ /* 0x004fc600008e0600 */
[----:B------:R-:W-:Y:S01]  /*44e90*/  STL.64 [R1+0x28c0], R142 ;  /* 0x0028c08e01007387 */ /* 0x000fe20000100a00 */
[----:B------:R-:W-:-:S03]  /*44ea0*/  IADD3 R10, P2, R10, R2, RZ ;  /* 0x000000020a0a7210 */ /* 0x000fc60007f5e0ff */
[----:B------:R-:W-:Y:S04]  /*44eb0*/  STL.64 [R1+0x28b8], R144 ;  /* 0x0028b89001007387 */ /* 0x000fe80000100a00 */
[----:B------:R-:W-:Y:S04]  /*44ec0*/  STL.64 [R1+0x28b0], R146 ;  /* 0x0028b09201007387 */ /* 0x000fe80000100a00 */
[----:B------:R-:W-:Y:S04]  /*44ed0*/  STL.64 [R1+0x28a8], R148 ;  /* 0x0028a89401007387 */ /* 0x000fe80000100a00 */
[----:B------:R-:W-:Y:S01]  /*44ee0*/  STL.64 [R1+0x28a0], R150 ;  /* 0x0028a09601007387 */ /* 0x000fe20000100a00 */
[----:B------:R-:W-:-:S03]  /*44ef0*/  IMAD.X R13, R13, 0x1, R0, P2 ;  /* 0x000000010d0d7824 */ /* 0x000fc600010e0600 */
[----:B------:R-:W2:Y:S04]  /*44f00*/  LDL.LU R7, [R1+0x2998] ;  /* 0x0029980001077983 */ /* 0x000ea80000300800 */
[----:B------:R-:W-:Y:S01]  /*44f10*/  @!PT LDS RZ, [RZ] ;  /* 0x00000000fffff984 */ /* 0x000fe20000000800 */
[----:B------:R-:W-:Y:S01]  /*44f20*/  @!PT LDS RZ, [RZ] ;  /* 0x00000000fffff984 */ /* 0x000fe20000000800 */
[----:B------:R-:W-:Y:S01]  /*44f30*/  @!PT LDS RZ, [RZ] ;  /* 0x00000000fffff984 */ /* 0x000fe20000000800 */
[----:B------:R1:W-:Y:S04]  /*44f40*/  LDGSTS.E [R5], desc[UR6][R94.64], P0 ;  /* 0x000000005e057fae */ /* 0x0003e80008121846 */
[----:B------:R4:W-:Y:S01]  /*44f50*/  STL [R1+0x1f48], R12 ;  /* 0x001f480c01007387 */ /* 0x0009e20000100800 */
[----:B---3--:R-:W-:-:S03]  /*44f60*/  IADD3 R14, P1, R14, R2, RZ ;  /* 0x000000020e0e7210 */ /* 0x008fc60007f3e0ff */
[----:B------:R-:W-:Y:S01]  /*44f70*/  STL [R1+0x1f44], R15 ;  /* 0x001f440f01007387 */ /* 0x000fe20000100800 */
[----:B-1----:R-:W-:-:S03]  /*44f80*/  IMAD.MOV.U32 R94, RZ, RZ, R12 ;  /* 0x000000ffff5e7224 */ /* 0x002fc600078e000c */
[----:B------:R-:W-:Y:S01]  /*44f90*/  STL [R1+0x1f50], R10 ;  /* 0x001f500a01007387 */ /* 0x000fe20000100800 */
[----:B------:R-:W-:-:S03]  /*44fa0*/  IMAD.MOV.U32 R95, RZ, RZ, R15 ;  /* 0x000000ffff5f7224 */ /* 0x000fc600078e000f */
[----:B----4-:R-:W3:Y:S04]  /*44fb0*/  LDL.LU R12, [R1+0x1f70] ;  /* 0x001f7000010c7983 */ /* 0x010ee80000300800 */
[----:B------:R1:W-:Y:S04]  /*44fc0*/  LDGSTS.E [R5+0x4000], desc[UR6][R94.64], P0 ;  /* 0x040000005e057fae */ /* 0x0003e80008121846 */
[----:B------:R4:W-:Y:S01]  /*44fd0*/  STL [R1+0x1f4c], R13 ;  /* 0x001f4c0d01007387 */ /* 0x0009e20000100800 */
[----:B-1----:R-:W-:Y:S02]  /*44fe0*/  IMAD.MOV.U32 R95, RZ, RZ, R13 ;  /* 0x000000ffff5f7224 */ /* 0x002fe400078e000d */
[----:B------:R-:W-:Y:S01]  /*44ff0*/  IMAD.MOV.U32 R94, RZ, RZ, R10 ;  /* 0x000000ffff5e7224 */ /* 0x000fe200078e000a */
[----:B----4-:R-:W4:Y:S04]  /*45000*/  LDL.LU R13, [R1+0x1f6c] ;  /* 0x001f6c00010d7983 */ /* 0x010f280000300800 */
[----:B------:R-:W2:Y:S04]  /*45010*/  LDL.LU R15, [R1+0x1f78] ;  /* 0x001f7800010f7983 */ /* 0x000ea80000300800 */
[----:B------:R-:W2:Y:S04]  /*45020*/  LDL.LU R10, [R1+0x1f80] ;  /* 0x001f8000010a7983 */ /* 0x000ea80000300800 */
[----:B------:R1:W-:Y:S04]  /*45030*/  LDGSTS.E [R5+0x8000], desc[UR6][R94.64], P0 ;  /* 0x080000005e057fae */ /* 0x0003e80008121846 */
[----:B------:R-:W-:Y:S01]  /*45040*/  STL [R1+0x1f58], R14 ;  /* 0x001f580e01007387 */ /* 0x000fe20000100800 */
[----:B-1----:R-:W-:-:S02]  /*45050*/  IMAD.MOV.U32 R94, RZ, RZ, R14 ;  /* 0x000000ffff5e7224 */ /* 0x002fc400078e000e */
[----:B------:R-:W-:-:S04]  /*45060*/  IMAD.X R90, R90, 0x1, R0, P1 ;  /* 0x000000015a5a7824 */ /* 0x000fc800008e0600 */
[----:B------:R-:W-:Y:S01]  /*45070*/  IMAD.MOV.U32 R95, RZ, RZ, R90 ;  /* 0x000000ffff5f7224 */ /* 0x000fe200078e005a */
[----:B------:R1:W-:Y:S01]  /*45080*/  STL [R1+0x1f54], R90 ;  /* 0x001f545a01007387 */ /* 0x0003e20000100800 */
[----:B------:R-:W-:-:S03]  /*45090*/  UISETP.GT.AND UP1, UPT, UR12, 0x1, UPT ;  /* 0x000000010c00788c */ /* 0x000fc6000bf24270 */
[----:B------:R-:W-:Y:S04]  /*450a0*/  LDGSTS.E [R5+0xc000], desc[UR6][R94.64], P0 ;  /* 0x0c0000005e057fae */ /* 0x000fe80008121846 */
[----:B-1----:R-:W2:Y:S04]  /*450b0*/  LDL.LU R90, [R1+0x1f74] ;  /* 0x001f7400015a7983 */ /* 0x002ea80000300800 */
[----:B------:R-:W2:Y:S01]  /*450c0*/  LDL.LU R14, [R1+0x1f7c] ;  /* 0x001f7c00010e7983 */ /* 0x000ea20000300800 */
[----:B------:R-:W-:-:S04]  /*450d0*/  USEL UR8, URZ, 0x4, !UP1 ;  /* 0x000000043f087887 */ /* 0x000fc8000c800000 */
[----:B------:R-:W-:Y:S01]  /*450e0*/  USEL UR8, UR8, URZ, !UP0 ;  /* 0x0000003f08087287 */ /* 0x000fe2000c000000 */
[-C--:B------:R-:W-:Y:S02]  /*450f0*/  IADD3 R11, P2, R11, R2.reuse, RZ ;  /* 0x000000020b0b7210 */ /* 0x080fe40007f5e0ff */
[----:B------:R-:W-:-:S03]  /*45100*/  IADD3 R92, P1, R92, R2, RZ ;  /* 0x000000025c5c7210 */ /* 0x000fc60007f3e0ff */
[----:B------:R-:W-:Y:S01]  /*45110*/  ISETP.NE.U32.AND P0, PT, RZ, UR8, PT ;  /* 0x00000008ff007c0c */ /* 0x000fe2000bf05070 */
[--C-:B------:R-:W-:Y:S01]  /*45120*/  IMAD.X R91, R91, 0x1, R0.reuse, P2 ;  /* 0x000000015b5b7824 */ /* 0x100fe200010e0600 */
[----:B------:R1:W-:Y:S01]  /*45130*/  STL [R1+0x1f60], R92 ;  /* 0x001f605c01007387 */ /* 0x0003e20000100800 */
[----:B------:R-:W-:Y:S01]  /*45140*/  UISETP.GT.AND UP1, UPT, UR12, 0x2, UPT ;  /* 0x000000020c00788c */ /* 0x000fe2000bf24270 */
[----:B------:R-:W-:-:S05]  /*45150*/  IMAD.X R93, R93, 0x1, R0, P1 ;  /* 0x000000015d5d7824 */ /* 0x000fca00008e0600 */
[----:B------:R1:W-:Y:S04]  /*45160*/  STL [R1+0x1f5c], R93 ;  /* 0x001f5c5d01007387 */ /* 0x0003e80000100800 */
[----:B------:R1:W-:Y:S04]  /*45170*/  STL [R1+0x1f68], R11 ;  /* 0x001f680b01007387 */ /* 0x0003e80000100800 */
[----:B------:R-:W-:Y:S04]  /*45180*/  STL [R1+0x1f64], R91 ;  /* 0x001f645b01007387 */ /* 0x000fe80000100800 */
[----:B------:R1:W-:Y:S04]  /*45190*/  LDGSTS.E [R5+0x4], desc[UR6][R92.64], P0 ;  /* 0x000040005c057fae */ /* 0x0003e80008121846 */
[----:B------:R-:W2:Y:S01]  /*451a0*/  LDL.LU R96, [R1+0x1f88] ;  /* 0x001f880001607983 */ /* 0x000ea20000300800 */
[----:B------:R-:W-:-:S03]  /*451b0*/  USEL UR8, URZ, 0x4, !UP1 ;  /* 0x000000043f087887 */ /* 0x000fc6000c800000 */
[----:B------:R-:W2:Y:S01]  /*451c0*/  LDL.LU R94, [R1+0x1f90] ;  /* 0x001f9000015e7983 */ /* 0x000ea20000300800 */
[----:B-1----:R-:W-:-:S03]  /*451d0*/  IMAD.MOV.U32 R92, RZ, RZ, R11 ;  /* 0x000000ffff5c7224 */ /* 0x002fc600078e000b */
[----:B------:R-:W2:Y:S01]  /*451e0*/  LDL.LU R97, [R1+0x1f84] ;  /* 0x001f840001617983 */ /* 0x000ea20000300800 */
[----:B------:R-:W-:-:S03]  /*451f0*/  IMAD.MOV.U32 R93, RZ, RZ, R91 ;  /* 0x000000ffff5d7224 */ /* 0x000fc600078e005b */
[----:B------:R-:W2:Y:S01]  /*45200*/  LDL.LU R95, [R1+0x1f8c] ;  /* 0x001f8c00015f7983 */ /* 0x000ea20000300800 */
[----:B------:R-:W-:-:S03]  /*45210*/  USEL UR8, UR8, URZ, !UP0 ;  /* 0x0000003f08087287 */ /* 0x000fc6000c000000 */
[----:B------:R1:W-:Y:S04]  /*45220*/  LDGSTS.E [R5+0x4004], desc[UR6][R92.64], P0 ;  /* 0x040040005c057fae */ /* 0x0003e80008121846 */
[----:B------:R-:W2:Y:S01]  /*45230*/  LDL.LU R11, [R1+0x1f98] ;  /* 0x001f9800010b7983 */ /* 0x000ea20000300800 */
[----:B---3--:R-:W-:-:S05]  /*45240*/  IADD3 R12, P1, R12, R2, RZ ;  /* 0x000000020c0c7210 */ /* 0x008fca0007f3e0ff */
[----:B-1----:R-:W-:Y:S01]  /*45250*/  IMAD.MOV.U32 R92, RZ, RZ, R12 ;  /* 0x000000ffff5c7224 */ /* 0x002fe200078e000c */
[----:B------:R1:W-:Y:S01]  /*45260*/  STL [R1+0x1f70], R12 ;  /* 0x001f700c01007387 */ /* 0x0003e20000100800 */
[----:B----4-:R-:W-:Y:S01]  /*45270*/  IMAD.X R13, R13, 0x1, R0, P1 ;  /* 0x000000010d0d7824 */ /* 0x010fe200008e0600 */
[----:B--2---:R-:W-:-:S03]  /*45280*/  IADD3 R15, P2, R15, R2, RZ ;  /* 0x000000020f0f7210 */ /* 0x004fc60007f5e0ff */
[----:B------:R-:W-:Y:S01]  /*45290*/  IMAD.MOV.U32 R93, RZ, RZ, R13 ;  /* 0x000000ffff5d7224 */ /* 0x000fe200078e000d */
[----:B------:R2:W-:Y:S01]  /*452a0*/  STL [R1+0x1f6c], R13 ;  /* 0x001f6c0d01007387 */ /* 0x0005e20000100800 */
[----:B------:R-:W-:-:S03]  /*452b0*/  ISETP.NE.U32.AND P1, PT, RZ, UR8, PT ;  /* 0x00000008ff007c0c */ /* 0x000fc6000bf25070 */
[----:B-1----:R-:W3:Y:S01]  /*452c0*/  LDL.LU R12, [R1+0x1f94] ;  /* 0x001f9400010c7983 */ /* 0x002ee20000300800 */
[----:B------:R-:W-:-:S03]  /*452d0*/  IADD3 R10, P3, R10, R2, RZ ;  /* 0x000000020a0a7210 */ /* 0x000fc60007f7e0ff */
[----:B------:R-:W-:Y:S04]  /*452e0*/  LDGSTS.E [R5+0x8004], desc[UR6][R92.64], P0 ;  /* 0x080040005c057fae */ /* 0x000fe80008121846 */
[----:B--2---:R-:W2:Y:S04]  /*452f0*/  LDL.LU R13, [R1+0x1fa0] ;  /* 0x001fa000010d7983 */ /* 0x004ea80000300800 */
[----:B------:R-:W4:Y:S04]  /*45300*/  LDL.LU R92, [R1+0x1fa8] ;  /* 0x001fa800015c7983 */ /* 0x000f280000300800 */
[----:B------:R-:W-:Y:S01]  /*45310*/  STL [R1+0x1f78], R15 ;  /* 0x001f780f01007387 */ /* 0x000fe20000100800 */
[----:B------:R-:W-:-:S04]  /*45320*/  IMAD.X R90, R90, 0x1, R0, P2 ;  /* 0x000000015a5a7824 */ /* 0x000fc800010e0600 */
[----:B------:R-:W-:Y:S01]  /*45330*/  IMAD.MOV.U32 R91, RZ, RZ, R90 ;  /* 0x000000ffff5b7224 */ /* 0x000fe200078e005a */
[----:B------:R1:W-:Y:S01]  /*45340*/  STL [R1+0x1f74], R90 ;  /* 0x001f745a01007387 */ /* 0x0003e20000100800 */
[----:B------:R-:W-:Y:S02]  /*45350*/  IMAD.X R14, R14, 0x1, R0, P3 ;  /* 0x000000010e0e7824 */ /* 0x000fe400018e0600 */
[----:B-1----:R-:W-:Y:S01]  /*45360*/  IMAD.MOV.U32 R90, RZ, RZ, R15 ;  /* 0x000000ffff5a7224 */ /* 0x002fe200078e000f */
[----:B------:R-:W-:Y:S04]  /*45370*/  STL [R1+0x1f80], R10 ;  /* 0x001f800a01007387 */ /* 0x000fe80000100800 */
[----:B------:R1:W-:Y:S04]  /*45380*/  LDGSTS.E [R5+0xc004], desc[UR6][R90.64], P0 ;  /* 0x0c0040005a057fae */ /* 0x0003e80008121846 */
[----:B------:R1:W-:Y:S04]  /*45390*/  STL [R1+0x1f7c], R14 ;  /* 0x001f7c0e01007387 */ /* 0x0003e80000100800 */
[----:B------:R-:W4:Y:S01]  /*453a0*/  LDL.LU R15, [R1+0x1f9c] ;  /* 0x001f9c00010f7983 */ /* 0x000f220000300800 */
[----:B-1----:R-:W-:-:S03]  /*453b0*/  IMAD.MOV.U32 R90, RZ, RZ, R10 ;  /* 0x000000ffff5a7224 */ /* 0x002fc600078e000a */
[----:B------:R-:W4:Y:S01]  /*453c0*/  LDL.LU R93, [R1+0x1fa4] ;  /* 0x001fa400015d7983 */ /* 0x000f220000300800 */
[----:B------:R-:W-:-:S05]  /*453d0*/  IMAD.MOV.U32 R91, RZ, RZ, R14 ;  /* 0x000000ffff5b7224 */ /* 0x000fca00078e000e */
[----:B------:R-:W-:Y:S04]  /*453e0*/  LDGSTS.E [R5+0x8], desc[UR6][R90.64], P1 ;  /* 0x000080005a057fae */ /* 0x000fe80008921846 */
[----:B------:R-:W4:Y:S04]  /*453f0*/  LDL.LU R91, [R1+0x1fac] ;  /* 0x001fac00015b7983 */ /* 0x000f280000300800 */
[----:B------:R-:W4:Y:S04]  /*45400*/  LDL.LU R14, [R1+0x1fb0] ;  /* 0x001fb000010e7983 */ /* 0x000f280000300800 */
[----:B------:R-:W4:Y:S04]  /*45410*/  LDL.LU R90, [R1+0x1fb4] ;  /* 0x001fb400015a7983 */ /* 0x000f280000300800 */
[----:B------:R-:W4:Y:S01]  /*45420*/  LDL.LU R10, [R1+0x1fb8] ;  /* 0x001fb800010a7983 */ /* 0x000f220000300800 */
[----:B------:R-:W-:-:S02]  /*45430*/  IADD3 R96, P0, R96, R2, RZ ;  /* 0x0000000260607210 */ /* 0x000fc40007f1e0ff */
[----:B------:R-:W-:-:S03]  /*45440*/  IADD3 R94, P2, R94, R2, RZ ;  /* 0x000000025e5e7210 */ /* 0x000fc60007f5e0ff */
[--C-:B------:R-:W-:Y:S01]  /*45450*/  IMAD.X R97, R97, 0x1, R0.reuse, P0 ;  /* 0x0000000161617824 */ /* 0x100fe200000e0600 */
[----:B------:R-:W-:Y:S01]  /*45460*/  IADD3 R11, P0, R11, R2, RZ ;  /* 0x000000020b0b7210 */ /* 0x000fe20007f1e0ff */
[----:B------:R-:W-:Y:S01]  /*45470*/  IMAD.X R95, R95, 0x1, R0, P2 ;  /* 0x000000015f5f7824 */ /* 0x000fe200010e0600 */
[----:B------:R-:W-:Y:S01]  /*45480*/  UISETP.GT.AND UP1, UPT, UR12, 0x3, UPT ;  /* 0x000000030c00788c */ /* 0x000fe2000bf24270 */
[----:B------:R-:W-:Y:S04]  /*45490*/  STL [R1+0x1f88], R96 ;  /* 0x001f886001007387 */ /* 0x000fe80000100800 */
[----:B------:R-:W-:Y:S01]  /*454a0*/  STL [R1+0x1f84], R97 ;  /* 0x001f846101007387 */ /* 0x000fe20000100800 */
[----:B------:R-:W-:-:S03]  /*454b0*/  USEL UR8, URZ, 0x4, !UP1 ;  /* 0x000000043f087887 */ /* 0x000fc6000c800000 */
[----:B------:R1:W-:Y:S04]  /*454c0*/  STL [R1+0x1f90], R94 ;  /* 0x001f905e01007387 */ /* 0x0003e80000100800 */
[----:B------:R-:W-:Y:S04]  /*454d0*/  LDGSTS.E [R5+0x4008], desc[UR6][R96.64], P1 ;  /* 0x0400800060057fae */ /* 0x000fe80008921846 */
[----:B------:R3:W-:Y:S04]  /*454e0*/  STL [R1+0x1f8c], R95 ;  /* 0x001f8c5f01007387 */ /* 0x0007e80000100800 */
[----:B------:R1:W-:Y:S01]  /*454f0*/  LDGSTS.E [R5+0x8008], desc[UR6][R94.64], P1 ;  /* 0x080080005e057fae */ /* 0x0003e20008921846 */
[----:B------:R-:W-:-:S03]  /*45500*/  USEL UR8, UR8, URZ, !UP0 ;  /* 0x0000003f08087287 */ /* 0x000fc6000c000000 */
[----:B------:R-:W-:Y:S01]  /*45510*/  STL [R1+0x1f98], R11 ;  /* 0x001f980b01007387 */ /* 0x000fe20000100800 */
[----:B-1----:R-:W-:Y:S02]  /*45520*/  IMAD.MOV.U32 R94, RZ, RZ, R11 ;  /* 0x000000ffff5e7224 */ /* 0x002fe400078e000b */
[----:B---3--:R-:W-:-:S04]  /*45530*/  IMAD.X R12, R12, 0x1, R0, P0 ;  /* 0x000000010c0c7824 */ /* 0x008fc800000e0600 */
[----:B------:R-:W-:Y:S01]  /*45540*/  IMAD.MOV.U32 R95, RZ, RZ, R12 ;  /* 0x000000ffff5f7224 */ /* 0x000fe200078e000c */
[----:B------:R1:W-:Y:S04]  /*45550*/  STL [R1+0x1f94], R12 ;  /* 0x001f940c01007387 */ /* 0x0003e80000100800 */
[----:B------:R-:W-:Y:S01]  /*45560*/  LDGSTS.E [R5+0xc008], desc[UR6][R94.64], P1 ;  /* 0x0c0080005e057fae */ /* 0x000fe20008921846 */
[-C--:B--2---:R-:W-:Y:S02]  /*45570*/  IADD3 R13, P1, R13, R2.reuse, RZ ;  /* 0x000000020d0d7210 */ /* 0x084fe40007f3e0ff */
[----:B------:R-:W-:Y:S02]  /*45580*/  ISETP.NE.U32.AND P0, PT, RZ, UR8, PT ;  /* 0x00000008ff007c0c */ /* 0x000fe4000bf05070 */
[----:B----4-:R-:W-:Y:S01]  /*45590*/  IADD3 R92, P2, R92, R2, RZ ;  /* 0x000000025c5c7210 */ /* 0x010fe20007f5e0ff */
[----:B------:R-:W2:Y:S04]  /*455a0*/  LDL.LU R95, [R1+0x1fbc] ;  /* 0x001fbc00015f7983 */ /* 0x000ea80000300800 */
[----:B------:R-:W3:Y:S04]  /*455b0*/  LDL.LU R94, [R1+0x1fc0] ;  /* 0x001fc000015e7983 */ /* 0x000ee80000300800 */
[----:B-1----:R-:W4:Y:S01]  /*455c0*/  LDL.LU R12, [R1+0x1fc8] ;  /* 0x001fc800010c7983 */ /* 0x002f220000300800 */
[----:B------:R-:W-:-:S03]  /*455d0*/  IMAD.MOV.U32 R96, RZ, RZ, R13 ;  /* 0x000000ffff607224 */ /* 0x000fc600078e000d */
[----:B------:R-:W4:Y:S04]  /*455e0*/  LDL.LU R11, [R1+0x1fd0] ;  /* 0x001fd000010b7983 */ /* 0x000f280000300800 */
[----:B------:R-:W-:Y:S01]  /*455f0*/  STL [R1+0x1fa0], R13 ;  /* 0x001fa00d01007387 */ /* 0x000fe20000100800 */
[----:B------:R-:W-:-:S04]  /*45600*/  IMAD.X R15, R15, 0x1, R0, P1 ;  /* 0x000000010f0f7824 */ /* 0x000fc800008e0600 */
[----:B------:R-:W-:Y:S01]  /*45610*/  IMAD.MOV.U32 R97, RZ, RZ, R15 ;  /* 0x000000ffff617224 */ /* 0x000fe200078e000f */
[----:B------:R1:W-:Y:S01]  /*45620*/  STL [R1+0x1f9c], R15 ;  /* 0x001f9c0f01007387 */ /* 0x0003e20000100800 */
[----:B------:R-:W-:-:S03]  /*45630*/  IMAD.X R93, R93, 0x1, R0, P2 ;  /* 0x000000015d5d7824 */ /* 0x000fc600010e0600 */
[----:B------:R1:W-:Y:S04]  /*45640*/  STL [R1+0x1fa8], R92 ;  /* 0x001fa85c01007387 */ /* 0x0003e80000100800 */
[----:B------:R-:W-:Y:S04]  /*45650*/  LDGSTS.E [R5+0xc], desc[UR6][R96.64], P0 ;  /* 0x0000c00060057fae */ /* 0x000fe80008121846 */
[----:B-1----:R-:W4:Y:S01]  /*45660*/  LDL.LU R15, [R1+0x1fc4] ;  /* 0x001fc400010f7983 */ /* 0x002f220000300800 */
[----:B------:R-:W-:-:S03]  /*45670*/  IADD3 R14, P1, R14, R2, RZ ;  /* 0x000000020e0e7210 */ /* 0x000fc60007f3e0ff */
[----:B------:R1:W-:Y:S02]  /*45680*/  STL [R1+0x1fa4], R93 ;  /* 0x001fa45d01007387 */ /* 0x0003e40000100800 */
[----:B------:R-:W-:Y:S02]  /*45690*/  IMAD.X R91, R91, 0x1, R0, P1 ;  /* 0x000000015b5b7824 */ /* 0x000fe400008e0600 */
[----:B------:R-:W4:Y:S01]  /*456a0*/  LDL.LU R13, [R1+0x1fcc] ;  /* 0x001fcc00010d7983 */ /* 0x000f220000300800 */
[----:B------:R-:W-:-:S03]  /*456b0*/  IADD3 R10, P2, R10, R2, RZ ;  /* 0x000000020a0a7210 */ /* 0x000fc60007f5e0ff */
[----:B------:R1:W-:Y:S04]  /*456c0*/  LDGSTS.E [R5+0x400c], desc[UR6][R92.64], P0 ;  /* 0x0400c0005c057fae */ /* 0x0003e80008121846 */
[----:B------:R1:W-:Y:S01]  /*456d0*/  STL [R1+0x1fb0], R14 ;  /* 0x001fb00e01007387 */ /* 0x0003e20000100800 */
[----:B------:R-:W-:-:S03]  /*456e0*/  IMAD.X R90, R90, 0x1, R0, P2 ;  /* 0x000000015a5a7824 */ /* 0x000fc600010e0600 */
[----:B------:R-:W-:Y:S01]  /*456f0*/  STL [R1+0x1fac], R91 ;  /* 0x001fac5b01007387 */ /* 0x000fe20000100800 */
[----:B-1----:R-:W-:-:S03]  /*45700*/  IMAD.MOV.U32 R92, RZ, RZ, R14 ;  /* 0x000000ffff5c7224 */ /* 0x002fc600078e000e */
[----:B------:R-:W-:Y:S01]  /*45710*/  STL [R1+0x1fb8], R10 ;  /* 0x001fb80a01007387 */ /* 0x000fe20000100800 */
[----:B------:R-:W-:-:S03]  /*45720*/  IMAD.MOV.U32 R93, RZ, RZ, R91 ;  /* 0x000000ffff5d7224 */ /* 0x000fc600078e005b */
[----:B------:R-:W4:Y:S04]  /*45730*/  LDL.LU R14, [R1+0x1fd8] ;  /* 0x001fd800010e7983 */ /* 0x000f280000300800 */
[----:B------:R1:W-:Y:S04]  /*45740*/  LDGSTS.E [R5+0x800c], desc[UR6][R92.64], P0 ;  /* 0x0800c0005c057fae */ /* 0x0003e80008121846 */
[----:B------:R1:W-:Y:S02]  /*45750*/  STL [R1+0x1fb4], R90 ;  /* 0x001fb45a01007387 */ /* 0x0003e40000100800 */
[----:B-1----:R-:W-:-:S02]  /*45760*/  IMAD.MOV.U32 R93, RZ, RZ, R90 ;  /* 0x000000ffff5d7224 */ /* 0x002fc400078e005a */
[----:B------:R-:W4:Y:S01]  /*45770*/  LDL.LU R90, [R1+0x1fd4] ;  /* 0x001fd400015a7983 */ /* 0x000f220000300800 */
[----:B------:R-:W1:Y:S01]  /*45780*/  S2R R97, SR_TID.X ;  /* 0x0000000000617919 */ /* 0x000e620000002100 */
[----:B------:R-:W-:-:S04]  /*45790*/  UISETP.GT.AND UP1, UPT, UR12, 0x4, UPT ;  /* 0x000000040c00788c */ /* 0x000fc8000bf24270 */
[----:B------:R-:W-:Y:S01]  /*457a0*/  USEL UR8, URZ, 0x4, !UP1 ;  /* 0x000000043f087887 */ /* 0x000fe2000c800000 */
[----:B------:R-:W-:-:S03]  /*457b0*/  IMAD.MOV.U32 R92, RZ, RZ, R10 ;  /* 0x000000ffff5c7224 */ /* 0x000fc600078e000a */
[----:B------:R-:W-:Y:S02]  /*457c0*/  USEL UR8, UR8, URZ, !UP0 ;  /* 0x0000003f08087287 */ /* 0x000fe4000c000000 */
[----:B------:R1:W-:Y:S04]  /*457d0*/  LDGSTS.E [R5+0xc00c], desc[UR6][R92.64], P0 ;  /* 0x0c00c0005c057fae */ /* 0x0003e80008121846 */
[----:B------:R-:W-:Y:S01]  /*457e0*/  ISETP.NE.U32.AND P0, PT, RZ, UR8, PT ;  /* 0x00000008ff007c0c */ /* 0x000fe2000bf05070 */
[----:B------:R-:W4:Y:S04]  /*457f0*/  LDL.LU R93, [R1+0x1fdc] ;  /* 0x001fdc00015d7983 */ /* 0x000f280000300800 */
[----:B------:R-:W4:Y:S04]  /*45800*/  LDL.LU R92, [R1+0x1fe0] ;  /* 0x001fe000015c7983 */ /* 0x000f280000300800 */
[----:B------:R-:W4:Y:S01]  /*45810*/  LDL.LU R91, [R1+0x1fe4] ;  /* 0x001fe400015b7983 */ /* 0x000f220000300800 */
[C---:B-1----:R-:W-:Y:S01]  /*45820*/  IMAD.SHL.U32 R96, R97.reuse, 0x10, RZ ;  /* 0x0000001061607824 */ /* 0x042fe200078e00ff */
[----:B------:R-:W-:-:S02]  /*45830*/  LOP3.LUT R97, R97, 0x7f, RZ, 0xc0, !PT ;  /* 0x0000007f61617812 */ /* 0x000fc400078ec0ff */
[----:B------:R-:W4:Y:S02]  /*45840*/  LDL.LU R10, [R1+0x1fe8] ;  /* 0x001fe800010a7983 */ /* 0x000f240000300800 */
[----:B------:R-:W-:-:S05]  /*45850*/  LOP3.LUT R96, R96, 0x70, RZ, 0xc0, !PT ;  /* 0x0000007060607812 */ /* 0x000fca00078ec0ff */
[----:B------:R-:W-:-:S05]  /*45860*/  IMAD R96, R97, 0x80, R96 ;  /* 0x0000008061607824 */ /* 0x000fca00078e0260 */
[----:B------:R-:W-:-:S05]  /*45870*/  LOP3.LUT R96, R96, 0x10, RZ, 0x3c, !PT ;  /* 0x0000001060607812 */ /* 0x000fca00078e3cff */
[----:B------:R-:W-:Y:S01]  /*45880*/  VIADD R5, R96, UR13 ;  /* 0x0000000d60057c36 */ /* 0x000fe20008000000 */
[----:B---3--:R-:W-:-:S05]  /*45890*/  IADD3 R94, P1, R94, R2, RZ ;  /* 0x000000025e5e7210 */ /* 0x008fca0007f3e0ff */
[----:B--2---:R-:W-:Y:S01]  /*458a0*/  IMAD.X R95, R95, 0x1, R0, P1 ;  /* 0x000000015f5f7824 */ /* 0x004fe200008e0600 */
[-C--:B----4-:R-:W-:Y:S01]  /*458b0*/  IADD3 R12, P1, R12, R2.reuse, RZ ;  /* 0x000000020c0c7210 */ /* 0x090fe20007f3e0ff */
[----:B------:R1:W-:Y:S01]  /*458c0*/  STL [R1+0x1fc0], R94 ;  /* 0x001fc05e01007387 */ /* 0x0003e20000100800 */
[----:B------:R-:W-:-:S03]  /*458d0*/  IADD3 R11, P2, R11, R2, RZ ;  /* 0x000000020b0b7210 */ /* 0x000fc60007f5e0ff */
[----:B------:R2:W-:Y:S04]  /*458e0*/  STL [R1+0x1fbc], R95 ;  /* 0x001fbc5f01007387 */ /* 0x0005e80000100800 */
[----:B------:R1:W-:Y:S04]  /*458f0*/  LDGSTS.E [R5], desc[UR6][R94.64], P0 ;  /* 0x000000005e057fae */ /* 0x0003e80008121846 */
[----:B------:R3:W-:Y:S01]  /*45900*/  STL [R1+0x1fc8], R12 ;  /* 0x001fc80c01007387 */ /* 0x0007e20000100800 */
[----:B-1----:R-:W-:Y:S02]  /*45910*/  IMAD.MOV.U32 R94, RZ, RZ, R12 ;  /* 0x000000ffff5e7224 */ /* 0x002fe400078e000c */
[----:B------:R-:W-:-:S04]  /*45920*/  IMAD.X R15, R15, 0x1, R0, P1 ;  /* 0x000000010f0f7824 */ /* 0x000fc800008e0600 */
[----:B--2---:R-:W-:Y:S01]  /*45930*/  IMAD.MOV.U32 R95, RZ, RZ, R15 ;  /* 0x000000ffff5f7224 */ /* 0x004fe200078e000f */
[----:B------:R-:W-:Y:S04]  /*45940*/  STL [R1+0x1fc4], R15 ;  /* 0x001fc40f01007387 */ /* 0x000fe80000100800 */
[----:B------:R-:W-:Y:S04]  /*45950*/  STL [R1+0x1fd0], R11 ;  /* 0x001fd00b01007387 */ /* 0x000fe80000100800 */
[----:B---3--:R-:W2:Y:S01]  /*45960*/  LDL.LU R12, [R1+0x1ff0] ;  /* 0x001ff000010c7983 */ /* 0x008ea20000300800 */
[----:B------:R-:W-:-:S03]  /*45970*/  IMAD.X R13, R13, 0x1, R0, P2 ;  /* 0x000000010d0d7824 */ /* 0x000fc600010e0600 */
[----:B------:R1:W-:Y:S04]  /*45980*/  LDGSTS.E [R5+0x4000], desc[UR6][R94.64], P0 ;  /* 0x040000005e057fae */ /* 0x0003e80008121846 */
[----:B------:R3:W-:Y:S01]  /*45990*/  STL [R1+0x1fcc], R13 ;  /* 0x001fcc0d01007387 */ /* 0x0007e20000100800 */
[----:B-1----:R-:W-:Y:S02]  /*459a0*/  IMAD.MOV.U32 R95, RZ, RZ, R13 ;  /* 0x000000ffff5f7224 */ /* 0x002fe400078e000d */
[----:B------:R-:W-:Y:S01]  /*459b0*/  IMAD.MOV.U32 R94, RZ, RZ, R11 ;  /* 0x000000ffff5e7224 */ /* 0x000fe200078e000b */
[----:B---3--:R-:W3:Y:S04]  /*459c0*/  LDL.LU R13, [R1+0x1fec] ;  /* 0x001fec00010d7983 */ /* 0x008ee80000300800 */
[----:B------:R-:W4:Y:S01]  /*459d0*/  LDL.LU R15, [R1+0x1ff8] ;  /* 0x001ff800010f7983 */ /* 0x000f220000300800 */
[----:B------:R-:W-:-:S03]  /*459e0*/  IADD3 R14, P1, R14, R2, RZ ;  /* 0x000000020e0e7210 */ /* 0x000fc60007f3e0ff */
[----:B------:R-:W4:Y:S04]  /*459f0*/  LDL.LU R11, [R1+0x2000] ;  /* 0x00200000010b7983 */ /* 0x000f280000300800 */
[----:B------:R1:W-:Y:S04]  /*45a00*/  LDGSTS.E [R5+0x8000], desc[UR6][R94.64], P0 ;  /* 0x080000005e057fae */ /* 0x0003e80008121846 */
[----:B------:R-:W-:Y:S01]  /*45a10*/  STL [R1+0x1fd8], R14 ;  /* 0x001fd80e01007387 */ /* 0x000fe20000100800 */
[----:B------:R-:W-:-:S04]  /*45a20*/  IMAD.X R90, R90, 0x1, R0, P1 ;  /* 0x000000015a5a7824 */ /* 0x000fc800008e0600 */
[----:B-1----:R-:W-:Y:S01]  /*45a30*/  IMAD.MOV.U32 R95, RZ, RZ, R90 ;  /* 0x000000ffff5f7224 */ /* 0x002fe200078e005a */
[----:B------:R1:W-:Y:S01]  /*45a40*/  STL [R1+0x1fd4], R90 ;  /* 0x001fd45a01007387 */ /* 0x0003e20000100800 */
[----:B------:R-:W-:Y:S01]  /*45a50*/  IMAD.MOV.U32 R94, RZ, RZ, R14 ;  /* 0x000000ffff5e7224 */ /* 0x000fe200078e000e */
[----:B------:R-:W-:Y:S02]  /*45a60*/  UISETP.GT.AND UP1, UPT, UR12, 0x5, UPT ;  /* 0x000000050c00788c */ /* 0x000fe4000bf24270 */
[----:B-1----:R-:W4:Y:S04]  /*45a70*/  LDL.LU R90, [R1+0x1ff4] ;  /* 0x001ff400015a7983 */ /* 0x002f280000300800 */
[----:B------:R-:W4:Y:S01]  /*45a80*/  LDL.LU R14, [R1+0x1ffc] ;  /* 0x001ffc00010e7983 */ /* 0x000f220000300800 */
[----:B------:R-:W-:-:S03]  /*45a90*/  USEL UR8, URZ, 0x4, !UP1 ;  /* 0x000000043f087887 */ /* 0x000fc6000c800000 */
[----:B------:R-:W-:Y:S01]  /*45aa0*/  LDGSTS.E [R5+0xc000], desc[UR6][R94.64], P0 ;  /* 0x0c0000005e057fae */ /* 0x000fe20008121846 */
[----:B------:R-:W-:-:S06]  /*45ab0*/  USEL UR8, UR8, URZ, !UP0 ;  /* 0x0000003f08087287 */ /* 0x000fcc000c000000 */
[----:B------:R-:W-:Y:S02]  /*45ac0*/  ISETP.NE.U32.AND P0, PT, RZ, UR8, PT ;  /* 0x00000008ff007c0c */ /* 0x000fe4000bf05070 */
[-C--:B------:R-:W-:Y:S02]  /*45ad0*/  IADD3 R92, P1, R92, R2.reuse, RZ ;  /* 0x000000025c5c7210 */ /* 0x080fe40007f3e0ff */
[----:B------:R-:W-:-:S03]  /*45ae0*/  IADD3 R10, P2, R10, R2, RZ ;  /* 0x000000020a0a7210 */ /* 0x000fc60007f5e0ff */
[--C-:B------:R-:W-:Y:S01]  /*45af0*/  IMAD.X R93, R93, 0x1, R0.reuse, P1 ;  /* 0x000000015d5d7824 */ /* 0x100fe200008e0600 */
[----:B------:R1:W-:Y:S01]  /*45b00*/  STL [R1+0x1fe0], R92 ;  /* 0x001fe05c01007387 */ /* 0x0003e20000100800 */
[----:B------:R-:W-:-:S03]  /*45b10*/  IMAD.X R91, R91, 0x1, R0, P2 ;  /* 0x000000015b5b7824 */ /* 0x000fc600010e0600 */
[----:B------:R1:W-:Y:S01]  /*45b20*/  STL [R1+0x1fdc], R93 ;  /* 0x001fdc5d01007387 */ /* 0x0003e20000100800 */
[----:B------:R-:W-:-:S03]  /*45b30*/  UISETP.GT.AND UP1, UPT, UR12, 0x6, UPT ;  /* 0x000000060c00788c */ /* 0x000fc6000bf24270 */
[----:B------:R1:W-:Y:S04]  /*45b40*/  STL [R1+0x1fe8], R10 ;  /* 0x001fe80a01007387 */ /* 0x0003e80000100800 */
[----:B------:R-:W-:Y:S04]  /*45b50*/  STL [R1+0x1fe4], R91 ;  /* 0x001fe45b01007387 */ /* 0x000fe80000100800 */
[----:B------:R1:W-:Y:S04]  /*45b60*/  LDGSTS.E [R5+0x4], desc[UR6][R92.64], P0 ;  /* 0x000040005c057fae */ /* 0x0003e80008121846 */
[----:B------:R-:W4:Y:S01]  /*45b70*/  LDL.LU R96, [R1+0x2008] ;  /* 0x0020080001607983 */ /* 0x000f220000300800 */
[----:B------:R-:W-:-:S03]  /*45b80*/  USEL UR8, URZ, 0x4, !UP1 ;  /* 0x000000043f087887 */ /* 0x000fc6000c800000 */
[----:B------:R-:W4:Y:S01]  /*45b90*/  LDL.LU R94, [R1+0x2010] ;  /* 0x00201000015e7983 */ /* 0x000f220000300800 */
[----:B-1----:R-:W-:-:S03]  /*45ba0*/  IMAD.MOV.U32 R92, RZ, RZ, R10 ;  /* 0x000000ffff5c7224 */ /* 0x002fc600078e000a */
[----:B------:R-:W4:Y:S01]  /*45bb0*/  LDL.LU R97, [R1+0x2004] ;  /* 0x0020040001617983 */ /* 0x000f220000300800 */
[----:B------:R-:W-:-:S03]  /*45bc0*/  IMAD.MOV.U32 R93, RZ, RZ, R91 ;  /* 0x000000ffff5d7224 */ /* 0x000fc600078e005b */
[----:B------:R-:W4:Y:S01]  /*45bd0*/  LDL.LU R95, [R1+0x200c] ;  /* 0x00200c00015f7983 */ /* 0x000f220000300800 */
[----:B------:R-:W-:-:S03]  /*45be0*/  USEL UR8, UR8, URZ, !UP0 ;  /* 0x0000003f08087287 */ /* 0x000fc6000c000000 */
[----:B------:R1:W-:Y:S04]  /*45bf0*/  LDGSTS.E [R5+0x4004], desc[UR6][R92.64], P0 ;  /* 0x040040005c057fae */ /* 0x0003e80008121846 */
[----:B------:R-:W4:Y:S01]  /*45c00*/  LDL.LU R10, [R1+0x2018] ;  /* 0x00201800010a7983 */ /* 0x000f220000300800 */
[----:B--2---:R-:W-:-:S05]  /*45c10*/  IADD3 R12, P1, R12, R2, RZ ;  /* 0x000000020c0c7210 */ /* 0x004fca0007f3e0ff */
[----:B-1----:R-:W-:Y:S01]  /*45c20*/  IMAD.MOV.U32 R92, RZ, RZ, R12 ;  /* 0x000000ffff5c7224 */ /* 0x002fe200078e000c */
[----:B------:R1:W-:Y:S01]  /*45c30*/  STL [R1+0x1ff0], R12 ;  /* 0x001ff00c01007387 */ /* 0x0003e20000100800 */
[----:B---3--:R-:W-:Y:S01]  /*45c40*/  IMAD.X R13, R13, 0x1, R0, P1 ;  /* 0x000000010d0d7824 */ /* 0x008fe200008e0600 */
[----:B----4-:R-:W-:-:S03]  /*45c50*/  IADD3 R15, P2, R15, R2, RZ ;  /* 0x000000020f0f7210 */ /* 0x010fc60007f5e0ff */
        /* <DEDUP_REMOVED lines=130> */
[----:B------:R-:W-:Y:S01]  /*46480*/  USEL UR8, UR8, URZ, !UP0 ;  /* 0x0000003f08087287 */ /* 0x000fe2000c000000 */
[----:B------:R-:W-:-:S05]  /*46490*/  IADD3 R92, P1, R92, R2, RZ ;  /* 0x000000025c5c7210 */ /* 0x000fca0007f3e0ff */
[----:B------:R-:W-:Y:S01]  /*464a0*/  ISETP.NE.U32.AND P0, PT, RZ, UR8, PT ;  /* 0x00000008ff007c0c */ /* 0x000fe2000bf05070 */
[--C-:B------:R-:W-:Y:S01]  /*464b0*/  IMAD.X R93, R93, 0x1, R0.reuse, P1 ;  /* 0x000000015d5d7824 */ /* 0x100fe200008e0600 */
[----:B------:R-:W-:Y:S01]  /*464c0*/  IADD3 R11, P2, R11, R2, RZ ;  /* 0x000000020b0b7210 */ /* 0x000fe20007f5e0ff */
[----:B------:R1:W-:Y:S04]  /*464d0*/  STL [R1+0x2060], R92 ;  /* 0x0020605c01007387 */ /* 0x0003e80000100800 */
[----:B------:R-:W-:Y:S01]  /*464e0*/  IMAD.X R91, R91, 0x1, R0, P2 ;  /* 0x000000015b5b7824 */ /* 0x000fe200010e0600 */
[----:B------:R1:W-:Y:S04]  /*464f0*/  STL [R1+0x205c], R93 ;  /* 0x00205c5d01007387 */ /* 0x0003e80000100800 */
[----:B------:R1:W-:Y:S01]  /*46500*/  STL [R1+0x2068], R11 ;  /* 0x0020680b01007387 */ /* 0x0003e20000100800 */
[----:B------:R-:W-:-:S03]  /*46510*/  UISETP.GT.AND UP1, UPT, UR12, 0xa, UPT ;  /* 0x0000000a0c00788c */ /* 0x000fc6000bf24270 */
[----:B------:R-:W-:Y:S04]  /*46520*/  STL [R1+0x2064], R91 ;  /* 0x0020645b01007387 */ /* 0x000fe80000100800 */
[----:B------:R-:W4:Y:S04]  /*46530*/  LDL.LU R96, [R1+0x2088] ;  /* 0x0020880001607983 */ /* 0x000f280000300800 */
[----:B------:R1:W-:Y:S01]  /*46540*/  LDGSTS.E [R5+0x4], desc[UR6][R92.64], P0 ;  /* 0x000040005c057fae */ /* 0x0003e20008121846 */
[----:B------:R-:W-:-:S03]  /*46550*/  USEL UR8, URZ, 0x4, !UP1 ;  /* 0x000000043f087887 */ /* 0x000fc6000c800000 */
[----:B------:R-:W4:Y:S04]  /*46560*/  LDL.LU R94, [R1+0x2090] ;  /* 0x00209000015e7983 */ /* 0x000f280000300800 */
[----:B------:R-:W4:Y:S01]  /*46570*/  LDL.LU R97, [R1+0x2084] ;  /* 0x0020840001617983 */ /* 0x000f220000300800 */
[----:B-1----:R-:W-:-:S03]  /*46580*/  IMAD.MOV.U32 R92, RZ, RZ, R11 ;  /* 0x000000ffff5c7224 */ /* 0x002fc600078e000b */
[----:B------:R-:W4:Y:S01]  /*46590*/  LDL.LU R95, [R1+0x208c] ;  /* 0x00208c00015f7983 */ /* 0x000f220000300800 */
[----:B------:R-:W-:-:S03]  /*465a0*/  IMAD.MOV.U32 R93, RZ, RZ, R91 ;  /* 0x000000ffff5d7224 */ /* 0x000fc600078e005b */
[----:B------:R-:W4:Y:S01]  /*465b0*/  LDL.LU R11, [R1+0x2098] ;  /* 0x00209800010b7983 */ /* 0x000f220000300800 */
[----:B------:R-:W-:-:S03]  /*465c0*/  USEL UR8, UR8, URZ, !UP0 ;  /* 0x0000003f08087287 */ /* 0x000fc6000c000000 */
[----:B------:R1:W-:Y:S01]  /*465d0*/  LDGSTS.E [R5+0x4004], desc[UR6][R92.64], P0 ;  /* 0x040040005c057fae */ /* 0x0003e20008121846 */
[----:B--2---:R-:W-:-:S05]  /*465e0*/  IADD3 R12, P1, R12, R2, RZ ;  /* 0x000000020c0c7210 */ /* 0x004fca0007f3e0ff */
[----:B------:R2:W-:Y:S01]  /*465f0*/  STL [R1+0x2070], R12 ;  /* 0x0020700c01007387 */ /* 0x0005e20000100800 */
[----:B-1----:R-:W-:Y:S02]  /*46600*/  IMAD.MOV.U32 R92, RZ, RZ, R12 ;  /* 0x000000ffff5c7224 */ /* 0x002fe400078e000c */
[----:B---3--:R-:W-:Y:S01]  /*46610*/  IMAD.X R13, R13, 0x1, R0, P1 ;  /* 0x000000010d0d7824 */ /* 0x008fe200008e0600 */
[----:B----4-:R-:W-:-:S03]  /*46620*/  IADD3 R15, P2, R15, R2, RZ ;  /* 0x000000020f0f7210 */ /* 0x010fc60007f5e0ff */
[----:B------:R-:W-:Y:S01]  /*46630*/  IMAD.MOV.U32 R93, RZ, RZ, R13 ;  /* 0x000000ffff5d7224 */ /* 0x000fe200078e000d */
[----:B------:R1:W-:Y:S04]  /*46640*/  STL [R1+0x206c], R13 ;  /* 0x00206c0d01007387 */ /* 0x0003e80000100800 */
[----:B--2---:R-:W2:Y:S01]  /*46650*/  LDL.LU R12, [R1+0x2094] ;  /* 0x00209400010c7983 */ /* 0x004ea20000300800 */
[----:B------:R-:W-:-:S03]  /*46660*/  IADD3 R10, P3, R10, R2, RZ ;  /* 0x000000020a0a7210 */ /* 0x000fc60007f7e0ff */
[----:B------:R-:W-:Y:S01]  /*46670*/  LDGSTS.E [R5+0x8004], desc[UR6][R92.64], P0 ;  /* 0x080040005c057fae */ /* 0x000fe20008121846 */
[----:B------:R-:W-:-:S03]  /*46680*/  ISETP.NE.U32.AND P1, PT, RZ, UR8, PT ;  /* 0x00000008ff007c0c */ /* 0x000fc6000bf25070 */
[----:B-1----:R-:W3:Y:S04]  /*46690*/  LDL.LU R13, [R1+0x20a0] ;  /* 0x0020a000010d7983 */ /* 0x002ee80000300800 */
[----:B------:R-:W4:Y:S04]  /*466a0*/  LDL.LU R92, [R1+0x20a8] ;  /* 0x0020a800015c7983 */ /* 0x000f280000300800 */
[----:B------:R-:W-:Y:S01]  /*466b0*/  STL [R1+0x2078], R15 ;  /* 0x0020780f01007387 */ /* 0x000fe20000100800 */
[----:B------:R-:W-:-:S04]  /*466c0*/  IMAD.X R90, R90, 0x1, R0, P2 ;  /* 0x000000015a5a7824 */ /* 0x000fc800010e0600 */
[----:B------:R-:W-:Y:S01]  /*466d0*/  IMAD.MOV.U32 R91, RZ, RZ, R90 ;  /* 0x000000ffff5b7224 */ /* 0x000fe200078e005a */
[----:B------:R1:W-:Y:S01]  /*466e0*/  STL [R1+0x2074], R90 ;  /* 0x0020745a01007387 */ /* 0x0003e20000100800 */
[----:B------:R-:W-:-:S03]  /*466f0*/  IMAD.X R14, R14, 0x1, R0, P3 ;  /* 0x000000010e0e7824 */ /* 0x000fc600018e0600 */
[----:B------:R-:W-:Y:S01]  /*46700*/  STL [R1+0x2080], R10 ;  /* 0x0020800a01007387 */ /* 0x000fe20000100800 */
[----:B-1----:R-:W-:-:S03]  /*46710*/  IMAD.MOV.U32 R90, RZ, RZ, R15 ;  /* 0x000000ffff5a7224 */ /* 0x002fc600078e000f */
[----:B------:R1:W-:Y:S04]  /*46720*/  STL [R1+0x207c], R14 ;  /* 0x00207c0e01007387 */ /* 0x0003e80000100800 */
[----:B------:R1:W-:Y:S04]  /*46730*/  LDGSTS.E [R5+0xc004], desc[UR6][R90.64], P0 ;  /* 0x0c0040005a057fae */ /* 0x0003e80008121846 */
[----:B------:R-:W4:Y:S04]  /*46740*/  LDL.LU R15, [R1+0x209c] ;  /* 0x00209c00010f7983 */ /* 0x000f280000300800 */
[----:B------:R-:W4:Y:S01]  /*46750*/  LDL.LU R93, [R1+0x20a4] ;  /* 0x0020a400015d7983 */ /* 0x000f220000300800 */
[----:B-1----:R-:W-:-:S02]  /*46760*/  IMAD.MOV.U32 R90, RZ, RZ, R10 ;  /* 0x000000ffff5a7224 */ /* 0x002fc400078e000a */
        /* <DEDUP_REMOVED lines=11> */
[----:B------:R-:W-:Y:S01]  /*46820*/  STL [R1+0x2088], R96 ;  /* 0x0020886001007387 */ /* 0x000fe20000100800 */
[----:B------:R-:W-:-:S03]  /*46830*/  UISETP.GT.AND UP1, UPT, UR12, 0xb, UPT ;  /* 0x0000000b0c00788c */ /* 0x000fc6000bf24270 */
        /* <DEDUP_REMOVED lines=9> */
[----:B--2---:R-:W-:-:S04]  /*468d0*/  IMAD.X R12, R12, 0x1, R0, P0 ;  /* 0x000000010c0c7824 */ /* 0x004fc800000e0600 */
[----:B------:R-:W-:Y:S01]  /*468e0*/  IMAD.MOV.U32 R95, RZ, RZ, R12 ;  /* 0x000000ffff5f7224 */ /* 0x000fe200078e000c */
[----:B------:R1:W-:Y:S04]  /*468f0*/  STL [R1+0x2094], R12 ;  /* 0x0020940c01007387 */ /* 0x0003e80000100800 */
[----:B------:R-:W-:Y:S01]  /*46900*/  LDGSTS.E [R5+0xc008], desc[UR6][R94.64], P1 ;  /* 0x0c0080005e057fae */ /* 0x000fe20008921846 */
[-C--:B---3--:R-:W-:Y:S02]  /*46910*/  IADD3 R13, P1, R13, R2.reuse, RZ ;  /* 0x000000020d0d7210 */ /* 0x088fe40007f3e0ff */
[----:B------:R-:W-:Y:S01]  /*46920*/  ISETP.NE.U32.AND P0, PT, RZ, UR8, PT ;  /* 0x00000008ff007c0c */ /* 0x000fe2000bf05070 */
[----:B------:R-:W2:Y:S04]  /*46930*/  LDL.LU R95, [R1+0x20bc] ;  /* 0x0020bc00015f7983 */ /* 0x000ea80000300800 */
[----:B------:R-:W3:Y:S01]  /*46940*/  LDL.LU R94, [R1+0x20c0] ;  /* 0x0020c000015e7983 */ /* 0x000ee20000300800 */
[----:B----4-:R-:W-:-:S03]  /*46950*/  IADD3 R92, P2, R92, R2, RZ ;  /* 0x000000025c5c7210 */ /* 0x010fc60007f5e0ff */
[----:B-1----:R-:W4:Y:S04]  /*46960*/  LDL.LU R12, [R1+0x20c8] ;  /* 0x0020c800010c7983 */ /* 0x002f280000300800 */
[----:B------:R-:W4:Y:S04]  /*46970*/  LDL.LU R11, [R1+0x20d0] ;  /* 0x0020d000010b7983 */ /* 0x000f280000300800 */
[----:B------:R-:W-:Y:S01]  /*46980*/  STL [R1+0x20a0], R13 ;  /* 0x0020a00d01007387 */ /* 0x000fe20000100800 */
[----:B------:R-:W-:Y:S02]  /*46990*/  IMAD.MOV.U32 R96, RZ, RZ, R13 ;  /* 0x000000ffff607224 */ /* 0x000fe400078e000d */
[----:B------:R-:W-:-:S04]  /*469a0*/  IMAD.X R15, R15, 0x1, R0, P1 ;  /* 0x000000010f0f7824 */ /* 0x000fc800008e0600 */
[----:B------:R-:W-:Y:S01]  /*469b0*/  IMAD.MOV.U32 R97, RZ, RZ, R15 ;  /* 0x000000ffff617224 */ /* 0x000fe200078e000f */
[----:B------:R1:W-:Y:S01]  /*469c0*/  STL [R1+0x209c], R15 ;  /* 0x00209c0f01007387 */ /* 0x0003e20000100800 */
[----:B------:R-:W-:-:S03]  /*469d0*/  IMAD.X R93, R93, 0x1, R0, P2 ;  /* 0x000000015d5d7824 */ /* 0x000fc600010e0600 */
[----:B------:R1:W-:Y:S04]  /*469e0*/  STL [R1+0x20a8], R92 ;  /* 0x0020a85c01007387 */ /* 0x0003e80000100800 */
[----:B------:R-:W-:Y:S04]  /*469f0*/  LDGSTS.E [R5+0xc], desc[UR6][R96.64], P0 ;  /* 0x0000c00060057fae */ /* 0x000fe80008121846 */
[----:B-1----:R-:W4:Y:S04]  /*46a00*/  LDL.LU R15, [R1+0x20c4] ;  /* 0x0020c400010f7983 */ /* 0x002f280000300800 */
[----:B------:R1:W-:Y:S04]  /*46a10*/  STL [R1+0x20a4], R93 ;  /* 0x0020a45d01007387 */ /* 0x0003e80000100800 */
[----:B------:R-:W4:Y:S04]  /*46a20*/  LDL.LU R13, [R1+0x20cc] ;  /* 0x0020cc00010d7983 */ /* 0x000f280000300800 */
[----:B------:R1:W-:Y:S01]  /*46a30*/  LDGSTS.E [R5+0x400c], desc[UR6][R92.64], P0 ;  /* 0x0400c0005c057fae */ /* 0x0003e20008121846 */
[----:B------:R-:W-:-:S05]  /*46a40*/  IADD3 R14, P1, R14, R2, RZ ;  /* 0x000000020e0e7210 */ /* 0x000fca0007f3e0ff */
[----:B------:R-:W-:Y:S01]  /*46a50*/  IMAD.X R91, R91, 0x1, R0, P1 ;  /* 0x000000015b5b7824 */ /* 0x000fe200008e0600 */
[----:B------:R-:W-:Y:S01]  /*46a60*/  IADD3 R10, P2, R10, R2, RZ ;  /* 0x000000020a0a7210 */ /* 0x000fe20007f5e0ff */
[----:B------:R1:W-:Y:S02]  /*46a70*/  STL [R1+0x20b0], R14 ;  /* 0x0020b00e01007387 */ /* 0x0003e40000100800 */
[----:B-1----:R-:W-:Y:S02]  /*46a80*/  IMAD.MOV.U32 R92, RZ, RZ, R14 ;  /* 0x000000ffff5c7224 */ /* 0x002fe400078e000e */
[----:B------:R-:W-:Y:S01]  /*46a90*/  IMAD.MOV.U32 R93, RZ, RZ, R91 ;  /* 0x000000ffff5d7224 */ /* 0x000fe200078e005b */
[----:B------:R-:W-:Y:S01]  /*46aa0*/  STL [R1+0x20ac], R91 ;  /* 0x0020ac5b01007387 */ /* 0x000fe20000100800 */
[----:B------:R-:W-:-:S03]  /*46ab0*/  IMAD.X R90, R90, 0x1, R0, P2 ;  /* 0x000000015a5a7824 */ /* 0x000fc600010e0600 */
[----:B------:R-:W-:Y:S04]  /*46ac0*/  STL [R1+0x20b8], R10 ;  /* 0x0020b80a01007387 */ /* 0x000fe80000100800 */
        /* <DEDUP_REMOVED lines=33> */
[----:B------:R-:W-:Y:S01]  /*46ce0*/  STL [R1+0x20c4], R15 ;  /* 0x0020c40f01007387 */ /* 0x000fe20000100800 */
[----:B------:R-:W-:-:S03]  /*46cf0*/  IMAD.X R13, R13, 0x1, R0, P2 ;  /* 0x000000010d0d7824 */ /* 0x000fc600010e0600 */
[----:B------:R-:W-:Y:S04]  /*46d00*/  STL [R1+0x20d0], R11 ;  /* 0x0020d00b01007387 */ /* 0x000fe80000100800 */
[----:B---3--:R-:W2:Y:S04]  /*46d10*/  LDL.LU R12, [R1+0x20f0] ;  /* 0x0020f000010c7983 */ /* 0x008ea80000300800 */
[----:B------:R1:W-:Y:S04]  /*46d20*/  LDGSTS.E [R5+0x4000], desc[UR6][R94.64], P0 ;  /* 0x040000005e057fae */ /* 0x0003e80008121846 */
[----:B------:R3:W-:Y:S01]  /*46d30*/  STL [R1+0x20cc], R13 ;  /* 0x0020cc0d01007387 */ /* 0x0007e20000100800 */
[----:B-1----:R-:W-:-:S03]  /*46d40*/  IMAD.MOV.U32 R95, RZ, RZ, R13 ;  /* 0x000000ffff5f7224 */ /* 0x002fc600078e000d */
[----:B---3--:R-:W3:Y:S01]  /*46d50*/  LDL.LU R13, [R1+0x20ec] ;  /* 0x0020ec00010d7983 */ /* 0x008ee20000300800 */
[----:B------:R-:W-:Y:S01]  /*46d60*/  IADD3 R14, P1, R14, R2, RZ ;  /* 0x000000020e0e7210 */ /* 0x000fe20007f3e0ff */
[----:B------:R-:W-:Y:S02]  /*46d70*/  IMAD.MOV.U32 R94, RZ, RZ, R11 ;  /* 0x000000ffff5e7224 */ /* 0x000fe400078e000b */
[----:B------:R-:W4:Y:S04]  /*46d80*/  LDL.LU R15, [R1+0x20f8] ;  /* 0x0020f800010f7983 */ /* 0x000f280000300800 */
        /* <DEDUP_REMOVED lines=20> */
[----:B------:R1:W-:Y:S04]  /*46ed0*/  STL [R1+0x20e8], R10 ;  /* 0x0020e80a01007387 */ /* 0x0003e80000100800 */
[----:B------:R-:W-:Y:S04]  /*46ee0*/  STL [R1+0x20e4], R91 ;  /* 0x0020e45b01007387 */ /* 0x000fe80000100800 */
[----:B------:R-:W4:Y:S01]  /*46ef0*/  LDL.LU R96, [R1+0x2108] ;  /* 0x0021080001607983 */ /* 0x000f220000300800 */
[----:B------:R-:W-:-:S03]  /*46f00*/  UISETP.GT.AND UP1, UPT, UR12, 0xe, UPT ;  /* 0x0000000e0c00788c */ /* 0x000fc6000bf24270 */
[----:B------:R1:W-:Y:S04]  /*46f10*/  LDGSTS.E [R5+0x4], desc[UR6][R92.64], P0 ;  /* 0x000040005c057fae */ /* 0x0003e80008121846 */
[----:B------:R-:W4:Y:S04]  /*46f20*/  LDL.LU R94, [R1+0x2110] ;  /* 0x00211000015e7983 */ /* 0x000f280000300800 */
[----:B------:R-:W4:Y:S01]  /*46f30*/  LDL.LU R97, [R1+0x2104] ;  /* 0x0021040001617983 */ /* 0x000f220000300800 */
[----:B-1----:R-:W-:-:S03]  /*46f40*/  IMAD.MOV.U32 R92, RZ, RZ, R10 ;  /* 0x000000ffff5c7224 */ /* 0x002fc600078e000a */
[----:B------:R-:W4:Y:S01]  /*46f50*/  LDL.LU R95, [R1+0x210c] ;  /* 0x00210c00015f7983 */ /* 0x000f220000300800 */
[----:B------:R-:W-:Y:S01]  /*46f60*/  IMAD.MOV.U32 R93, RZ, RZ, R91 ;  /* 0x000000ffff5d7224 */ /* 0x000fe200078e005b */
[----:B------:R-:W-:Y:S02]  /*46f70*/  USEL UR8, URZ, 0x4, !UP1 ;  /* 0x000000043f087887 */ /* 0x000fe4000c800000 */
[----:B------:R-:W4:Y:S04]  /*46f80*/  LDL.LU R10, [R1+0x2118] ;  /* 0x00211800010a7983 */ /* 0x000f280000300800 */
[----:B------:R1:W-:Y:S01]  /*46f90*/  LDGSTS.E [R5+0x4004], desc[UR6][R92.64], P0 ;  /* 0x040040005c057fae */ /* 0x0003e20008121846 */
[----:B------:R-:W-:Y:S01]  /*46fa0*/  USEL UR8, UR8, URZ, !UP0 ;  /* 0x0000003f08087287 */ /* 0x000fe2000c000000 */
[----:B--2---:R-:W-:-:S05]  /*46fb0*/  IADD3 R12, P1, R12, R2, RZ ;  /* 0x000000020c0c7210 */ /* 0x004fca0007f3e0ff */
[----:B------:R2:W-:Y:S01]  /*46fc0*/  STL [R1+0x20f0], R12 ;  /* 0x0020f00c01007387 */ /* 0x0005e20000100800 */
[----:B-1----:R-:W-:Y:S02]  /*46fd0*/  IMAD.MOV.U32 R92, RZ, RZ, R12 ;  /* 0x000000ffff5c7224 */ /* 0x002fe400078e000c */
[----:B---3--:R-:W-:-:S04]  /*46fe0*/  IMAD.X R13, R13, 0x1, R0, P1 ;  /* 0x000000010d0d7824 */ /* 0x008fc800008e0600 */
[----:B------:R-:W-:Y:S01]  /*46ff0*/  IMAD.MOV.U32 R93, RZ, RZ, R13 ;  /* 0x000000ffff5d7224 */ /* 0x000fe200078e000d */
[----:B------:R1:W-:Y:S01]  /*47000*/  STL [R1+0x20ec], R13 ;  /* 0x0020ec0d01007387 */ /* 0x0003e20000100800 */
[----:B----4-:R-:W-:-:S03]  /*47010*/  IADD3 R15, P2, R15, R2, RZ ;  /* 0x000000020f0f7210 */ /* 0x010fc60007f5e0ff */
        /* <DEDUP_REMOVED lines=31> */
[----:B------:R-:W-:Y:S04]  /*47210*/  STL [R1+0x2104], R97 ;  /* 0x0021046101007387 */ /* 0x000fe80000100800 */
[----:B------:R1:W-:Y:S04]  /*47220*/  STL [R1+0x2110], R94 ;  /* 0x0021105e01007387 */ /* 0x0003e80000100800 */
[----:B------:R-:W-:Y:S04]  /*47230*/  LDGSTS.E [R5+0x4008], desc[UR6][R96.64], P1 ;  /* 0x0400800060057fae */ /* 0x000fe80008921846 */
[----:B------:R2:W-:Y:S04]  /*47240*/  STL [R1+0x210c], R95 ;  /* 0x00210c5f01007387 */ /* 0x0005e80000100800 */
[----:B------:R1:W-:Y:S01]  /*47250*/  LDGSTS.E [R5+0x8008], desc[UR6][R94.64], P1 ;  /* 0x080080005e057fae */ /* 0x0003e20008921846 */
[----:B------:R-:W-:-:S03]  /*47260*/  USEL UR8, URZ, 0x4, !UP1 ;  /* 0x000000043f087887 */ /* 0x000fc6000c800000 */
[----:B------:R-:W-:Y:S01]  /*47270*/  STL [R1+0x2118], R10 ;  /* 0x0021180a01007387 */ /* 0x000fe20000100800 */
[----:B------:R-:W-:Y:S01]  /*47280*/  USEL UR8, UR8, URZ, !UP0 ;  /* 0x0000003f08087287 */ /* 0x000fe2000c000000 */
        /* <DEDUP_REMOVED lines=106> */
[----:B------:R-:W-:-:S03]  /*47930*/  IMAD.MOV.U32 R93, RZ, RZ, R91 ;  /* 0x000000ffff5d7224 */ /* 0x000fc600078e005b */
[----:B------:R-:W4:Y:S01]  /*47940*/  LDL.LU R11, [R1+0x2198] ;  /* 0x00219800010b7983 */ /* 0x000f220000300800 */
[----:B------:R-:W-:-:S03]  /*47950*/  USEL UR8, URZ, 0x4, !UP1 ;  /* 0x000000043f087887 */ /* 0x000fc6000c800000 */
[----:B------:R1:W-:Y:S01]  /*47960*/  LDGSTS.E [R5+0x4004], desc[UR6][R92.64], P0 ;  /* 0x040040005c057fae */ /* 0x0003e20008121846 */
[----:B------:R-:W-:Y:S01]  /*47970*/  USEL UR8, UR8, URZ, !UP0 ;  /* 0x0000003f08087287 */ /* 0x000fe2000c000000 */
[----:B--2---:R-:W-:-:S05]  /*47980*/  IADD3 R12, P1, R12, R2, RZ ;  /* 0x000000020c0c7210 */ /* 0x004fca0007f3e0ff */
[----:B------:R2:W-:Y:S01]  /*47990*/  STL [R1+0x2170], R12 ;  /* 0x0021700c01007387 */ /* 0x0005e20000100800 */
[----:B-1----:R-:W-:Y:S02]  /*479a0*/  IMAD.MOV.U32 R92, RZ, RZ, R12 ;  /* 0x000000ffff5c7224 */ /* 0x002fe400078e000c */
[----:B---3--:R-:W-:-:S05]  /*479b0*/  IMAD.X R13, R13, 0x1, R0, P1 ;  /* 0x000000010d0d7824 */ /* 0x008fca00008e0600 */
[----:B------:R1:W-:Y:S01]  /*479c0*/  STL [R1+0x216c], R13 ;  /* 0x00216c0d01007387 */ /* 0x0003e20000100800 */
[-C--:B----4-:R-:W-:Y:S01]  /*479d0*/  IADD3 R15, P2, R15, R2.reuse, RZ ;  /* 0x000000020f0f7210 */ /* 0x090fe20007f5e0ff */
[----:B------:R-:W-:Y:S02]  /*479e0*/  IMAD.MOV.U32 R93, RZ, RZ, R13 ;  /* 0x000000ffff5d7224 */ /* 0x000fe400078e000d */
[----:B--2---:R-:W2:Y:S01]  /*479f0*/  LDL.LU R12, [R1+0x2194] ;  /* 0x00219400010c7983 */ /* 0x004ea20000300800 */
[----:B------:R-:W-:-:S03]  /*47a00*/  IADD3 R10, P3, R10, R2, RZ ;  /* 0x000000020a0a7210 */ /* 0x000fc60007f7e0ff */
[----:B------:R-:W-:Y:S01]  /*47a10*/  LDGSTS.E [R5+0x8004], desc[UR6][R92.64], P0 ;  /* 0x080040005c057fae */ /* 0x000fe20008121846 */
[----:B------:R-:W-:-:S03]  /*47a20*/  ISETP.NE.U32.AND P1, PT, RZ, UR8, PT ;  /* 0x00000008ff007c0c */ /* 0x000fc6000bf25070 */
[----:B-1----:R-:W3:Y:S04]  /*47a30*/  LDL.LU R13, [R1+0x21a0] ;  /* 0x0021a000010d7983 */ /* 0x002ee80000300800 */
[----:B------:R-:W4:Y:S04]  /*47a40*/  LDL.LU R92, [R1+0x21a8] ;  /* 0x0021a800015c7983 */ /* 0x000f280000300800 */
[----:B------:R-:W-:Y:S01]  /*47a50*/  STL [R1+0x2178], R15 ;  /* 0x0021780f01007387 */ /* 0x000fe20000100800 */
[--C-:B------:R-:W-:Y:S02]  /*47a60*/  IMAD.X R90, R90, 0x1, R0.reuse, P2 ;  /* 0x000000015a5a7824 */ /* 0x100fe400010e0600 */
[----:B------:R-:W-:-:S03]  /*47a70*/  IMAD.X R14, R14, 0x1, R0, P3 ;  /* 0x000000010e0e7824 */ /* 0x000fc600018e0600 */
[----:B------:R1:W-:Y:S01]  /*47a80*/  STL [R1+0x2174], R90 ;  /* 0x0021745a01007387 */ /* 0x0003e20000100800 */
[----:B------:R-:W-:-:S03]  /*47a90*/  IMAD.MOV.U32 R91, RZ, RZ, R90 ;  /* 0x000000ffff5b7224 */ /* 0x000fc600078e005a */
[----:B------:R-:W-:Y:S01]  /*47aa0*/  STL [R1+0x2180], R10 ;  /* 0x0021800a01007387 */ /* 0x000fe20000100800 */
[----:B-1----:R-:W-:-:S03]  /*47ab0*/  IMAD.MOV.U32 R90, RZ, RZ, R15 ;  /* 0x000000ffff5a7224 */ /* 0x002fc600078e000f */
[----:B------:R1:W-:Y:S04]  /*47ac0*/  STL [R1+0x217c], R14 ;  /* 0x00217c0e01007387 */ /* 0x0003e80000100800 */
[----:B------:R-:W4:Y:S04]  /*47ad0*/  LDL.LU R15, [R1+0x219c] ;  /* 0x00219c00010f7983 */ /* 0x000f280000300800 */
[----:B------:R1:W-:Y:S04]  /*47ae0*/  LDGSTS.E [R5+0xc004], desc[UR6][R90.64], P0 ;  /* 0x0c0040005a057fae */ /* 0x0003e80008121846 */
        /* <DEDUP_REMOVED lines=13> */
[----:B------:R-:W-:Y:S04]  /*47bc0*/  STL [R1+0x2188], R96 ;  /* 0x0021886001007387 */ /* 0x000fe80000100800 */
[----:B------:R-:W-:Y:S01]  /*47bd0*/  STL [R1+0x2184], R97 ;  /* 0x0021846101007387 */ /* 0x000fe20000100800 */
[----:B------:R-:W-:-:S03]  /*47be0*/  UISETP.GT.AND UP1, UPT, UR12, 0x13, UPT ;  /* 0x000000130c00788c */ /* 0x000fc6000bf24270 */
[----:B------:R1:W-:Y:S04]  /*47bf0*/  STL [R1+0x2190], R94 ;  /* 0x0021905e01007387 */ /* 0x0003e80000100800 */
[----:B------:R-:W-:Y:S04]  /*47c00*/  LDGSTS.E [R5+0x4008], desc[UR6][R96.64], P1 ;  /* 0x0400800060057fae */ /* 0x000fe80008921846 */
[----:B------:R2:W-:Y:S04]  /*47c10*/  STL [R1+0x218c], R95 ;  /* 0x00218c5f01007387 */ /* 0x0005e80000100800 */
[----:B------:R1:W-:Y:S01]  /*47c20*/  LDGSTS.E [R5+0x8008], desc[UR6][R94.64], P1 ;  /* 0x080080005e057fae */ /* 0x0003e20008921846 */
[----:B------:R-:W-:-:S03]  /*47c30*/  USEL UR8, URZ, 0x4, !UP1 ;  /* 0x000000043f087887 */ /* 0x000fc6000c800000 */
[----:B------:R-:W-:Y:S01]  /*47c40*/  STL [R1+0x2198], R11 ;  /* 0x0021980b01007387 */ /* 0x000fe20000100800 */
[----:B-1----:R-:W-:Y:S01]  /*47c50*/  IMAD.MOV.U32 R94, RZ, RZ, R11 ;  /* 0x000000ffff5e7224 */ /* 0x002fe200078e000b */
[----:B------:R-:W-:Y:S01]  /*47c60*/  USEL UR8, UR8, URZ, !UP0 ;  /* 0x0000003f08087287 */ /* 0x000fe2000c000000 */
        /* <DEDUP_REMOVED lines=12> */
[----:B------:R-:W-:-:S04]  /*47d30*/  IMAD.X R15, R15, 0x1, R0, P1 ;  /* 0x000000010f0f7824 */ /* 0x000fc800008e0600 */
[----:B------:R-:W-:Y:S01]  /*47d40*/  IMAD.MOV.U32 R97, RZ, RZ, R15 ;  /* 0x000000ffff617224 */ /* 0x000fe200078e000f */
[----:B------:R1:W-:Y:S01]  /*47d50*/  STL [R1+0x219c], R15 ;  /* 0x00219c0f01007387 */ /* 0x0003e20000100800 */
[----:B------:R-:W-:-:S03]  /*47d60*/  IMAD.X R93, R93, 0x1, R0, P2 ;  /* 0x000000015d5d7824 */ /* 0x000fc600010e0600 */
[----:B------:R1:W-:Y:S01]  /*47d70*/  STL [R1+0x21a8], R92 ;  /* 0x0021a85c01007387 */ /* 0x0003e20000100800 */
[----:B------:R-:W-:-:S03]  /*47d80*/  IMAD.MOV.U32 R96, RZ, RZ, R13 ;  /* 0x000000ffff607224 */ /* 0x000fc600078e000d */
[----:B-1----:R-:W4:Y:S04]  /*47d90*/  LDL.LU R15, [R1+0x21c4] ;  /* 0x0021c400010f7983 */ /* 0x002f280000300800 */
[----:B------:R1:W-:Y:S04]  /*47da0*/  STL [R1+0x21a4], R93 ;  /* 0x0021a45d01007387 */ /* 0x0003e80000100800 */
[----:B------:R-:W4:Y:S04]  /*47db0*/  LDL.LU R13, [R1+0x21cc] ;  /* 0x0021cc00010d7983 */ /* 0x000f280000300800 */
[----:B------:R-:W-:Y:S04]  /*47dc0*/  LDGSTS.E [R5+0xc], desc[UR6][R96.64], P0 ;  /* 0x0000c00060057fae */ /* 0x000fe80008121846 */
        /* <DEDUP_REMOVED lines=51> */
[----:B------:R-:W-:-:S03]  /*48100*/  IMAD.MOV.U32 R94, RZ, RZ, R11 ;  /* 0x000000ffff5e7224 */ /* 0x000fc600078e000b */
[----:B------:R-:W4:Y:S04]  /*48110*/  LDL.LU R15, [R1+0x21f8] ;  /* 0x0021f800010f7983 */ /* 0x000f280000300800 */
[----:B------:R-:W4:Y:S04]  /*48120*/  LDL.LU R11, [R1+0x2200] ;  /* 0x00220000010b7983 */ /* 0x000f280000300800 */
[----:B------:R1:W-:Y:S01]  /*48130*/  LDGSTS.E [R5+0x8000], desc[UR6][R94.64], P0 ;  /* 0x080000005e057fae */ /* 0x0003e20008121846 */
[----:B------:R-:W-:-:S05]  /*48140*/  IADD3 R14, P1, R14, R2, RZ ;  /* 0x000000020e0e7210 */ /* 0x000fca0007f3e0ff */
[----:B------:R-:W-:Y:S01]  /*48150*/  STL [R1+0x21d8], R14 ;  /* 0x0021d80e01007387 */ /* 0x000fe20000100800 */
[----:B-1----:R-:W-:Y:S02]  /*48160*/  IMAD.MOV.U32 R94, RZ, RZ, R14 ;  /* 0x000000ffff5e7224 */ /* 0x002fe400078e000e */
[----:B------:R-:W-:-:S04]  /*48170*/  IMAD.X R90, R90, 0x1, R0, P1 ;  /* 0x000000015a5a7824 */ /* 0x000fc800008e0600 */
[----:B------:R-:W-:Y:S01]  /*48180*/  IMAD.MOV.U32 R95, RZ, RZ, R90 ;  /* 0x000000ffff5f7224 */ /* 0x000fe200078e005a */
[----:B------:R1:W-:Y:S01]  /*48190*/  STL [R1+0x21d4], R90 ;  /* 0x0021d45a01007387 */ /* 0x0003e20000100800 */
[----:B------:R-:W-:-:S03]  /*481a0*/  UISETP.GT.AND UP1, UPT, UR12, 0x15, UPT ;  /* 0x000000150c00788c */ /* 0x000fc6000bf24270 */
[----:B------:R-:W-:Y:S04]  /*481b0*/  LDGSTS.E [R5+0xc000], desc[UR6][R94.64], P0 ;  /* 0x0c0000005e057fae */ /* 0x000fe80008121846 */
[----:B-1----:R-:W4:Y:S04]  /*481c0*/  LDL.LU R90, [R1+0x21f4] ;  /* 0x0021f400015a7983 */ /* 0x002f280000300800 */
[----:B------:R-:W4:Y:S01]  /*481d0*/  LDL.LU R14, [R1+0x21fc] ;  /* 0x0021fc00010e7983 */ /* 0x000f220000300800 */
[----:B------:R-:W-:-:S04]  /*481e0*/  USEL UR8, URZ, 0x4, !UP1 ;  /* 0x000000043f087887 */ /* 0x000fc8000c800000 */
        /* <DEDUP_REMOVED lines=10> */
[----:B------:R-:W4:Y:S04]  /*48290*/  LDL.LU R96, [R1+0x2208] ;  /* 0x0022080001607983 */ /* 0x000f280000300800 */
[----:B------:R1:W-:Y:S04]  /*482a0*/  LDGSTS.E [R5+0x4], desc[UR6][R92.64], P0 ;  /* 0x000040005c057fae */ /* 0x0003e80008121846 */
[----:B------:R-:W4:Y:S04]  /*482b0*/  LDL.LU R94, [R1+0x2210] ;  /* 0x00221000015e7983 */ /* 0x000f280000300800 */
[----:B------:R-:W4:Y:S01]  /*482c0*/  LDL.LU R97, [R1+0x2204] ;  /* 0x0022040001617983 */ /* 0x000f220000300800 */
[----:B-1----:R-:W-:-:S03]  /*482d0*/  IMAD.MOV.U32 R92, RZ, RZ, R10 ;  /* 0x000000ffff5c7224 */ /* 0x002fc600078e000a */
[----:B------:R-:W4:Y:S01]  /*482e0*/  LDL.LU R95, [R1+0x220c] ;  /* 0x00220c00015f7983 */ /* 0x000f220000300800 */
[----:B------:R-:W-:-:S03]  /*482f0*/  IMAD.MOV.U32 R93, RZ, RZ, R91 ;  /* 0x000000ffff5d7224 */ /* 0x000fc600078e005b */
[----:B------:R-:W4:Y:S04]  /*48300*/  LDL.LU R10, [R1+0x2218] ;  /* 0x00221800010a7983 */ /* 0x000f280000300800 */
[----:B------:R1:W-:Y:S01]  /*48310*/  LDGSTS.E [R5+0x4004], desc[UR6][R92.64], P0 ;  /* 0x040040005c057fae */ /* 0x0003e20008121846 */
[----:B------:R-:W-:-:S04]  /*48320*/  UISETP.GT.AND UP1, UPT, UR12, 0x16, UPT ;  /* 0x000000160c00788c */ /* 0x000fc8000bf24270 */
[----:B------:R-:W-:-:S04]  /*48330*/  USEL UR8, URZ, 0x4, !UP1 ;  /* 0x000000043f087887 */ /* 0x000fc8000c800000 */
[----:B------:R-:W-:Y:S01]  /*48340*/  USEL UR8, UR8, URZ, !UP0 ;  /* 0x0000003f08087287 */ /* 0x000fe2000c000000 */
[----:B--2---:R-:W-:-:S05]  /*48350*/  IADD3 R12, P1, R12, R2, RZ ;  /* 0x000000020c0c7210 */ /* 0x004fca0007f3e0ff */
[----:B------:R2:W-:Y:S01]  /*48360*/  STL [R1+0x21f0], R12 ;  /* 0x0021f00c01007387 */ /* 0x0005e20000100800 */
[----:B-1----:R-:W-:Y:S02]  /*48370*/  IMAD.MOV.U32 R92, RZ, RZ, R12 ;  /* 0x000000ffff5c7224 */ /* 0x002fe400078e000c */
[----:B---3--:R-:W-:-:S05]  /*48380*/  IMAD.X R13, R13, 0x1, R0, P1 ;  /* 0x000000010d0d7824 */ /* 0x008fca00008e0600 */
[----:B------:R1:W-:Y:S01]  /*48390*/  STL [R1+0x21ec], R13 ;  /* 0x0021ec0d01007387 */ /* 0x0003e20000100800 */
[----:B----4-:R-:W-:-:S03]  /*483a0*/  IADD3 R15, P2, R15, R2, RZ ;  /* 0x000000020f0f7210 */ /* 0x010fc60007f5e0ff */
[----:B--2---:R-:W2:Y:S01]  /*483b0*/  LDL.LU R12, [R1+0x2214] ;  /* 0x00221400010c7983 */ /* 0x004ea20000300800 */
[----:B------:R-:W-:Y:S01]  /*483c0*/  IMAD.MOV.U32 R93, RZ, RZ, R13 ;  /* 0x000000ffff5d7224 */ /* 0x000fe200078e000d */
[----:B------:R-:W-:-:S04]  /*483d0*/  IADD3 R11, P3, R11, R2, RZ ;  /* 0x000000020b0b7210 */ /* 0x000fc80007f7e0ff */
[----:B------:R-:W-:Y:S04]  /*483e0*/  LDGSTS.E [R5+0x8004], desc[UR6][R92.64], P0 ;  /* 0x080040005c057fae */ /* 0x000fe80008121846 */
[----:B-1----:R-:W3:Y:S04]  /*483f0*/  LDL.LU R13, [R1+0x2220] ;  /* 0x00222000010d7983 */ /* 0x002ee80000300800 */
[----:B------:R-:W4:Y:S04]  /*48400*/  LDL.LU R92, [R1+0x2228] ;  /* 0x00222800015c7983 */ /* 0x000f280000300800 */
[----:B------:R-:W-:Y:S01]  /*48410*/  STL [R1+0x21f8], R15 ;  /* 0x0021f80f01007387 */ /* 0x000fe20000100800 */
[----:B------:R-:W-:-:S02]  /*48420*/  IMAD.X R90, R90, 0x1, R0, P2 ;  /* 0x000000015a5a7824 */ /* 0x000fc400010e0600 */
[----:B------:R-:W-:-:S03]  /*48430*/  IMAD.X R14, R14, 0x1, R0, P3 ;  /* 0x000000010e0e7824 */ /* 0x000fc600018e0600 */
[----:B------:R1:W-:Y:S01]  /*48440*/  STL [R1+0x21f4], R90 ;  /* 0x0021f45a01007387 */ /* 0x0003e20000100800 */
[----:B------:R-:W-:-:S03]  /*48450*/  IMAD.MOV.U32 R91, RZ, RZ, R90 ;  /* 0x000000ffff5b7224 */ /* 0x000fc600078e005a */
[----:B------:R-:W-:Y:S04]  /*48460*/  STL [R1+0x2200], R11 ;  /* 0x0022000b01007387 */ /* 0x000fe80000100800 */
[----:B------:R1:W-:Y:S02]  /*48470*/  STL [R1+0x21fc], R14 ;  /* 0x0021fc0e01007387 */ /* 0x0003e40000100800 */
[----:B-1----:R-:W-:Y:S02]  /*48480*/  IMAD.MOV.U32 R90, RZ, RZ, R15 ;  /* 0x000000ffff5a7224 */ /* 0x002fe400078e000f */
[----:B------:R-:W4:Y:S04]  /*48490*/  LDL.LU R15, [R1+0x221c] ;  /* 0x00221c00010f7983 */ /* 0x000f280000300800 */
[----:B------:R-:W4:Y:S01]  /*484a0*/  LDL.LU R93, [R1+0x2224] ;  /* 0x00222400015d7983 */ /* 0x000f220000300800 */
[----:B------:R-:W-:-:S03]  /*484b0*/  ISETP.NE.U32.AND P1, PT, RZ, UR8, PT ;  /* 0x00000008ff007c0c */ /* 0x000fc6000bf25070 */
[----:B------:R1:W-:Y:S02]  /*484c0*/  LDGSTS.E [R5+0xc004], desc[UR6][R90.64], P0 ;  /* 0x0c0040005a057fae */ /* 0x0003e40008121846 */
[----:B-1----:R-:W-:Y:S02]  /*484d0*/  IMAD.MOV.U32 R90, RZ, RZ, R11 ;  /* 0x000000ffff5a7224 */ /* 0x002fe400078e000b */
[----:B------:R-:W-:-:S06]  /*484e0*/  IMAD.MOV.U32 R91, RZ, RZ, R14 ;  /* 0x000000ffff5b7224 */ /* 0x000fcc00078e000e */
        /* <DEDUP_REMOVED lines=11> */
[----:B------:R-:W-:Y:S04]  /*485a0*/  STL [R1+0x2204], R97 ;  /* 0x0022046101007387 */ /* 0x000fe80000100800 */
[----:B------:R1:W-:Y:S04]  /*485b0*/  STL [R1+0x2210], R94 ;  /* 0x0022105e01007387 */ /* 0x0003e80000100800 */
[----:B------:R-:W-:Y:S04]  /*485c0*/  LDGSTS.E [R5+0x4008], desc[UR6][R96.64], P1 ;  /* 0x0400800060057fae */ /* 0x000fe80008921846 */
[----:B------:R2:W-:Y:S04]  /*485d0*/  STL [R1+0x220c], R95 ;  /* 0x00220c5f01007387 */ /* 0x0005e80000100800 */
[----:B------:R1:W-:Y:S04]  /*485e0*/  LDGSTS.E [R5+0x8008], desc[UR6][R94.64], P1 ;  /* 0x080080005e057fae */ /* 0x0003e80008921846 */
[----:B------:R-:W-:Y:S01]  /*485f0*/  STL [R1+0x2218], R10 ;  /* 0x0022180a01007387 */ /* 0x000fe20000100800 */
[----:B-1----:R-:W-:Y:S01]  /*48600*/  IMAD.MOV.U32 R94, RZ, RZ, R10 ;  /* 0x000000ffff5e7224 */ /* 0x002fe200078e000a */
[----:B------:R-:W-:-:S04]  /*48610*/  UISETP.GT.AND UP1, UPT, UR12, 0x17, UPT ;  /* 0x000000170c00788c */ /* 0x000fc8000bf24270 */
[----:B------:R-:W-:-:S04]  /*48620*/  USEL UR8, URZ, 0x4, !UP1 ;  /* 0x000000043f087887 */ /* 0x000fc8000c800000 */
[----:B------:R-:W-:Y:S01]  /*48630*/  USEL UR8, UR8, URZ, !UP0 ;  /* 0x0000003f08087287 */ /* 0x000fe2000c000000 */
[----:B--2---:R-:W-:-:S04]  /*48640*/  IMAD.X R12, R12, 0x1, R0, P0 ;  /* 0x000000010c0c7824 */ /* 0x004fc800000e0600 */
[----:B------:R-:W-:Y:S01]  /*48650*/  IMAD.MOV.U32 R95, RZ, RZ, R12 ;  /* 0x000000ffff5f7224 */ /* 0x000fe200078e000c */
[----:B------:R1:W-:Y:S04]  /*48660*/  STL [R1+0x2214], R12 ;  /* 0x0022140c01007387 */ /* 0x0003e80000100800 */
[----:B------:R-:W-:Y:S01]  /*48670*/  LDGSTS.E [R5+0xc008], desc[UR6][R94.64], P1 ;  /* 0x0c0080005e057fae */ /* 0x000fe20008921846 */
[----:B---3--:R-:W-:-:S03]  /*48680*/  IADD3 R13, P1, R13, R2, RZ ;  /* 0x000000020d0d7210 */ /* 0x008fc60007f3e0ff */
        /* <DEDUP_REMOVED lines=12> */
[----:B-1----:R-:W4:Y:S04]  /*48750*/  LDL.LU R15, [R1+0x2244] ;  /* 0x00224400010f7983 */ /* 0x002f280000300800 */
[----:B------:R1:W-:Y:S04]  /*48760*/  STL [R1+0x2224], R93 ;  /* 0x0022245d01007387 */ /* 0x0003e80000100800 */
[----:B------:R-:W4:Y:S01]  /*48770*/  LDL.LU R13, [R1+0x224c] ;  /* 0x00224c00010d7983 */ /* 0x000f220000300800 */
[----:B------:R-:W-:-:S13]  /*48780*/  ISETP.NE.U32.AND P0, PT, RZ, UR8, PT ;  /* 0x00000008ff007c0c */ /* 0x000fda000bf05070 */
        /* <DEDUP_REMOVED lines=63> */
[----:B------:R1:W-:Y:S04]  /*48b80*/  LDGSTS.E [R5+0xc000], desc[UR6][R94.64], P0 ;  /* 0x0c0000005e057fae */ /* 0x0003e80008121846 */
        /* <DEDUP_REMOVED lines=8> */
[----:B------:R-:W-:Y:S04]  /*48c10*/  STL [R1+0x2260], R92 ;  /* 0x0022605c01007387 */ /* 0x000fe80000100800 */
[----:B------:R-:W-:Y:S01]  /*48c20*/  IMAD.X R91, R91, 0x1, R0, P2 ;  /* 0x000000015b5b7824 */ /* 0x000fe200010e0600 */
[----:B------:R1:W-:Y:S01]  /*48c30*/  STL [R1+0x225c], R93 ;  /* 0x00225c5d01007387 */ /* 0x0003e20000100800 */
[----:B------:R-:W-:Y:S02]  /*48c40*/  IMAD.MOV.U32 R94, RZ, RZ, R11 ;  /* 0x000000ffff5e7224 */ /* 0x000fe400078e000b */
[----:B------:R-:W-:Y:S01]  /*48c50*/  IMAD.MOV.U32 R95, RZ, RZ, R91 ;  /* 0x000000ffff5f7224 */ /* 0x000fe200078e005b */
[----:B------:R1:W-:Y:S04]  /*48c60*/  STL [R1+0x2268], R11 ;  /* 0x0022680b01007387 */ /* 0x0003e80000100800 */
[----:B------:R-:W-:Y:S04]  /*48c70*/  STL [R1+0x2264], R91 ;  /* 0x0022645b01007387 */ /* 0x000fe80000100800 */
[----:B------:R-:W4:Y:S04]  /*48c80*/  LDL.LU R96, [R1+0x2288] ;  /* 0x0022880001607983 */ /* 0x000f280000300800 */
[----:B------:R-:W-:Y:S04]  /*48c90*/  LDGSTS.E [R5+0x4], desc[UR6][R92.64], P0 ;  /* 0x000040005c057fae */ /* 0x000fe80008121846 */
[----:B------:R-:W-:Y:S04]  /*48ca0*/  LDGSTS.E [R5+0x4004], desc[UR6][R94.64], P0 ;  /* 0x040040005e057fae */ /* 0x000fe80008121846 */
[----:B-1----:R-:W4:Y:S04]  /*48cb0*/  LDL.LU R93, [R1+0x2290] ;  /* 0x00229000015d7983 */ /* 0x002f280000300800 */
[----:B------:R-:W4:Y:S04]  /*48cc0*/  LDL.LU R97, [R1+0x2284] ;  /* 0x0022840001617983 */ /* 0x000f280000300800 */
[----:B------:R-:W4:Y:S04]  /*48cd0*/  LDL.LU R94, [R1+0x228c] ;  /* 0x00228c00015e7983 */ /* 0x000f280000300800 */
[----:B------:R-:W4:Y:S01]  /*48ce0*/  LDL.LU R11, [R1+0x2298] ;  /* 0x00229800010b7983 */ /* 0x000f220000300800 */
[----:B------:R-:W-:-:S04]  /*48cf0*/  UISETP.GT.AND UP1, UPT, UR12, 0x1a, UPT ;  /* 0x0000001a0c00788c */ /* 0x000fc8000bf24270 */
[----:B------:R-:W-:-:S04]  /*48d00*/  USEL UR8, URZ, 0x4, !UP1 ;  /* 0x000000043f087887 */ /* 0x000fc8000c800000 */
[----:B------:R-:W-:Y:S01]  /*48d10*/  USEL UR8, UR8, URZ, !UP0 ;  /* 0x0000003f08087287 */ /* 0x000fe2000c000000 */
[----:B--2---:R-:W-:-:S05]  /*48d20*/  IADD3 R12, P1, R12, R2, RZ ;  /* 0x000000020c0c7210 */ /* 0x004fca0007f3e0ff */
[----:B------:R1:W-:Y:S01]  /*48d30*/  STL [R1+0x2270], R12 ;  /* 0x0022700c01007387 */ /* 0x0003e20000100800 */
[----:B------:R-:W-:Y:S02]  /*48d40*/  IMAD.MOV.U32 R98, RZ, RZ, R12 ;  /* 0x000000ffff627224 */ /* 0x000fe400078e000c */
[----:B---3--:R-:W-:-:S05]  /*48d50*/  IMAD.X R13, R13, 0x1, R0, P1 ;  /* 0x000000010d0d7824 */ /* 0x008fca00008e0600 */
[----:B------:R2:W-:Y:S04]  /*48d60*/  STL [R1+0x226c], R13 ;  /* 0x00226c0d01007387 */ /* 0x0005e80000100800 */
[----:B-1----:R-:W3:Y:S01]  /*48d70*/  LDL.LU R12, [R1+0x2294] ;  /* 0x00229400010c7983 */ /* 0x002ee20000300800 */
[-C--:B----4-:R-:W-:Y:S02]  /*48d80*/  IADD3 R15, P2, R15, R2.reuse, RZ ;  /* 0x000000020f0f7210 */ /* 0x090fe40007f5e0ff */
[----:B------:R-:W-:Y:S01]  /*48d90*/  IADD3 R10, P3, R10, R2, RZ ;  /* 0x000000020a0a7210 */ /* 0x000fe20007f7e0ff */
[----:B------:R-:W-:Y:S02]  /*48da0*/  IMAD.MOV.U32 R99, RZ, RZ, R13 ;  /* 0x000000ffff637224 */ /* 0x000fe400078e000d */
[----:B--2---:R-:W2:Y:S01]  /*48db0*/  LDL.LU R13, [R1+0x22a0] ;  /* 0x0022a000010d7983 */ /* 0x004ea20000300800 */
[----:B------:R-:W-:-:S03]  /*48dc0*/  ISETP.NE.U32.AND P1, PT, RZ, UR8, PT ;  /* 0x00000008ff007c0c */ /* 0x000fc6000bf25070 */
[----:B------:R-:W4:Y:S04]  /*48dd0*/  LDL.LU R92, [R1+0x22a8] ;  /* 0x0022a800015c7983 */ /* 0x000f280000300800 */
[----:B------:R-:W-:Y:S04]  /*48de0*/  STL [R1+0x2278], R15 ;  /* 0x0022780f01007387 */ /* 0x000fe80000100800 */
[----:B------:R-:W-:Y:S01]  /*48df0*/  LDGSTS.E [R5+0x8004], desc[UR6][R98.64], P0 ;  /* 0x0800400062057fae */ /* 0x000fe20008121846 */
[--C-:B------:R-:W-:Y:S02]  /*48e00*/  IMAD.X R90, R90, 0x1, R0.reuse, P2 ;  /* 0x000000015a5a7824 */ /* 0x100fe400010e0600 */
[----:B------:R-:W-:-:S03]  /*48e10*/  IMAD.X R14, R14, 0x1, R0, P3 ;  /* 0x000000010e0e7824 */ /* 0x000fc600018e0600 */
[----:B------:R1:W-:Y:S01]  /*48e20*/  STL [R1+0x2274], R90 ;  /* 0x0022745a01007387 */ /* 0x0003e20000100800 */
[----:B------:R-:W-:-:S03]  /*48e30*/  IMAD.MOV.U32 R91, RZ, RZ, R90 ;  /* 0x000000ffff5b7224 */ /* 0x000fc600078e005a */
[----:B------:R-:W-:Y:S04]  /*48e40*/  STL [R1+0x2280], R10 ;  /* 0x0022800a01007387 */ /* 0x000fe80000100800 */
[----:B------:R1:W-:Y:S02]  /*48e50*/  STL [R1+0x227c], R14 ;  /* 0x00227c0e01007387 */ /* 0x0003e40000100800 */
[----:B-1----:R-:W-:Y:S02]  /*48e60*/  IMAD.MOV.U32 R90, RZ, RZ, R15 ;  /* 0x000000ffff5a7224 */ /* 0x002fe400078e000f */
[----:B------:R-:W2:Y:S04]  /*48e70*/  LDL.LU R15, [R1+0x229c] ;  /* 0x00229c00010f7983 */ /* 0x000ea80000300800 */
[----:B------:R1:W-:Y:S04]  /*48e80*/  LDGSTS.E [R5+0xc004], desc[UR6][R90.64], P0 ;  /* 0x0c0040005a057fae */ /* 0x0003e80008121846 */
[----:B------:R-:W2:Y:S01]  /*48e90*/  LDL.LU R95, [R1+0x22a4] ;  /* 0x0022a400015f7983 */ /* 0x000ea20000300800 */
[----:B-1----:R-:W-:-:S02]  /*48ea0*/  IMAD.MOV.U32 R90, RZ, RZ, R10 ;  /* 0x000000ffff5a7224 */ /* 0x002fc400078e000a */
[----:B------:R-:W-:-:S05]  /*48eb0*/  IMAD.MOV.U32 R91, RZ, RZ, R14 ;  /* 0x000000ffff5b7224 */ /* 0x000fca00078e000e */
[----:B------:R-:W-:Y:S04]  /*48ec0*/  LDGSTS.E [R5+0x8], desc[UR6][R90.64], P1 ;  /* 0x000080005a057fae */ /* 0x000fe80008921846 */
[----:B------:R-:W2:Y:S04]  /*48ed0*/  LDL.LU R91, [R1+0x22ac] ;  /* 0x0022ac00015b7983 */ /* 0x000ea80000300800 */
[----:B------:R-:W2:Y:S04]  /*48ee0*/  LDL.LU R14, [R1+0x22b0] ;  /* 0x0022b000010e7983 */ /* 0x000ea80000300800 */
[----:B------:R-:W2:Y:S04]  /*48ef0*/  LDL.LU R90, [R1+0x22b4] ;  /* 0x0022b400015a7983 */ /* 0x000ea80000300800 */
[----:B------:R-:W2:Y:S01]  /*48f00*/  LDL.LU R10, [R1+0x22b8] ;  /* 0x0022b800010a7983 */ /* 0x000ea20000300800 */
[----:B------:R-:W-:-:S02]  /*48f10*/  IADD3 R96, P0, R96, R2, RZ ;  /* 0x0000000260607210 */ /* 0x000fc40007f1e0ff */
[----:B------:R-:W-:-:S03]  /*48f20*/  IADD3 R93, P2, R93, R2, RZ ;  /* 0x000000025d5d7210 */ /* 0x000fc60007f5e0ff */
[--C-:B------:R-:W-:Y:S01]  /*48f30*/  IMAD.X R97, R97, 0x1, R0.reuse, P0 ;  /* 0x0000000161617824 */ /* 0x100fe200000e0600 */
[----:B------:R-:W-:Y:S01]  /*48f40*/  IADD3 R11, P0, R11, R2, RZ ;  /* 0x000000020b0b7210 */ /* 0x000fe20007f1e0ff */
[----:B------:R-:W-:Y:S01]  /*48f50*/  IMAD.X R94, R94, 0x1, R0, P2 ;  /* 0x000000015e5e7824 */ /* 0x000fe200010e0600 */
[----:B------:R-:W-:Y:S04]  /*48f60*/  STL [R1+0x2288], R96 ;  /* 0x0022886001007387 */ /* 0x000fe80000100800 */
[----:B------:R1:W-:Y:S04]  /*48f70*/  STL [R1+0x2284], R97 ;  /* 0x0022846101007387 */ /* 0x0003e80000100800 */
[----:B------:R-:W-:Y:S04]  /*48f80*/  STL [R1+0x2290], R93 ;  /* 0x0022905d01007387 */ /* 0x000fe80000100800 */
[----:B------:R3:W-:Y:S04]  /*48f90*/  STL [R1+0x228c], R94 ;  /* 0x00228c5e01007387 */ /* 0x0007e80000100800 */
[----:B------:R1:W-:Y:S04]  /*48fa0*/  LDGSTS.E [R5+0x4008], desc[UR6][R96.64], P1 ;  /* 0x0400800060057fae */ /* 0x0003e80008921846 */
[----:B------:R4:W-:Y:S01]  /*48fb0*/  STL [R1+0x2298], R11 ;  /* 0x0022980b01007387 */ /* 0x0009e20000100800 */
[----:B-1----:R-:W-:-:S02]  /*48fc0*/  IMAD.MOV.U32 R97, RZ, RZ, R94 ;  /* 0x000000ffff617224 */ /* 0x002fc400078e005e */
[----:B------:R-:W-:Y:S01]  /*48fd0*/  IMAD.MOV.U32 R96, RZ, RZ, R93 ;  /* 0x000000ffff607224 */ /* 0x000fe200078e005d */
[----:B------:R-:W-:-:S04]  /*48fe0*/  UISETP.GT.AND UP1, UPT, UR12, 0x1b, UPT ;  /* 0x0000001b0c00788c */ /* 0x000fc8000bf24270 */
[----:B------:R1:W-:Y:S01]  /*48ff0*/  LDGSTS.E [R5+0x8008], desc[UR6][R96.64], P1 ;  /* 0x0800800060057fae */ /* 0x0003e20008921846 */
[----:B------:R-:W-:-:S04]  /*49000*/  USEL UR8, URZ, 0x4, !UP1 ;  /* 0x000000043f087887 */ /* 0x000fc8000c800000 */
[----:B------:R-:W-:Y:S01]  /*49010*/  USEL UR8, UR8, URZ, !UP0 ;  /* 0x0000003f08087287 */ /* 0x000fe2000c000000 */
[----:B-1----:R-:W-:Y:S02]  /*49020*/  IMAD.MOV.U32 R96, RZ, RZ, R11 ;  /* 0x000000ffff607224 */ /* 0x002fe400078e000b */
[----:B---3--:R-:W-:-:S05]  /*49030*/  IMAD.X R12, R12, 0x1, R0, P0 ;  /* 0x000000010c0c7824 */ /* 0x008fca00000e0600 */
[----:B------:R1:W-:Y:S04]  /*49040*/  STL [R1+0x2294], R12 ;  /* 0x0022940c01007387 */ /* 0x0003e80000100800 */
[----:B------:R-:W3:Y:S04]  /*49050*/  LDL.LU R94, [R1+0x22bc] ;  /* 0x0022bc00015e7983 */ /* 0x000ee80000300800 */
[----:B------:R-:W3:Y:S01]  /*49060*/  LDL.LU R93, [R1+0x22c0] ;  /* 0x0022c000015d7983 */ /* 0x000ee20000300800 */
[----:B------:R-:W-:Y:S01]  /*49070*/  IMAD.MOV.U32 R97, RZ, RZ, R12 ;  /* 0x000000ffff617224 */ /* 0x000fe200078e000c */
[----:B------:R-:W-:-:S02]  /*49080*/  ISETP.NE.U32.AND P0, PT, RZ, UR8, PT ;  /* 0x00000008ff007c0c */ /* 0x000fc4000bf05070 */
[-C--:B----4-:R-:W-:Y:S01]  /*49090*/  IADD3 R92, P2, R92, R2.reuse, RZ ;  /* 0x000000025c5c7210 */ /* 0x090fe20007f5e0ff */
[----:B------:R-:W4:Y:S04]  /*490a0*/  LDL.LU R11, [R1+0x22c8] ;  /* 0x0022c800010b7983 */ /* 0x000f280000300800 */
[----:B------:R1:W-:Y:S01]  /*490b0*/  LDGSTS.E [R5+0xc008], desc[UR6][R96.64], P1 ;  /* 0x0c00800060057fae */ /* 0x0003e20008921846 */
[----:B--2---:R-:W-:-:S03]  /*490c0*/  IADD3 R13, P1, R13, R2, RZ ;  /* 0x000000020d0d7210 */ /* 0x004fc60007f3e0ff */
[----:B-1----:R-:W2:Y:S04]  /*490d0*/  LDL.LU R12, [R1+0x22d0] ;  /* 0x0022d000010c7983 */ /* 0x002ea80000300800 */
[----:B------:R-:W-:Y:S01]  /*490e0*/  STL [R1+0x22a0], R13 ;  /* 0x0022a00d01007387 */ /* 0x000fe20000100800 */
[----:B------:R-:W-:Y:S02]  /*490f0*/  IMAD.MOV.U32 R96, RZ, RZ, R13 ;  /* 0x000000ffff607224 */ /* 0x000fe400078e000d */
[----:B------:R-:W-:-:S04]  /*49100*/  IMAD.X R15, R15, 0x1, R0, P1 ;  /* 0x000000010f0f7824 */ /* 0x000fc800008e0600 */
[----:B------:R-:W-:Y:S01]  /*49110*/  IMAD.MOV.U32 R97, RZ, RZ, R15 ;  /* 0x000000ffff617224 */ /* 0x000fe200078e000f */
[----:B------:R1:W-:Y:S01]  /*49120*/  STL [R1+0x229c], R15 ;  /* 0x00229c0f01007387 */ /* 0x0003e20000100800 */
[----:B------:R-:W-:-:S03]  /*49130*/  IMAD.X R95, R95, 0x1, R0, P2 ;  /* 0x000000015f5f7824 */ /* 0x000fc600010e0600 */
[----:B------:R-:W-:Y:S04]  /*49140*/  STL [R1+0x22a8], R92 ;  /* 0x0022a85c01007387 */ /* 0x000fe80000100800 */
[----:B------:R1:W-:Y:S04]  /*49150*/  LDGSTS.E [R5+0xc], desc[UR6][R96.64], P0 ;  /* 0x0000c00060057fae */ /* 0x0003e80008121846 */
[----:B-1----:R-:W2:Y:S04]  /*49160*/  LDL.LU R15, [R1+0x22c4] ;  /* 0x0022c400010f7983 */ /* 0x002ea80000300800 */
[----:B------:R-:W-:Y:S04]  /*49170*/  STL [R1+0x22a4], R95 ;  /* 0x0022a45f01007387 */ /* 0x000fe80000100800 */
[----:B------:R-:W2:Y:S01]  /*49180*/  LDL.LU R13, [R1+0x22cc] ;  /* 0x0022cc00010d7983 */ /* 0x000ea20000300800 */
[----:B------:R-:W-:-:S02]  /*49190*/  IMAD.MOV.U32 R96, RZ, RZ, R92 ;  /* 0x000000ffff607224 */ /* 0x000fc400078e005c */
[----:B------:R-:W-:-:S05]  /*491a0*/  IMAD.MOV.U32 R97, RZ, RZ, R95 ;  /* 0x000000ffff617224 */ /* 0x000fca00078e005f */
        /* <DEDUP_REMOVED lines=10> */
[----:B------:R-:W2:Y:S04]  /*49250*/  LDL.LU R14, [R1+0x22d8] ;  /* 0x0022d800010e7983 */ /* 0x000ea80000300800 */
[----:B------:R1:W-:Y:S04]  /*49260*/  LDGSTS.E [R5+0x800c], desc[UR6][R96.64], P0 ;  /* 0x0800c00060057fae */ /* 0x0003e80008121846 */
[----:B------:R1:W-:Y:S02]  /*49270*/  STL [R1+0x22b4], R90 ;  /* 0x0022b45a01007387 */ /* 0x0003e40000100800 */
[----:B-1----:R-:W-:-:S02]  /*49280*/  IMAD.MOV.U32 R97, RZ, RZ, R90 ;  /* 0x000000ffff617224 */ /* 0x002fc400078e005a */
[----:B------:R-:W2:Y:S01]  /*49290*/  LDL.LU R90, [R1+0x22d4] ;  /* 0x0022d400015a7983 */ /* 0x000ea20000300800 */
[----:B------:R-:W1:Y:S01]  /*492a0*/  S2R R95, SR_TID.X ;  /* 0x00000000005f7919 */ /* 0x000e620000002100 */
[----:B------:R-:W-:Y:S02]  /*492b0*/  IMAD.MOV.U32 R96, RZ, RZ, R10 ;  /* 0x000000ffff607224 */ /* 0x000fe400078e000a */
[----:B------:R-:W2:Y:S04]  /*492c0*/  LDL.LU R91, [R1+0x22e0] ;  /* 0x0022e000015b7983 */ /* 0x000ea80000300800 */
[----:B------:R-:W2:Y:S04]  /*492d0*/  LDL.LU R10, [R1+0x22e8] ;  /* 0x0022e800010a7983 */ /* 0x000ea80000300800 */
[----:B------:R1:W-:Y:S02]  /*492e0*/  LDGSTS.E [R5+0xc00c], desc[UR6][R96.64], P0 ;  /* 0x0c00c00060057fae */ /* 0x0003e40008121846 */
[C---:B-1----:R-:W-:Y:S01]  /*492f0*/  IMAD.SHL.U32 R92, R95.reuse, 0x10, RZ ;  /* 0x000000105f5c7824 */ /* 0x042fe200078e00ff */
[----:B------:R-:W-:-:S04]  /*49300*/  LOP3.LUT R95, R95, 0x7f, RZ, 0xc0, !PT ;  /* 0x0000007f5f5f7812 */ /* 0x000fc800078ec0ff */
[----:B------:R-:W-:-:S05]  /*49310*/  LOP3.LUT R92, R92, 0x70, RZ, 0xc0, !PT ;  /* 0x000000705c5c7812 */ /* 0x000fca00078ec0ff */
[----:B------:R-:W-:Y:S02]  /*49320*/  IMAD R92, R95, 0x80, R92 ;  /* 0x000000805f5c7824 */ /* 0x000fe400078e025c */
[----:B------:R-:W2:Y:S03]  /*49330*/  LDL.LU R95, [R1+0x22dc] ;  /* 0x0022dc00015f7983 */ /* 0x000ea60000300800 */
[----:B------:R-:W-:-:S05]  /*49340*/  LOP3.LUT R92, R92, 0x70, RZ, 0x3c, !PT ;  /* 0x000000705c5c7812 */ /* 0x000fca00078e3cff */
[----:B------:R-:W-:Y:S01]  /*49350*/  VIADD R5, R92, UR13 ;  /* 0x0000000d5c057c36 */ /* 0x000fe20008000000 */
[----:B------:R-:W-:-:S04]  /*49360*/  UISETP.GT.AND UP1, UPT, UR12, 0x1c, UPT ;  /* 0x0000001c0c00788c */ /* 0x000fc8000bf24270 */
[----:B------:R-:W-:-:S04]  /*49370*/  USEL UR8, URZ, 0x4, !UP1 ;  /* 0x000000043f087887 */ /* 0x000fc8000c800000 */
[----:B------:R-:W-:-:S06]  /*49380*/  USEL UR8, UR8, URZ, !UP0 ;  /* 0x0000003f08087287 */ /* 0x000fcc000c000000 */
[----:B------:R-:W-:Y:S02]  /*49390*/  ISETP.NE.U32.AND P0, PT, RZ, UR8, PT ;  /* 0x00000008ff007c0c */ /* 0x000fe4000bf05070 */
[----:B---3--:R-:W-:-:S05]  /*493a0*/  IADD3 R93, P1, R93, R2, RZ ;  /* 0x000000025d5d7210 */ /* 0x008fca0007f3e0ff */
[----:B------:R-:W-:Y:S01]  /*493b0*/  IMAD.X R94, R94, 0x1, R0, P1 ;  /* 0x000000015e5e7824 */ /* 0x000fe200008e0600 */
[----:B------:R-:W-:Y:S04]  /*493c0*/  STL [R1+0x22c0], R93 ;  /* 0x0022c05d01007387 */ /* 0x000fe80000100800 */
[----:B------:R-:W-:Y:S04]  /*493d0*/  STL [R1+0x22bc], R94 ;  /* 0x0022bc5e01007387 */ /* 0x000fe80000100800 */
[----:B------:R-:W3:Y:S01]  /*493e0*/  LDL.LU R92, [R1+0x22e4] ;  /* 0x0022e400015c7983 */ /* 0x000ee20000300800 */
[-C--:B----4-:R-:W-:Y:S01]  /*493f0*/  IADD3 R11, P1, R11, R2.reuse, RZ ;  /* 0x000000020b0b7210 */ /* 0x090fe20007f3e0ff */
[----:B------:R-:W-:Y:S01]  /*49400*/  IMAD.MOV.U32 R96, RZ, RZ, R93 ;  /* 0x000000ffff607224 */ /* 0x000fe200078e005d */
[----:B--2---:R-:W-:Y:S01]  /*49410*/  IADD3 R12, P2, R12, R2, RZ ;  /* 0x000000020c0c7210 */ /* 0x004fe20007f5e0ff */
[----:B------:R-:W-:-:S02]  /*49420*/  IMAD.MOV.U32 R97, RZ, RZ, R94 ;  /* 0x000000ffff617224 */ /* 0x000fc400078e005e */
[----:B------:R1:W-:Y:S04]  /*49430*/  STL [R1+0x22c8], R11 ;  /* 0x0022c80b01007387 */ /* 0x0003e80000100800 */
[----:B------:R2:W-:Y:S02]  /*49440*/  LDGSTS.E [R5], desc[UR6][R96.64], P0 ;  /* 0x0000000060057fae */ /* 0x0005e40008121846 */
[----:B--2---:R-:W-:Y:S02]  /*49450*/  IMAD.MOV.U32 R96, RZ, RZ, R11 ;  /* 0x000000ffff607224 */ /* 0x004fe400078e000b */
[----:B------:R-:W-:-:S05]  /*49460*/  IMAD.X R15, R15, 0x1, R0, P1 ;  /* 0x000000010f0f7824 */ /* 0x000fca00008e0600 */
[----:B------:R2:W-:Y:S01]  /*49470*/  STL [R1+0x22c4], R15 ;  /* 0x0022c40f01007387 */ /* 0x0005e20000100800 */
[----:B------:R-:W-:-:S03]  /*49480*/  IMAD.X R13, R13, 0x1, R0, P2 ;  /* 0x000000010d0d7824 */ /* 0x000fc600010e0600 */
[----:B------:R-:W-:Y:S04]  /*49490*/  STL [R1+0x22d0], R12 ;  /* 0x0022d00c01007387 */ /* 0x000fe80000100800 */
[----:B-1----:R-:W4:Y:S01]  /*494a0*/  LDL.LU R11, [R1+0x22f0] ;  /* 0x0022f000010b7983 */ /* 0x002f220000300800 */
[----:B------:R-:W-:-:S03]  /*494b0*/  IMAD.MOV.U32 R97, RZ, RZ, R15 ;  /* 0x000000ffff617224 */ /* 0x000fc600078e000f */
[----:B------:R1:W-:Y:S04]  /*494c0*/  STL [R1+0x22cc], R13 ;  /* 0x0022cc0d01007387 */ /* 0x0003e80000100800 */
[----:B--2---:R-:W2:Y:S04]  /*494d0*/  LDL.LU R15, [R1+0x22ec] ;  /* 0x0022ec00010f7983 */ /* 0x004ea80000300800 */
[----:B------:R1:W-:Y:S04]  /*494e0*/  LDGSTS.E [R5+0x4000], desc[UR6][R96.64], P0 ;  /* 0x0400000060057fae */ /* 0x0003e80008121846 */
[----:B------:R-:W-:Y:S04]  /*494f0*/  LDGSTS.E [R5+0x8000], desc[UR6][R12.64], P0 ;  /* 0x080000000c057fae */ /* 0x000fe80008121846 */
[----:B-1----:R-:W2:Y:S01]  /*49500*/  LDL.LU R13, [R1+0x22f8] ;  /* 0x0022f800010d7983 */ /* 0x002ea20000300800 */
[----:B------:R-:W-:-:S03]  /*49510*/  IADD3 R14, P1, R14, R2, RZ ;  /* 0x000000020e0e7210 */ /* 0x000fc60007f3e0ff */
[----:B------:R-:W2:Y:S04]  /*49520*/  LDL.LU R12, [R1+0x2300] ;  /* 0x00230000010c7983 */ /* 0x000ea80000300800 */
[----:B------:R-:W-:Y:S01]  /*49530*/  STL [R1+0x22d8], R14 ;  /* 0x0022d80e01007387 */ /* 0x000fe20000100800 */
[----:B------:R-:W-:-:S05]  /*49540*/  IMAD.X R90, R90, 0x1, R0, P1 ;  /* 0x000000015a5a7824 */ /* 0x000fca00008e0600 */
[----:B------:R1:W-:Y:S01]  /*49550*/  STL [R1+0x22d4], R90 ;  /* 0x0022d45a01007387 */ /* 0x0003e20000100800 */
[----:B------:R-:W-:-:S03]  /*49560*/  IMAD.MOV.U32 R97, RZ, RZ, R90 ;  /* 0x000000ffff617224 */ /* 0x000fc600078e005a */
[----:B------:R-:W2:Y:S04]  /*49570*/  LDL.LU R93, [R1+0x22f4] ;  /* 0x0022f400015d7983 */ /* 0x000ea80000300800 */
[----:B-1----:R-:W2:Y:S01]  /*49580*/  LDL.LU R90, [R1+0x22fc] ;  /* 0x0022fc00015a7983 */ /* 0x002ea20000300800 */
[-C--:B------:R-:W-:Y:S02]  /*49590*/  IADD3 R91, P1, R91, R2.reuse, RZ ;  /* 0x000000025b5b7210 */ /* 0x080fe40007f3e0ff */
[----:B------:R-:W-:Y:S01]  /*495a0*/  IADD3 R10, P2, R10, R2, RZ ;  /* 0x000000020a0a7210 */ /* 0x000fe20007f5e0ff */
[----:B------:R-:W-:Y:S02]  /*495b0*/  IMAD.MOV.U32 R96, RZ, RZ, R14 ;  /* 0x000000ffff607224 */ /* 0x000fe400078e000e */
[----:B------:R-:W2:Y:S04]  /*495c0*/  LDL.LU R14, [R1+0x2308] ;  /* 0x00230800010e7983 */ /* 0x000ea80000300800 */
[----:B------:R-:W2:Y:S04]  /*495d0*/  LDL.LU R94, [R1+0x2310] ;  /* 0x00231000015e7983 */ /* 0x000ea80000300800 */
[----:B------:R1:W-:Y:S04]  /*495e0*/  STL [R1+0x22e0], R91 ;  /* 0x0022e05b01007387 */ /* 0x0003e80000100800 */
[----:B------:R1:W-:Y:S01]  /*495f0*/  LDGSTS.E [R5+0xc000], desc[UR6][R96.64], P0 ;  /* 0x0c00000060057fae */ /* 0x0003e20008121846 */
[----:B------:R-:W-:-:S02]  /*49600*/  IMAD.X R95, R95, 0x1, R0, P1 ;  /* 0x000000015f5f7824 */ /* 0x000fc400008e0600 */
[----:B-1----:R-:W-:-:S03]  /*49610*/  IMAD.MOV.U32 R96, RZ, RZ, R91 ;  /* 0x000000ffff607224 */ /* 0x002fc600078e005b */
[----:B------:R1:W-:Y:S04]  /*49620*/  STL [R1+0x22dc], R95 ;  /* 0x0022dc5f01007387 */ /* 0x0003e80000100800 */
[----:B------:R1:W-:Y:S01]  /*49630*/  STL [R1+0x22e8], R10 ;  /* 0x0022e80a01007387 */ /* 0x0003e20000100800 */
[----:B------:R-:W-:Y:S01]  /*49640*/  IMAD.MOV.U32 R97, RZ, RZ, R95 ;  /* 0x000000ffff617224 */ /* 0x000fe200078e005f */
[----:B------:R-:W-:-:S04]  /*49650*/  UISETP.GT.AND UP1, UPT, UR12, 0x1d, UPT ;  /* 0x0000001d0c00788c */ /* 0x000fc8000bf24270 */
[----:B------:R-:W-:-:S04]  /*49660*/  USEL UR8, URZ, 0x4, !UP1 ;  /* 0x000000043f087887 */ /* 0x000fc8000c800000 */
[----:B------:R-:W-:-:S06]  /*49670*/  USEL UR8, UR8, URZ, !UP0 ;  /* 0x0000003f08087287 */ /* 0x000fcc000c000000 */
[----:B------:R-:W-:-:S13]  /*49680*/  ISETP.NE.U32.AND P0, PT, RZ, UR8, PT ;  /* 0x00000008ff007c0c */ /* 0x000fda000bf05070 */
[----:B------:R1:W-:Y:S02]  /*49690*/  LDGSTS.E [R5+0x4], desc[UR6][R96.64], P0 ;  /* 0x0000400060057fae */ /* 0x0003e40008121846 */
[----:B-1----:R-:W-:Y:S02]  /*496a0*/  IMAD.MOV.U32 R96, RZ, RZ, R10 ;  /* 0x000000ffff607224 */ /* 0x002fe400078e000a */
[----:B---3--:R-:W-:-:S05]  /*496b0*/  IMAD.X R92, R92, 0x1, R0, P2 ;  /* 0x000000015c5c7824 */ /* 0x008fca00010e0600 */
[----:B------:R-:W-:Y:S04]  /*496c0*/  STL [R1+0x22e4], R92 ;  /* 0x0022e45c01007387 */ /* 0x000fe80000100800 */
[----:B------:R-:W3:Y:S04]  /*496d0*/  LDL.LU R91, [R1+0x2304] ;  /* 0x00230400015b7983 */ /* 0x000ee80000300800 */
[----:B------:R-:W3:Y:S01]  /*496e0*/  LDL.LU R95, [R1+0x230c] ;  /* 0x00230c00015f7983 */ /* 0x000ee20000300800 */
[----:B------:R-:W-:-:S03]  /*496f0*/  IMAD.MOV.U32 R97, RZ, RZ, R92 ;  /* 0x000000ffff617224 */ /* 0x000fc600078e005c */
[----:B------:R-:W3:Y:S04]  /*49700*/  LDL.LU R10, [R1+0x2318] ;  /* 0x00231800010a7983 */ /* 0x000ee80000300800 */
[----:B------:R1:W-:Y:S01]  /*49710*/  LDGSTS.E [R5+0x4004], desc[UR6][R96.64], P0 ;  /* 0x0400400060057fae */ /* 0x0003e20008121846 */
[----:B----4-:R-:W-:-:S05]  /*49720*/  IADD3 R11, P1, R11, R2, RZ ;  /* 0x000000020b0b7210 */ /* 0x010fca0007f3e0ff */
[----:B--2---:R-:W-:Y:S01]  /*49730*/  IMAD.X R15, R15, 0x1, R0, P1 ;  /* 0x000000010f0f7824 */ /* 0x004fe200008e0600 */
[----:B------:R-:W-:Y:S03]  /*49740*/  STL [R1+0x22f0], R11 ;  /* 0x0022f00b01007387 */ /* 0x000fe60000100800 */
[----:B-1----:R-:W-:Y:S01]  /*49750*/  IMAD.MOV.U32 R97, RZ, RZ, R15 ;  /* 0x000000ffff617224 */ /* 0x002fe200078e000f */
[----:B------:R1:W-:Y:S01]  /*49760*/  STL [R1+0x22ec], R15 ;  /* 0x0022ec0f01007387 */ /* 0x0003e20000100800 */
[----:B------:R-:W-:-:S05]  /*49770*/  IMAD.MOV.U32 R96, RZ, RZ, R11 ;  /* 0x000000ffff607224 */ /* 0x000fca00078e000b */
[----:B------:R2:W-:Y:S04]  /*49780*/  LDGSTS.E [R5+0x8004], desc[UR6][R96.64], P0 ;  /* 0x0800400060057fae */ /* 0x0005e80008121846 */
[----:B-1----:R-:W4:Y:S04]  /*49790*/  LDL.LU R15, [R1+0x2314] ;  /* 0x00231400010f7983 */ /* 0x002f280000300800 */
[----:B------:R-:W4:Y:S01]  /*497a0*/  LDL.LU R92, [R1+0x2320] ;  /* 0x00232000015c7983 */ /* 0x000f220000300800 */
[----:B------:R-:W-:-:S03]  /*497b0*/  IADD3 R13, P2, R13, R2, RZ ;  /* 0x000000020d0d7210 */ /* 0x000fc60007f5e0ff */
[----:B------:R-:W4:Y:S01]  /*497c0*/  LDL.LU R11, [R1+0x2328] ;  /* 0x00232800010b7983 */ /* 0x000f220000300800 */
[----:B------:R-:W-:-:S03]  /*497d0*/  IADD3 R12, P3, R12, R2, RZ ;  /* 0x000000020c0c7210 */ /* 0x000fc60007f7e0ff */
[----:B------:R-:W-:Y:S01]  /*497e0*/  STL [R1+0x22f8], R13 ;  /* 0x0022f80d01007387 */ /* 0x000fe20000100800 */
[----:B--2---:R-:W-:Y:S02]  /*497f0*/  IMAD.MOV.U32 R96, RZ, RZ, R13 ;  /* 0x000000ffff607224 */ /* 0x004fe400078e000d */
[--C-:B------:R-:W-:Y:S02]  /*49800*/  IMAD.X R93, R93, 0x1, R0.reuse, P2 ;  /* 0x000000015d5d7824 */ /* 0x100fe400010e0600 */
[----:B------:R-:W-:-:S03]  /*49810*/  IMAD.X R90, R90, 0x1, R0, P3 ;  /* 0x000000015a5a7824 */ /* 0x000fc600018e0600 */
[----:B------:R1:W-:Y:S01]  /*49820*/  STL [R1+0x22f4], R93 ;  /* 0x0022f45d01007387 */ /* 0x0003e20000100800 */
[----:B------:R-:W-:-:S03]  /*49830*/  IMAD.MOV.U32 R97, RZ, RZ, R93 ;  /* 0x000000ffff617224 */ /* 0x000fc600078e005d */
[----:B------:R-:W-:Y:S01]  /*49840*/  STL [R1+0x2300], R12 ;  /* 0x0023000c01007387 */ /* 0x000fe20000100800 */
[----:B------:R-:W-:-:S03]  /*49850*/  UISETP.GT.AND UP1, UPT, UR12, 0x1e, UPT ;  /* 0x0000001e0c00788c */ /* 0x000fc6000bf24270 */
[----:B------:R2:W-:Y:S04]  /*49860*/  LDGSTS.E [R5+0xc004], desc[UR6][R96.64], P0 ;  /* 0x0c00400060057fae */ /* 0x0005e80008121846 */
[----:B-1----:R-:W4:Y:S04]  /*49870*/  LDL.LU R93, [R1+0x231c] ;  /* 0x00231c00015d7983 */ /* 0x002f280000300800 */
[----:B------:R1:W-:Y:S04]  /*49880*/  STL [R1+0x22fc], R90 ;  /* 0x0022fc5a01007387 */ /* 0x0003e80000100800 */
[----:B------:R-:W4:Y:S01]  /*49890*/  LDL.LU R13, [R1+0x2324] ;  /* 0x00232400010d7983 */ /* 0x000f220000300800 */
[----:B------:R-:W-:-:S04]  /*498a0*/  USEL UR8, URZ, 0x4, !UP1 ;  /* 0x000000043f087887 */ /* 0x000fc8000c800000 */
[----:B------:R-:W-:Y:S01]  /*498b0*/  USEL UR8, UR8, URZ, !UP0 ;  /* 0x0000003f08087287 */ /* 0x000fe2000c000000 */
[----:B------:R-:W-:-:S05]  /*498c0*/  IADD3 R14, P0, R14, R2, RZ ;  /* 0x000000020e0e7210 */ /* 0x000fca0007f1e0ff */
[----:B------:R-:W-:Y:S02]  /*498d0*/  ISETP.NE.U32.AND P1, PT, RZ, UR8, PT ;  /* 0x00000008ff007c0c */ /* 0x000fe4000bf25070 */
[----:B------:R-:W-:Y:S01]  /*498e0*/  IADD3 R94, P2, R94, R2, RZ ;  /* 0x000000025e5e7210 */ /* 0x000fe20007f5e0ff */
[----:B--2---:R-:W-:Y:S02]  /*498f0*/  IMAD.MOV.U32 R96, RZ, RZ, R12 ;  /* 0x000000ffff607224 */ /* 0x004fe400078e000c */
[----:B------:R-:W-:Y:S02]  /*49900*/  IMAD.MOV.U32 R97, RZ, RZ, R90 ;  /* 0x000000ffff617224 */ /* 0x000fe400078e005a */
[----:B-1----:R-:W2:Y:S04]  /*49910*/  LDL.LU R90, [R1+0x2330] ;  /* 0x00233000015a7983 */ /* 0x002ea80000300800 */
[----:B------:R-:W2:Y:S04]  /*49920*/  LDL.LU R12, [R1+0x2338] ;  /* 0x00233800010c7983 */ /* 0x000ea80000300800 */
[----:B------:R-:W-:Y:S04]  /*49930*/  STL [R1+0x2308], R14 ;  /* 0x0023080e01007387 */ /* 0x000fe80000100800 */
[----:B------:R1:W-:Y:S02]  /*49940*/  LDGSTS.E [R5+0x8], desc[UR6][R96.64], P1 ;  /* 0x0000800060057fae */ /* 0x0003e40008921846 */
[----:B-1----:R-:W-:Y:S01]  /*49950*/  IMAD.MOV.U32 R96, RZ, RZ, R14 ;  /* 0x000000ffff607224 */ /* 0x002fe200078e000e */
[----:B------:R-:W-:-:S04]  /*49960*/  UISETP.GT.AND UP1, UPT, UR12, 0x1f, UPT ;  /* 0x0000001f0c00788c */ /* 0x000fc8000bf24270 */
[----:B------:R-:W-:-:S04]  /*49970*/  USEL UR8, URZ, 0x4, !UP1 ;  /* 0x000000043f087887 */ /* 0x000fc8000c800000 */
[----:B------:R-:W-:Y:S01]  /*49980*/  USEL UR8, UR8, URZ, !UP0 ;  /* 0x0000003f08087287 */ /* 0x000fe2000c000000 */
[--C-:B---3--:R-:W-:Y:S02]  /*49990*/  IMAD.X R91, R91, 0x1, R0.reuse, P0 ;  /* 0x000000015b5b7824 */ /* 0x108fe400000e0600 */
[----:B------:R-:W-:-:S03]  /*499a0*/  IMAD.X R95, R95, 0x1, R0, P2 ;  /* 0x000000015f5f7824 */ /* 0x000fc600010e0600 */
[----:B------:R1:W-:Y:S01]  /*499b0*/  STL [R1+0x2304], R91 ;  /* 0x0023045b01007387 */ /* 0x0003e20000100800 */
[----:B------:R-:W-:-:S03]  /*499c0*/  IMAD.MOV.U32 R97, RZ, RZ, R91 ;  /* 0x000000ffff617224 */ /* 0x000fc600078e005b */
[----:B------:R3:W-:Y:S01]  /*499d0*/  STL [R1+0x2310], R94 ;  /* 0x0023105e01007387 */ /* 0x0007e20000100800 */
[----:B------:R-:W-:-:S03]  /*499e0*/  IADD3 R10, P0, R10, R2, RZ ;  /* 0x000000020a0a7210 */ /* 0x000fc60007f1e0ff */
[----:B------:R-:W-:Y:S04]  /*499f0*/  LDGSTS.E [R5+0x4008], desc[UR6][R96.64], P1 ;  /* 0x0400800060057fae */ /* 0x000fe80008921846 */
[----:B-1----:R-:W2:Y:S04]  /*49a00*/  LDL.LU R91, [R1+0x232c] ;  /* 0x00232c00015b7983 */ /* 0x002ea80000300800 */
[----:B------:R1:W-:Y:S04]  /*49a10*/  STL [R1+0x230c], R95 ;  /* 0x00230c5f01007387 */ /* 0x0003e80000100800 */
[----:B------:R-:W2:Y:S04]  /*49a20*/  LDL.LU R14, [R1+0x2334] ;  /* 0x00233400010e7983 */ /* 0x000ea80000300800 */
[----:B------:R3:W-:Y:S02]  /*49a30*/  LDGSTS.E [R5+0x8008], desc[UR6][R94.64], P1 ;  /* 0x080080005e057fae */ /* 0x0007e40008921846 */
[----:B---3--:R-:W-:-:S02]  /*49a40*/  IMAD.MOV.U32 R94, RZ, RZ, R10 ;  /* 0x000000ffff5e7224 */ /* 0x008fc400078e000a */
[----:B------:R3:W-:Y:S01]  /*49a50*/  STL [R1+0x2318], R10 ;  /* 0x0023180a01007387 */ /* 0x0007e20000100800 */
[----:B----4-:R-:W-:Y:S01]  /*49a60*/  IMAD.X R15, R15, 0x1, R0, P0 ;  /* 0x000000010f0f7824 */ /* 0x010fe200000e0600 */
[----:B------:R-:W-:-:S03]  /*49a70*/  ISETP.NE.U32.AND P0, PT, RZ, UR8, PT ;  /* 0x00000008ff007c0c */ /* 0x000fc6000bf05070 */
[----:B-1----:R-:W-:-:S05]  /*49a80*/  IMAD.MOV.U32 R95, RZ, RZ, R15 ;  /* 0x000000ffff5f7224 */ /* 0x002fca00078e000f */
[----:B------:R-:W-:Y:S01]  /*49a90*/  LDGSTS.E [R5+0xc008], desc[UR6][R94.64], P1 ;  /* 0x0c0080005e057fae */ /* 0x000fe20008921846 */
[-C--:B------:R-:W-:Y:S02]  /*49aa0*/  IADD3 R92, P1, R92, R2.reuse, RZ ;  /* 0x000000025c5c7210 */ /* 0x080fe40007f3e0ff */
[----:B------:R-:W-:Y:S01]  /*49ab0*/  IADD3 R11, P2, R11, R2, RZ ;  /* 0x000000020b0b7210 */ /* 0x000fe20007f5e0ff */
[----:B------:R1:W-:Y:S04]  /*49ac0*/  STL [R1+0x2314], R15 ;  /* 0x0023140f01007387 */ /* 0x0003e80000100800 */
[----:B---3--:R-:W3:Y:S04]  /*49ad0*/  LDL R10, [R1+0x2518] ;  /* 0x00251800010a7983 */ /* 0x008ee80000100800 */
[----:B------:R-:W4:Y:S04]  /*49ae0*/  LDL.LU R95, [R1+0x233c] ;  /* 0x00233c00015f7983 */ /* 0x000f280000300800 */
[----:B-1----:R-:W3:Y:S04]  /*49af0*/  LDL.LU R15, [R1+0x2340] ;  /* 0x00234000010f7983 */ /* 0x002ee80000300800 */
[----:B------:R1:W-:Y:S01]  /*49b00*/  STL [R1+0x2320], R92 ;  /* 0x0023205c01007387 */ /* 0x0003e20000100800 */
[----:B------:R-:W-:-:S05]  /*49b10*/  IMAD.X R93, R93, 0x1, R0, P1 ;  /* 0x000000015d5d7824 */ /* 0x000fca00008e0600 */
[----:B------:R1:W-:Y:S01]  /*49b20*/  STL [R1+0x231c], R93 ;  /* 0x00231c5d01007387 */ /* 0x0003e20000100800 */
[----:B------:R-:W-:-:S03]  /*49b30*/  IMAD.X R13, R13, 0x1, R0, P2 ;  /* 0x000000010d0d7824 */ /* 0x000fc600010e0600 */
[----:B------:R1:W-:Y:S04]  /*49b40*/  LDGSTS.E [R5+0xc], desc[UR6][R92.64], P0 ;  /* 0x0000c0005c057fae */ /* 0x0003e80008121846 */
[----:B------:R1:W-:Y:S02]  /*49b50*/  STL [R1+0x2328], R11 ;  /* 0x0023280b01007387 */ /* 0x0003e40000100800 */
[----:B-1----:R-:W-:Y:S02]  /*49b60*/  IMAD.MOV.U32 R92, RZ, RZ, R11 ;  /* 0x000000ffff5c7224 */ /* 0x002fe400078e000b */
[----:B------:R-:W-:Y:S01]  /*49b70*/  IMAD.MOV.U32 R93, RZ, RZ, R13 ;  /* 0x000000ffff5d7224 */ /* 0x000fe200078e000d */
[----:B------:R1:W-:Y:S04]  /*49b80*/  STL [R1+0x2324], R13 ;  /* 0x0023240d01007387 */ /* 0x0003e80000100800 */
[----:B------:R-:W-:Y:S04]  /*49b90*/  LDGSTS.E [R5+0x400c], desc[UR6][R92.64], P0 ;  /* 0x0400c0005c057fae */ /* 0x000fe80008121846 */
[----:B------:R-:W4:Y:S04]  /*49ba0*/  LDL.LU R92, [R1+0x234c] ;  /* 0x00234c00015c7983 */ /* 0x000f280000300800 */
[----:B------:R-:W4:Y:S04]  /*49bb0*/  LDL.LU R11, [R1+0x2350] ;  /* 0x00235000010b7983 */ /* 0x000f280000300800 */
[----:B------:R-:W4:Y:S04]  /*49bc0*/  LDL.LU R94, [R1+0x235c] ;  /* 0x00235c00015e7983 */ /* 0x000f280000300800 */
[----:B------:R-:W4:Y:S01]  /*49bd0*/  LDL.LU R93, [R1+0x2360] ;  /* 0x00236000015d7983 */ /* 0x000f220000300800 */
[----:B--2---:R-:W-:-:S02]  /*49be0*/  IADD3 R90, P1, R90, R2, RZ ;  /* 0x000000025a5a7210 */ /* 0x004fc40007f3e0ff */
[----:B------:R-:W-:-:S03]  /*49bf0*/  IADD3 R12, P2, R12, R2, RZ ;  /* 0x000000020c0c7210 */ /* 0x000fc60007f5e0ff */
[----:B------:R2:W-:Y:S01]  /*49c00*/  STL [R1+0x2330], R90 ;  /* 0x0023305a01007387 */ /* 0x0005e20000100800 */
[----:B-1----:R-:W1:Y:S02]  /*49c10*/  S2R R13, SR_TID.X ;  /* 0x00000000000d7919 */ /* 0x002e640000002100 */
[----:B-1----:R-:W-:Y:S01]  /*49c20*/  LOP3.LUT R13, R13, 0x1f, RZ, 0xc0, !PT ;  /* 0x0000001f0d0d7812 */ /* 0x002fe200078ec0ff */
[----:B------:R-:W-:-:S05]  /*49c30*/  IMAD.X R91, R91, 0x1, R0, P1 ;  /* 0x000000015b5b7824 */ /* 0x000fca00008e0600 */
[----:B------:R1:W-:Y:S01]  /*49c40*/  STL [R1+0x232c], R91 ;  /* 0x00232c5b01007387 */ /* 0x0003e20000100800 */
[----:B------:R-:W-:-:S03]  /*49c50*/  IMAD.X R14, R14, 0x1, R0, P2 ;  /* 0x000000010e0e7824 */ /* 0x000fc600010e0600 */
[----:B------:R2:W-:Y:S04]  /*49c60*/  LDGSTS.E [R5+0x800c], desc[UR6][R90.64], P0 ;  /* 0x0800c0005a057fae */ /* 0x0005e80008121846 */
[----:B------:R1:W-:Y:S01]  /*49c70*/  STL [R1+0x2338], R12 ;  /* 0x0023380c01007387 */ /* 0x0003e20000100800 */
[----:B--2---:R-:W-:Y:S02]  /*49c80*/  IMAD.MOV.U32 R90, RZ, RZ, R12 ;  /* 0x000000ffff5a7224 */ /* 0x004fe400078e000c */
[----:B-1----:R-:W-:Y:S01]  /*49c90*/  IMAD.MOV.U32 R91, RZ, RZ, R14 ;  /* 0x000000ffff5b7224 */ /* 0x002fe200078e000e */
[----:B------:R1:W-:Y:S04]  /*49ca0*/  STL [R1+0x2334], R14 ;  /* 0x0023340e01007387 */ /* 0x0003e80000100800 */
[----:B------:R2:W-:Y:S04]  /*49cb0*/  LDGSTS.E [R5+0xc00c], desc[UR6][R90.64], P0 ;  /* 0x0c00c0005a057fae */ /* 0x0005e80008121846 */
[----:B------:R-:W4:Y:S04]  /*49cc0*/  LDL.LU R90, [R1+0x2370] ;  /* 0x00237000015a7983 */ /* 0x000f280000300800 */
[----:B------:R-:W4:Y:S04]  /*49cd0*/  LDL.LU R12, [R1+0x2380] ;  /* 0x00238000010c7983 */ /* 0x000f280000300800 */
[----:B------:R-:W4:Y:S04]  /*49ce0*/  LDL.LU R91, [R1+0x236c] ;  /* 0x00236c00015b7983 */ /* 0x000f280000300800 */
[----:B-1----:R-:W4:Y:S01]  /*49cf0*/  LDL.LU R14, [R1+0x237c] ;  /* 0x00237c00010e7983 */ /* 0x002f220000300800 */
[----:B------:R-:W-:-:S02]  /*49d00*/  ISETP.GE.AND P0, PT, R13, UR12, PT ;  /* 0x0000000c0d007c0c */ /* 0x000fc4000bf06270 */
[----:B------:R-:W-:Y:S01]  /*49d10*/  PLOP3.LUT P1, PT, PT, PT, UP0, 0x80, 0x0 ;  /* 0x000000000000781c */ /* 0x000fe20003f2f008 */
[----:B------:R-:W0:Y:S01]  /*49d20*/  LDGDEPBAR ;  /* 0x00000000000079af */ /* 0x000e220000000000 */
[----:B--2---:R-:W-:-:S04]  /*49d30*/  SEL R5, RZ, 0x4, P0 ;  /* 0x00000004ff057807 */ /* 0x004fc80000000000 */
[----:B------:R-:W-:-:S04]  /*49d40*/  SEL R5, R5, RZ, !P1 ;  /* 0x000000ff05057207 */ /* 0x000fc80004800000 */
[----:B------:R-:W-:Y:S01]  /*49d50*/  ISETP.NE.U32.AND P0, PT, R5, RZ, PT ;  /* 0x000000ff0500720c */ /* 0x000fe20003f05070 */
[----:B------:R-:W-:Y:S01]  /*49d60*/  IMAD.U32 R5, RZ, RZ, UR13 ;  /* 0x0000000dff057e24 */ /* 0x000fe2000f8e00ff */
[----:B---3--:R-:W-:-:S05]  /*49d70*/  IADD3 R15, P1, R15, R4, RZ ;  /* 0x000000040f0f7210 */ /* 0x008fca0007f3e0ff */
[----:B----4-:R-:W-:Y:S01]  /*49d80*/  IMAD.X R95, R95, 0x1, R3, P1 ;  /* 0x000000015f5f7824 */ /* 0x010fe200008e0603 */
[----:B------:R1:W-:Y:S01]  /*49d90*/  STL [R1+0x2340], R15 ;  /* 0x0023400f01007387 */ /* 0x0003e20000100800 */
[----:B------:R-:W-:-:S03]  /*49da0*/  IADD3 R5, R10, 0x100000, R5 ;  /* 0x001000000a057810 */ /* 0x000fc60007ffe005 */
[----:B------:R-:W2:Y:S01]  /*49db0*/  LDL.LU R13, [R1+0x2390] ;  /* 0x00239000010d7983 */ /* 0x000ea20000300800 */
[----:B------:R-:W-:-:S03]  /*49dc0*/  IMAD.MOV.U32 R96, RZ, RZ, R15 ;  /* 0x000000ffff607224 */ /* 0x000fc600078e000f */
[----:B------:R3:W-:Y:S01]  /*49dd0*/  STL [R1+0x233c], R95 ;  /* 0x00233c5f01007387 */ /* 0x0007e20000100800 */
[----:B------:R-:W-:-:S03]  /*49de0*/  IMAD.MOV.U32 R97, RZ, RZ, R95 ;  /* 0x000000ffff617224 */ /* 0x000fc600078e005f */
[----:B------:R-:W4:Y:S04]  /*49df0*/  LDL.LU R10, [R1+0x23a0] ;  /* 0x0023a000010a7983 */ /* 0x000f280000300800 */
[----:B-1----:R-:W4:Y:S04]  /*49e00*/  LDL.LU R15, [R1+0x238c] ;  /* 0x00238c00010f7983 */ /* 0x002f280000300800 */
[----:B---3--:R-:W3:Y:S04]  /*49e10*/  LDL.LU R95, [R1+0x239c] ;  /* 0x00239c00015f7983 */ /* 0x008ee80000300800 */
[----:B------:R1:W-:Y:S01]  /*49e20*/  LDGSTS.E [R5+-0x80000], desc[UR6][R96.64], P0 ;  /* 0x8000000060057fae */ /* 0x0003e20008121846 */
[----:B------:R-:W-:-:S05]  /*49e30*/  IADD3 R11, P1, R11, R4, RZ ;  /* 0x000000040b0b7210 */ /* 0x000fca0007f3e0ff */
[----:B------:R-:W-:Y:S01]  /*49e40*/  IMAD.X R92, R92, 0x1, R3, P1 ;  /* 0x000000015c5c7824 */ /* 0x000fe200008e0603 */
[----:B------:R-:W-:Y:S01]  /*49e50*/  IADD3 R93, P2, R93, R4, RZ ;  /* 0x000000045d5d7210 */ /* 0x000fe20007f5e0ff */
[----:B------:R1:W-:Y:S02]  /*49e60*/  STL [R1+0x2350], R11 ;  /* 0x0023500b01007387 */ /* 0x0003e40000100800 */
[----:B-1----:R-:W-:Y:S02]  /*49e70*/  IMAD.MOV.U32 R96, RZ, RZ, R11 ;  /* 0x000000ffff607224 */ /* 0x002fe400078e000b */
[----:B------:R-:W-:Y:S01]  /*49e80*/  IMAD.MOV.U32 R97, RZ, RZ, R92 ;  /* 0x000000ffff617224 */ /* 0x000fe200078e005c */
[----:B------:R1:W-:Y:S01]  /*49e90*/  STL [R1+0x234c], R92 ;  /* 0x00234c5c01007387 */ /* 0x0003e20000100800 */
[----:B------:R-:W-:-:S03]  /*49ea0*/  IMAD.X R94, R94, 0x1, R3, P2 ;  /* 0x000000015e5e7824 */ /* 0x000fc600010e0603 */
[----:B------:R-:W-:Y:S04]  /*49eb0*/  STL [R1+0x2360], R93 ;  /* 0x0023605d01007387 */ /* 0x000fe80000100800 */
[----:B------:R-:W3:Y:S04]  /*49ec0*/  LDL.LU R11, [R1+0x23b0] ;  /* 0x0023b000010b7983 */ /* 0x000ee80000300800 */
[----:B------:R1:W-:Y:S04]  /*49ed0*/  STL [R1+0x235c], R94 ;  /* 0x00235c5e01007387 */ /* 0x0003e80000100800 */
[----:B-1----:R-:W3:Y:S04]  /*49ee0*/  LDL.LU R92, [R1+0x23c0] ;  /* 0x0023c000015c7983 */ /* 0x002ee80000300800 */
[----:B------:R1:W-:Y:S02]  /*49ef0*/  LDGSTS.E [R5+-0x7fc00], desc[UR6][R96.64], P0 ;  /* 0x8040000060057fae */ /* 0x0003e40008121846 */
[----:B-1----:R-:W-:-:S02]  /*49f00*/  IMAD.MOV.U32 R97, RZ, RZ, R94 ;  /* 0x000000ffff617224 */ /* 0x002fc400078e005e */
[----:B------:R-:W3:Y:S01]  /*49f10*/  LDL.LU R94, [R1+0x23ac] ;  /* 0x0023ac00015e7983 */ /* 0x000ee20000300800 */
[----:B------:R-:W-:-:S03]  /*49f20*/  IMAD.MOV.U32 R96, RZ, RZ, R93 ;  /* 0x000000ffff607224 */ /* 0x000fc600078e005d */
[----:B------:R-:W3:Y:S04]  /*49f30*/  LDL.LU R93, [R1+0x23bc] ;  /* 0x0023bc00015d7983 */ /* 0x000ee80000300800 */
[----:B------:R-:W-:Y:S01]  /*49f40*/  LDGSTS.E [R5+-0x7f800], desc[UR6][R96.64], P0 ;  /* 0x8080000060057fae */ /* 0x000fe20008121846 */
[-C--:B------:R-:W-:Y:S02]  /*49f50*/  IADD3 R90, P1, R90, R4.reuse, RZ ;  /* 0x000000045a5a7210 */ /* 0x080fe40007f3e0ff */
[----:B------:R-:W-:-:S03]  /*49f60*/  IADD3 R12, P2, R12, R4, RZ ;  /* 0x000000040c0c7210 */ /* 0x000fc60007f5e0ff */
[--C-:B------:R-:W-:Y:S01]  /*49f70*/  IMAD.X R91, R91, 0x1, R3.reuse, P1 ;  /* 0x000000015b5b7824 */ /* 0x100fe200008e0603 */
[----:B------:R1:W-:Y:S01]  /*49f80*/  STL [R1+0x2370], R90 ;  /* 0x0023705a01007387 */ /* 0x0003e20000100800 */
[----:B------:R-:W-:-:S03]  /*49f90*/  IMAD.X R14, R14, 0x1, R3, P2 ;  /* 0x000000010e0e7824 */ /* 0x000fc600010e0603 */
[----:B------:R1:W-:Y:S04]  /*49fa0*/  STL [R1+0x236c], R91 ;  /* 0x00236c5b01007387 */ /* 0x0003e80000100800 */
[----:B------:R-:W-:Y:S04]  /*49fb0*/  STL [R1+0x2380], R12 ;  /* 0x0023800c01007387 */ /* 0x000fe80000100800 */
[----:B------:R-:W-:Y:S04]  /*49fc0*/  LDGSTS.E [R5+-0x7f400], desc[UR6][R90.64], P0 ;  /* 0x80c000005a057fae */ /* 0x000fe80008121846 */
[----:B------:R1:W-:Y:S04]  /*49fd0*/  STL [R1+0x237c], R14 ;  /* 0x00237c0e01007387 */ /* 0x0003e80000100800 */
[----:B-1----:R-:W3:Y:S04]  /*49fe0*/  LDL.LU R90, [R1+0x23d0] ;  /* 0x0023d000015a7983 */ /* 0x002ee80000300800 */
[----:B------:R-:W3:Y:S04]  /*49ff0*/  LDL.LU R96, [R1+0x23e0] ;  /* 0x0023e00001607983 */ /* 0x000ee80000300800 */
[----:B------:R-:W3:Y:S04]  /*4a000*/  LDL.LU R91, [R1+0x23cc] ;  /* 0x0023cc00015b7983 */ /* 0x000ee80000300800 */
[----:B------:R-:W3:Y:S01]  /*4a010*/  LDL.LU R97, [R1+0x23dc] ;  /* 0x0023dc0001617983 */ /* 0x000ee20000300800 */
[----:B------:R-:W-:-:S02]  /*4a020*/  IMAD.MOV.U32 R98, RZ, RZ, R12 ;  /* 0x000000ffff627224 */ /* 0x000fc400078e000c */
[----:B------:R-:W-:Y:S02]  /*4a030*/  IMAD.MOV.U32 R99, RZ, RZ, R14 ;  /* 0x000000ffff637224 */ /* 0x000fe400078e000e */
[----:B------:R-:W3:Y:S01]  /*4a040*/  LDL.LU R14, [R1+0x23f0] ;  /* 0x0023f000010e7983 */ /* 0x000ee20000300800 */
[----:B--2---:R-:W-:-:S03]  /*4a050*/  IADD3 R13, P1, R13, R4, RZ ;  /* 0x000000040d0d7210 */ /* 0x004fc60007f3e0ff */
[----:B------:R-:W2:Y:S01]  /*4a060*/  LDL.LU R12, [R1+0x2400] ;  /* 0x00240000010c7983 */ /* 0x000ea20000300800 */
[----:B----4-:R-:W-:-:S03]  /*4a070*/  IADD3 R10, P2, R10, R4, RZ ;  /* 0x000000040a0a7210 */ /* 0x010fc60007f5e0ff */
[----:B------:R1:W-:Y:S01]  /*4a080*/  LDGSTS.E [R5+-0x7f000], desc[UR6][R98.64], P0 ;  /* 0x8100000062057fae */ /* 0x0003e20008121846 */
[----:B------:R-:W-:-:S03]  /*4a090*/  IMAD.X R15, R15, 0x1, R3, P1 ;  /* 0x000000010f0f7824 */ /* 0x000fc600008e0603 */
[----:B------:R-:W-:Y:S01]  /*4a0a0*/  STL [R1+0x2390], R13 ;  /* 0x0023900d01007387 */ /* 0x000fe20000100800 */
[----:B---3--:R-:W-:-:S03]  /*4a0b0*/  IMAD.X R95, R95, 0x1, R3, P2 ;  /* 0x000000015f5f7824 */ /* 0x008fc600010e0603 */
[----:B------:R3:W-:Y:S01]  /*4a0c0*/  STL [R1+0x238c], R15 ;  /* 0x00238c0f01007387 */ /* 0x0007e20000100800 */
[----:B-1----:R-:W-:-:S03]  /*4a0d0*/  IMAD.MOV.U32 R98, RZ, RZ, R13 ;  /* 0x000000ffff627224 */ /* 0x002fc600078e000d */
[----:B------:R1:W-:Y:S01]  /*4a0e0*/  STL [R1+0x23a0], R10 ;  /* 0x0023a00a01007387 */ /* 0x0003e20000100800 */
[----:B------:R-:W-:-:S03]  /*4a0f0*/  IMAD.MOV.U32 R99, RZ, RZ, R15 ;  /* 0x000000ffff637224 */ /* 0x000fc600078e000f */
[----:B------:R-:W-:Y:S04]  /*4a100*/  STL [R1+0x239c], R95 ;  /* 0x00239c5f01007387 */ /* 0x000fe80000100800 */
[----:B---3--:R-:W3:Y:S04]  /*4a110*/  LDL.LU R15, [R1+0x23ec] ;  /* 0x0023ec00010f7983 */ /* 0x008ee80000300800 */
[----:B------:R-:W4:Y:S04]  /*4a120*/  LDL.LU R13, [R1+0x23fc] ;  /* 0x0023fc00010d7983 */ /* 0x000f280000300800 */
[----:B------:R1:W-:Y:S02]  /*4a130*/  LDGSTS.E [R5+-0x7ec00], desc[UR6][R98.64], P0 ;  /* 0x8140000062057fae */ /* 0x0003e40008121846 */
[----:B-1----:R-:W-:-:S02]  /*4a140*/  IMAD.MOV.U32 R98, RZ, RZ, R10 ;  /* 0x000000ffff627224 */ /* 0x002fc400078e000a */
[----:B------:R-:W-:Y:S01]  /*4a150*/  IMAD.MOV.U32 R99, RZ, RZ, R95 ;  /* 0x000000ffff637224 */ /* 0x000fe200078e005f */
[----:B------:R-:W4:Y:S04]  /*4a160*/  LDL.LU R10, [R1+0x2410] ;  /* 0x00241000010a7983 */ /* 0x000f280000300800 */
[----:B------:R1:W-:Y:S01]  /*4a170*/  LDGSTS.E [R5+-0x7e800], desc[UR6][R98.64], P0 ;  /* 0x8180000062057fae */ /* 0x0003e20008121846 */
[-C--:B------:R-:W-:Y:S02]  /*4a180*/  IADD3 R11, P1, R11, R4.reuse, RZ ;  /* 0x000000040b0b7210 */ /* 0x080fe40007f3e0ff */
[----:B------:R-:W-:-:S03]  /*4a190*/  IADD3 R92, P2, R92, R4, RZ ;  /* 0x000000045c5c7210 */ /* 0x000fc60007f5e0ff */
[----:B------:R1:W-:Y:S02]  /*4a1a0*/  STL [R1+0x23b0], R11 ;  /* 0x0023b00b01007387 */ /* 0x0003e40000100800 */
[----:B-1----:R-:W-:Y:S02]  /*4a1b0*/  IMAD.MOV.U32 R98, RZ, RZ, R11 ;  /* 0x000000ffff627224 */ /* 0x002fe400078e000b */
[--C-:B------:R-:W-:Y:S02]  /*4a1c0*/  IMAD.X R94, R94, 0x1, R3.reuse, P1 ;  /* 0x000000015e5e7824 */ /* 0x100fe400008e0603 */
[----:B------:R-:W-:-:S03]  /*4a1d0*/  IMAD.X R93, R93, 0x1, R3, P2 ;  /* 0x000000015d5d7824 */ /* 0x000fc600010e0603 */
[----:B------:R1:W-:Y:S01]  /*4a1e0*/  STL [R1+0x23ac], R94 ;  /* 0x0023ac5e01007387 */ /* 0x0003e20000100800 */
[----:B------:R-:W-:-:S03]  /*4a1f0*/  IMAD.MOV.U32 R99, RZ, RZ, R94 ;  /* 0x000000ffff637224 */ /* 0x000fc600078e005e */
[----:B------:R-:W-:Y:S04]  /*4a200*/  STL [R1+0x23c0], R92 ;  /* 0x0023c05c01007387 */ /* 0x000fe80000100800 */
[----:B------:R-:W4:Y:S04]  /*4a210*/  LDL.LU R11, [R1+0x240c] ;  /* 0x00240c00010b7983 */ /* 0x000f280000300800 */
[----:B------:R1:W-:Y:S04]  /*4a220*/  STL [R1+0x23bc], R93 ;  /* 0x0023bc5d01007387 */ /* 0x0003e80000100800 */
[----:B------:R-:W4:Y:S04]  /*4a230*/  LDL.LU R95, [R1+0x241c] ;  /* 0x00241c00015f7983 */ /* 0x000f280000300800 */
[----:B-1----:R-:W4:Y:S04]  /*4a240*/  LDL.LU R94, [R1+0x2420] ;  /* 0x00242000015e7983 */ /* 0x002f280000300800 */
[----:B------:R1:W-:Y:S04]  /*4a250*/  LDGSTS.E [R5+-0x7e400], desc[UR6][R98.64], P0 ;  /* 0x81c0000062057fae */ /* 0x0003e80008121846 */
[----:B------:R-:W-:Y:S04]  /*4a260*/  LDGSTS.E [R5+-0x7e000], desc[UR6][R92.64], P0 ;  /* 0x820000005c057fae */ /* 0x000fe80008121846 */
[----:B------:R-:W4:Y:S04]  /*4a270*/  LDL.LU R93, [R1+0x242c] ;  /* 0x00242c00015d7983 */ /* 0x000f280000300800 */
[----:B------:R-:W4:Y:S01]  /*4a280*/  LDL.LU R92, [R1+0x2430] ;  /* 0x00243000015c7983 */ /* 0x000f220000300800 */
[----:B------:R-:W-:-:S02]  /*4a290*/  IADD3 R90, P1, R90, R4, RZ ;  /* 0x000000045a5a7210 */ /* 0x000fc40007f3e0ff */
[----:B------:R-:W-:-:S03]  /*4a2a0*/  IADD3 R96, P2, R96, R4, RZ ;  /* 0x0000000460607210 */ /* 0x000fc60007f5e0ff */
[--C-:B------:R-:W-:Y:S01]  /*4a2b0*/  IMAD.X R91, R91, 0x1, R3.reuse, P1 ;  /* 0x000000015b5b7824 */ /* 0x100fe200008e0603 */
[----:B------:R-:W-:Y:S01]  /*4a2c0*/  STL [R1+0x23d0], R90 ;  /* 0x0023d05a01007387 */ /* 0x000fe20000100800 */
[----:B------:R-:W-:-:S03]  /*4a2d0*/  IMAD.X R97, R97, 0x1, R3, P2 ;  /* 0x0000000161617824 */ /* 0x000fc600010e0603 */
[----:B------:R2:W-:Y:S01]  /*4a2e0*/  STL [R1+0x23cc], R91 ;  /* 0x0023cc5b01007387 */ /* 0x0005e20000100800 */
[----:B-1----:R-:W-:-:S03]  /*4a2f0*/  IMAD.MOV.U32 R99, RZ, RZ, R91 ;  /* 0x000000ffff637224 */ /* 0x002fc600078e005b */
[----:B------:R-:W-:Y:S01]  /*4a300*/  STL [R1+0x23e0], R96 ;  /* 0x0023e06001007387 */ /* 0x000fe20000100800 */
[----:B------:R-:W-:-:S03]  /*4a310*/  IMAD.MOV.U32 R98, RZ, RZ, R90 ;  /* 0x000000ffff627224 */ /* 0x000fc600078e005a */
[----:B--2---:R-:W2:Y:S04]  /*4a320*/  LDL.LU R91, [R1+0x243c] ;  /* 0x00243c00015b7983 */ /* 0x004ea80000300800 */
[----:B------:R-:W-:Y:S04]  /*4a330*/  STL [R1+0x23dc], R97 ;  /* 0x0023dc6101007387 */ /* 0x000fe80000100800 */
[----:B------:R-:W2:Y:S01]  /*4a340*/  LDL.LU R90, [R1+0x2440] ;  /* 0x00244000015a7983 */ /* 0x000ea20000300800 */
[-C--:B------:R-:W-:Y:S02]  /*4a350*/  IADD3 R14, P1, R14, R4.reuse, RZ ;  /* 0x000000040e0e7210 */ /* 0x080fe40007f3e0ff */
[----:B------:R-:W-:Y:S01]  /*4a360*/  IADD3 R12, P2, R12, R4, RZ ;  /* 0x000000040c0c7210 */ /* 0x000fe20007f5e0ff */
[----:B------:R-:W-:Y:S04]  /*4a370*/  LDGSTS.E [R5+-0x7dc00], desc[UR6][R98.64], P0 ;  /* 0x8240000062057fae */ /* 0x000fe80008121846 */
[----:B------:R-:W-:Y:S04]  /*4a380*/  STL [R1+0x23f0], R14 ;  /* 0x0023f00e01007387 */ /* 0x000fe80000100800 */
[----:B------:R1:W-:Y:S01]  /*4a390*/  LDGSTS.E [R5+-0x7d800], desc[UR6][R96.64], P0 ;  /* 0x8280000060057fae */ /* 0x0003e20008121846 */
[----:B---3--:R-:W-:-:S02]  /*4a3a0*/  IMAD.X R15, R15, 0x1, R3, P1 ;  /* 0x000000010f0f7824 */ /* 0x008fc400008e0603 */
[----:B----4-:R-:W-:-:S03]  /*4a3b0*/  IMAD.X R13, R13, 0x1, R3, P2 ;  /* 0x000000010d0d7824 */ /* 0x010fc600010e0603 */
[----:B------:R3:W-:Y:S04]  /*4a3c0*/  STL [R1+0x23ec], R15 ;  /* 0x0023ec0f01007387 */ /* 0x0007e80000100800 */
[----:B------:R-:W-:Y:S04]  /*4a3d0*/  STL [R1+0x2400], R12 ;  /* 0x0024000c01007387 */ /* 0x000fe80000100800 */
[----:B------:R-:W-:Y:S04]  /*4a3e0*/  LDGSTS.E [R5+-0x7d400], desc[UR6][R14.64], P0 ;  /* 0x82c000000e057fae */ /* 0x000fe80008121846 */
[----:B------:R4:W-:Y:S04]  /*4a3f0*/  STL [R1+0x23fc], R13 ;  /* 0x0023fc0d01007387 */ /* 0x0009e80000100800 */
[----:B------:R-:W-:Y:S01]  /*4a400*/  LDGSTS.E [R5+-0x7d000], desc[UR6][R12.64], P0 ;  /* 0x830000000c057fae */ /* 0x000fe20008121846 */
[----:B------:R-:W-:-:S03]  /*4a410*/  IADD3 R10, P1, R10, R4, RZ ;  /* 0x000000040a0a7210 */ /* 0x000fc60007f3e0ff */
[----:B---3--:R-:W3:Y:S02]  /*4a420*/  LDL.LU.64 R14, [R1+0x1f28] ;  /* 0x001f2800010e7983 */ /* 0x008ee40000300a00 */
[----:B-1----:R-:W-:Y:S02]  /*4a430*/  IMAD.MOV.U32 R96, RZ, RZ, R10 ;  /* 0x000000ffff607224 */ /* 0x002fe400078e000a */
[----:B----4-:R-:W4:Y:S04]  /*4a440*/  LDL.LU.64 R12, [R1+0x1f18] ;  /* 0x001f1800010c7983 */ /* 0x010f280000300a00 */
[----:B------:R-:W-:Y:S01]  /*4a450*/  STL [R1+0x2410], R10 ;  /* 0x0024100a01007387 */ /* 0x000fe20000100800 */
[----:B------:R-:W-:-:S04]  /*4a460*/  IMAD.X R11, R11, 0x1, R3, P1 ;  /* 0x000000010b0b7824 */ /* 0x000fc800008e0603 */
[----:B------:R-:W-:Y:S01]  /*4a470*/  IMAD.MOV.U32 R97, RZ, RZ, R11 ;  /* 0x000000ffff617224 */ /* 0x000fe200078e000b */
[----:B------:R1:W-:Y:S04]  /*4a480*/  STL [R1+0x240c], R11 ;  /* 0x00240c0b01007387 */ /* 0x0003e80000100800 */
[----:B------:R4:W-:Y:S01]  /*4a490*/  LDGSTS.E [R5+-0x7cc00], desc[UR6][R96.64], P0 ;  /* 0x8340000060057fae */ /* 0x0009e20008121846 */
[----:B------:R-:W-:-:S05]  /*4a4a0*/  IADD3 R94, P2, R94, R4, RZ ;  /* 0x000000045e5e7210 */ /* 0x000fca0007f5e0ff */
[----:B------:R-:W-:Y:S04]  /*4a4b0*/  STL [R1+0x2420], R94 ;  /* 0x0024205e01007387 */ /* 0x000fe80000100800 */
[----:B-1----:R-:W4:Y:S01]  /*4a4c0*/  LDL.LU.64 R10, [R1+0x1f08] ;  /* 0x001f0800010a7983 */ /* 0x002f220000300a00 */
[----:B------:R-:W-:-:S05]  /*4a4d0*/  IMAD.X R95, R95, 0x1, R3, P2 ;  /* 0x000000015f5f7824 */ /* 0x000fca00010e0603 */
[----:B------:R1:W-:Y:S04]  /*4a4e0*/  STL [R1+0x241c], R95 ;  /* 0x00241c5f01007387 */ /* 0x0003e80000100800 */
[----:B------:R-:W4:Y:S04]  /*4a4f0*/  LDL.LU.64 R112, [R1+0x1ef8] ;  /* 0x001ef80001707983 */ /* 0x000f280000300a00 */
[----:B------:R4:W-:Y:S01]  /*4a500*/  LDGSTS.E [R5+-0x7c800], desc[UR6][R94.64], P0 ;  /* 0x838000005e057fae */ /* 0x0009e20008121846 */
[----:B------:R-:W-:-:S05]  /*4a510*/  IADD3 R92, P1, R92, R4, RZ ;  /* 0x000000045c5c7210 */ /* 0x000fca0007f3e0ff */
[----:B------:R-:W-:Y:S01]  /*4a520*/  IMAD.X R93, R93, 0x1, R3, P1 ;  /* 0x000000015d5d7824 */ /* 0x000fe200008e0603 */
[----:B------:R-:W-:Y:S04]  /*4a530*/  STL [R1+0x2430], R92 ;  /* 0x0024305c01007387 */ /* 0x000fe80000100800 */
[----:B------:R1:W-:Y:S04]  /*4a540*/  STL [R1+0x242c], R93 ;  /* 0x00242c5d01007387 */ /* 0x0003e80000100800 */
[----:B------:R4:W-:Y:S01]  /*4a550*/  LDGSTS.E [R5+-0x7c400], desc[UR6][R92.64], P0 ;  /* 0x83c000005c057fae */ /* 0x0009e20008121846 */
[----:B--2---:R-:W-:-:S05]  /*4a560*/  IADD3 R90, P2, R90, R4, RZ ;  /* 0x000000045a5a7210 */ /* 0x004fca0007f5e0ff */
[----:B------:R-:W-:Y:S01]  /*4a570*/  STL [R1+0x2440], R90 ;  /* 0x0024405a01007387 */ /* 0x000fe20000100800 */
[----:B------:R-:W-:-:S03]  /*4a580*/  IMAD.X R91, R91, 0x1, R3, P2 ;  /* 0x000000015b5b7824 */ /* 0x000fc600010e0603 */
[----:B------:R-:W2:Y:S04]  /*4a590*/  LDL.LU.64 R110, [R1+0x1ee8] ;  /* 0x001ee800016e7983 */ /* 0x000ea80000300a00 */
[----:B------:R4:W-:Y:S04]  /*4a5a0*/  STL [R1+0x243c], R91 ;  /* 0x00243c5b01007387 */ /* 0x0009e80000100800 */
[----:B------:R-:W2:Y:S04]  /*4a5b0*/  LDL.LU.64 R108, [R1+0x1ed8] ;  /* 0x001ed800016c7983 */ /* 0x000ea80000300a00 */
[----:B------:R-:W2:Y:S04]  /*4a5c0*/  LDL.LU.64 R106, [R1+0x1ec8] ;  /* 0x001ec800016a7983 */ /* 0x000ea80000300a00 */
[----:B------:R-:W2:Y:S04]  /*4a5d0*/  LDL.LU.64 R104, [R1+0x1eb8] ;  /* 0x001eb80001687983 */ /* 0x000ea80000300a00 */
[----:B------:R-:W2:Y:S04]  /*4a5e0*/  LDL.LU.64 R102, [R1+0x1ea8] ;  /* 0x001ea80001667983 */ /* 0x000ea80000300a00 */
[----:B------:R-:W2:Y:S04]  /*4a5f0*/  LDL.LU.64 R100, [R1+0x1e98] ;  /* 0x001e980001647983 */ /* 0x000ea80000300a00 */
[----:B------:R-:W2:Y:S04]  /*4a600*/  LDL.LU.64 R98, [R1+0x1e88] ;  /* 0x001e880001627983 */ /* 0x000ea80000300a00 */
[----:B------:R-:W2:Y:S04]  /*4a610*/  LDL.LU.64 R96, [R1+0x1e78] ;  /* 0x001e780001607983 */ /* 0x000ea80000300a00 */
[----:B-1----:R-:W2:Y:S04]  /*4a620*/  LDL.LU.64 R94, [R1+0x1e68] ;  /* 0x001e6800015e7983 */ /* 0x002ea80000300a00 */
[----:B------:R-:W2:Y:S01]  /*4a630*/  LDL.LU.64 R92, [R1+0x1e58] ;  /* 0x001e5800015c7983 */ /* 0x000ea20000300a00 */
[----:B---3--:R-:W-:-:S03]  /*4a640*/  IADD3 R120, P1, R14, R4, RZ ;  /* 0x000000040e787210 */ /* 0x008fc60007f3e0ff */
[----:B------:R1:W-:Y:S02]  /*4a650*/  LDGSTS.E [R5+-0x7c000], desc[UR6][R90.64], P0 ;  /* 0x840000005a057fae */ /* 0x0003e40008121846 */
[----:B------:R-:W-:Y:S01]  /*4a660*/  IMAD.X R121, R15, 0x1, R3, P1 ;  /* 0x000000010f797824 */ /* 0x000fe200008e0603 */
[----:B----4-:R-:W-:-:S04]  /*4a670*/  IADD3 R118, P1, R12, R4, RZ ;  /* 0x000000040c767210 */ /* 0x010fc80007f3e0ff */
[----:B------:R-:W-:Y:S04]  /*4a680*/  LDGSTS.E [R5+-0x7bc00], desc[UR6][R120.64], P0 ;  /* 0x8440000078057fae */ /* 0x000fe80008121846 */
[----:B------:R-:W3:Y:S04]  /*4a690*/  LDL.LU.64 R90, [R1+0x1e48] ;  /* 0x001e4800015a7983 */ /* 0x000ee80000300a00 */
[----:B------:R-:W1:Y:S01]  /*4a6a0*/  LDL.LU.64 R14, [R1+0x1e38] ;  /* 0x001e3800010e7983 */ /* 0x000e620000300a00 */
[----:B------:R-:W-:-:S03]  /*4a6b0*/  IMAD.X R119, R13, 0x1, R3, P1 ;  /* 0x000000010d777824 */ /* 0x000fc600008e0603 */
[----:B------:R-:W4:Y:S04]  /*4a6c0*/  LDL.LU.64 R12, [R1+0x1e28] ;  /* 0x001e2800010c7983 */ /* 0x000f280000300a00 */
[----:B------:R-:W-:Y:S01]  /*4a6d0*/  LDGSTS.E [R5+-0x7b800], desc[UR6][R118.64], P0 ;  /* 0x8480000076057fae */ /* 0x000fe20008121846 */
[----:B------:R-:W-:-:S05]  /*4a6e0*/  IADD3 R116, P1, R10, R4, RZ ;  /* 0x000000040a747210 */ /* 0x000fca0007f3e0ff */
[----:B------:R-:W-:Y:S02]  /*4a6f0*/  IMAD.X R117, R11, 0x1, R3, P1 ;  /* 0x000000010b757824 */ /* 0x000fe400008e0603 */
[----:B------:R-:W4:Y:S04]  /*4a700*/  LDL.LU.64 R10, [R1+0x1e18] ;  /* 0x001e1800010a7983 */ /* 0x000f280000300a00 */
[----:B------:R-:W4:Y:S01]  /*4a710*/  LDL.LU.64 R122, [R1+0x1e08] ;  /* 0x001e0800017a7983 */ /* 0x000f220000300a00 */
[----:B------:R-:W-:-:S03]  /*4a720*/  IADD3 R114, P1, R112, R4, RZ ;  /* 0x0000000470727210 */ /* 0x000fc60007f3e0ff */
[----:B------:R-:W-:Y:S02]  /*4a730*/  LDGSTS.E [R5+-0x7b400], desc[UR6][R116.64], P0 ;  /* 0x84c0000074057fae */ /* 0x000fe40008121846 */
[----:B------:R-:W-:Y:S02]  /*4a740*/  IMAD.X R115, R113, 0x1, R3, P1 ;  /* 0x0000000171737824 */ /* 0x000fe400008e0603 */
[----:B------:R-:W-:Y:S04]  /*4a750*/  STL.64 [R1+0x1f28], R120 ;  /* 0x001f287801007387 */ /* 0x000fe80000100a00 */
[----:B------:R-:W-:Y:S04]  /*4a760*/  STL.64 [R1+0x1f18], R118 ;  /* 0x001f187601007387 */ /* 0x000fe80000100a00 */
[----:B------:R-:W-:Y:S04]  /*4a770*/  STL.64 [R1+0x1f08], R116 ;  /* 0x001f087401007387 */ /* 0x000fe80000100a00 */
[----:B------:R-:W-:Y:S04]  /*4a780*/  STL.64 [R1+0x1ef8], R114 ;  /* 0x001ef87201007387 */ /* 0x000fe80000100a00 */
[----:B------:R-:W-:Y:S01]  /*4a790*/  LDGSTS.E [R5+-0x7b000], desc[UR6][R114.64], P0 ;  /* 0x8500000072057fae */ /* 0x000fe20008121846 */
[----:B--2---:R-:W-:-:S05]  /*4a7a0*/  IADD3 R112, P1, R110, R4, RZ ;  /* 0x000000046e707210 */ /* 0x004fca0007f3e0ff */
[----:B------:R-:W-:Y:S01]  /*4a7b0*/  IMAD.X R113, R111, 0x1, R3, P1 ;  /* 0x000000016f717824 */ /* 0x000fe200008e0603 */
[----:B------:R-:W-:-:S04]  /*4a7c0*/  IADD3 R110, P1, R108, R4, RZ ;  /* 0x000000046c6e7210 */ /* 0x000fc80007f3e0ff */
[----:B------:R-:W-:Y:S01]  /*4a7d0*/  LDGSTS.E [R5+-0x7ac00], desc[UR6][R112.64], P0 ;  /* 0x8540000070057fae */ /* 0x000fe20008121846 */
[--C-:B------:R-:W-:Y:S01]  /*4a7e0*/  IMAD.X R111, R109, 0x1, R3.reuse, P1 ;  /* 0x000000016d6f7824 */ /* 0x100fe200008e0603 */
[-C--:B------:R-:W-:Y:S02]  /*4a7f0*/  IADD3 R108, P1, R106, R4.reuse, RZ ;  /* 0x000000046a6c7210 */ /* 0x080fe40007f3e0ff */
[----:B------:R-:W-:Y:S03]  /*4a800*/  STL.64 [R1+0x1ee8], R112 ;  /* 0x001ee87001007387 */ /* 0x000fe60000100a00 */
[--C-:B------:R-:W-:Y:S01]  /*4a810*/  IMAD.X R109, R107, 0x1, R3.reuse, P1 ;  /* 0x000000016b6d7824 */ /* 0x100fe200008e0603 */
[-C--:B------:R-:W-:Y:S01]  /*4a820*/  IADD3 R106, P1, R104, R4.reuse, RZ ;  /* 0x00000004686a7210 */ /* 0x080fe20007f3e0ff */
[----:B------:R-:W-:Y:S04]  /*4a830*/  LDGSTS.E [R5+-0x7a800], desc[UR6][R110.64], P0 ;  /* 0x858000006e057fae */ /* 0x000fe80008121846 */
[--C-:B------:R-:W-:Y:S01]  /*4a840*/  IMAD.X R107, R105, 0x1, R3.reuse, P1 ;  /* 0x00000001696b7824 */ /* 0x100fe200008e0603 */
[-C--:B------:R-:W-:Y:S01]  /*4a850*/  IADD3 R104, P1, R102, R4.reuse, RZ ;  /* 0x0000000466687210 */ /* 0x080fe20007f3e0ff */
[----:B------:R-:W-:Y:S04]  /*4a860*/  STL.64 [R1+0x1ed8], R110 ;  /* 0x001ed86e01007387 */ /* 0x000fe80000100a00 */
        /* <DEDUP_REMOVED lines=16> */
[-C--:B---3--:R-:W-:Y:S01]  /*4a970*/  IADD3 R92, P1, R90, R4.reuse, RZ ;  /* 0x000000045a5c7210 */ /* 0x088fe20007f3e0ff */
[----:B------:R-:W-:Y:S04]  /*4a980*/  STL.64 [R1+0x1ea8], R104 ;  /* 0x001ea86801007387 */ /* 0x000fe80000100a00 */
[--C-:B------:R-:W-:Y:S01]  /*4a990*/  IMAD.X R93, R91, 0x1, R3.reuse, P1 ;  /* 0x000000015b5d7824 */ /* 0x100fe200008e0603 */
[-C--:B-1----:R-:W-:Y:S01]  /*4a9a0*/  IADD3 R90, P1, R14, R4.reuse, RZ ;  /* 0x000000040e5a7210 */ /* 0x082fe20007f3e0ff */
[----:B------:R-:W-:Y:S04]  /*4a9b0*/  LDGSTS.E [R5+-0x79800], desc[UR6][R102.64], P0 ;  /* 0x8680000066057fae */ /* 0x000fe80008121846 */
[--C-:B------:R-:W-:Y:S01]  /*4a9c0*/  IMAD.X R91, R15, 0x1, R3.reuse, P1 ;  /* 0x000000010f5b7824 */ /* 0x100fe200008e0603 */
[-C--:B----4-:R-:W-:Y:S01]  /*4a9d0*/  IADD3 R14, P1, R12, R4.reuse, RZ ;  /* 0x000000040c0e7210 */ /* 0x090fe20007f3e0ff */
[----:B------:R-:W-:Y:S04]  /*4a9e0*/  STL.64 [R1+0x1e98], R102 ;  /* 0x001e986601007387 */ /* 0x000fe80000100a00 */
[----:B------:R-:W-:Y:S01]  /*4a9f0*/  IMAD.X R15, R13, 0x1, R3, P1 ;  /* 0x000000010d0f7824 */ /* 0x000fe200008e0603 */
[----:B------:R-:W-:Y:S04]  /*4aa00*/  STL.64 [R1+0x1e88], R100 ;  /* 0x001e886401007387 */ /* 0x000fe80000100a00 */
[----:B------:R-:W-:Y:S04]  /*4aa10*/  STL.64 [R1+0x1e78], R98 ;  /* 0x001e786201007387 */ /* 0x000fe80000100a00 */
[----:B------:R1:W-:Y:S04]  /*4aa20*/  STL.64 [R1+0x1e68], R96 ;  /* 0x001e686001007387 */ /* 0x0003e80000100a00 */
[----:B------:R-:W-:Y:S04]  /*4aa30*/  LDGSTS.E [R5+-0x79400], desc[UR6][R100.64], P0 ;  /* 0x86c0000064057fae */ /* 0x000fe80008121846 */
[----:B------:R-:W-:Y:S04]  /*4aa40*/  STL.64 [R1+0x1e58], R94 ;  /* 0x001e585e01007387 */ /* 0x000fe80000100a00 */
[----:B------:R-:W-:Y:S04]  /*4aa50*/  LDGSTS.E [R5+-0x79000], desc[UR6][R98.64], P0 ;  /* 0x8700000062057fae */ /* 0x000fe80008121846 */
[----:B------:R-:W-:Y:S04]  /*4aa60*/  STL.64 [R1+0x1e48], R92 ;  /* 0x001e485c01007387 */ /* 0x000fe80000100a00 */
[----:B------:R-:W-:Y:S04]  /*4aa70*/  LDGSTS.E [R5+-0x78c00], desc[UR6][R96.64], P0 ;  /* 0x8740000060057fae */ /* 0x000fe80008121846 */
[----:B------:R2:W-:Y:S04]  /*4aa80*/  STL.64 [R1+0x1e38], R90 ;  /* 0x001e385a01007387 */ /* 0x0005e80000100a00 */
[----:B------:R-:W-:Y:S01]  /*4aa90*/  LDGSTS.E [R5+-0x78800], desc[UR6][R94.64], P0 ;  /* 0x878000005e057fae */ /* 0x000fe20008121846 */
[----:B------:R-:W-:-:S03]  /*4aaa0*/  IADD3 R12, P1, R10, R4, RZ ;  /* 0x000000040a0c7210 */ /* 0x000fc60007f3e0ff */
[----:B------:R-:W-:Y:S02]  /*4aab0*/  STL.64 [R1+0x1e28], R14 ;  /* 0x001e280e01007387 */ /* 0x000fe40000100a00 */
[--C-:B------:R-:W-:Y:S01]  /*4aac0*/  IMAD.X R13, R11, 0x1, R3.reuse, P1 ;  /* 0x000000010b0d7824 */ /* 0x100fe200008e0603 */
[-C--:B------:R-:W-:Y:S01]  /*4aad0*/  IADD3 R10, P1, R122, R4.reuse, RZ ;  /* 0x000000047a0a7210 */ /* 0x080fe20007f3e0ff */
[----:B------:R-:W-:Y:S04]  /*4aae0*/  LDGSTS.E [R5+-0x78400], desc[UR6][R92.64], P0 ;  /* 0x87c000005c057fae */ /* 0x000fe80008121846 */
[----:B------:R-:W-:Y:S01]  /*4aaf0*/  IMAD.X R11, R123, 0x1, R3, P1 ;  /* 0x000000017b0b7824 */ /* 0x000fe200008e0603 */
[----:B------:R-:W-:Y:S04]  /*4ab00*/  STL.64 [R1+0x1e18], R12 ;  /* 0x001e180c01007387 */ /* 0x000fe80000100a00 */
[----:B------:R-:W-:Y:S04]  /*4ab10*/  LDGSTS.E [R5+-0x78000], desc[UR6][R90.64], P0 ;  /* 0x880000005a057fae */ /* 0x000fe80008121846 */
[----:B------:R3:W-:Y:S04]  /*4ab20*/  STL.64 [R1+0x1e08], R10 ;  /* 0x001e080a01007387 */ /* 0x0007e80000100a00 */
[----:B------:R-:W-:Y:S04]  /*4ab30*/  LDGSTS.E [R5+-0x77c00], desc[UR6][R14.64], P0 ;  /* 0x884000000e057fae */ /* 0x000fe80008121846 */
[----:B------:R-:W-:Y:S04]  /*4ab40*/  LDGSTS.E [R5+-0x77800], desc[UR6][R12.64], P0 ;  /* 0x888000000c057fae */ /* 0x000fe80008121846 */
[----:B-1----:R-:W4:Y:S04]  /*4ab50*/  LDL R96, [R1+0x269c] ;  /* 0x00269c0001607983 */ /* 0x002f280000100800 */
[----:B------:R-:W-:Y:S04]  /*4ab60*/  LDGSTS.E [R5+-0x77400], desc[UR6][R10.64], P0 ;  /* 0x88c000000a057fae */ /* 0x000fe80008121846 */
[----:B--2---:R-:W2:Y:S04]  /*4ab70*/  LDL.LU R90, [R1+0x2344] ;  /* 0x00234400015a7983 */ /* 0x004ea80000300800 */
[----:B---3--:R-:W3:Y:S04]  /*4ab80*/  LDL.LU R10, [R1+0x2348] ;  /* 0x00234800010a7983 */ /* 0x008ee80000300800 */
[----:B------:R-:W2:Y:S04]  /*4ab90*/  LDL.LU R91, [R1+0x2354] ;  /* 0x00235400015b7983 */ /* 0x000ea80000300800 */
[----:B------:R-:W2:Y:S04]  /*4aba0*/  LDL.LU R11, [R1+0x2358] ;  /* 0x00235800010b7983 */ /* 0x000ea80000300800 */
[----:B------:R-:W2:Y:S04]  /*4abb0*/  LDL.LU R95, [R1+0x2364] ;  /* 0x00236400015f7983 */ /* 0x000ea80000300800 */
[----:B------:R-:W2:Y:S04]  /*4abc0*/  LDL.LU R94, [R1+0x2368] ;  /* 0x00236800015e7983 */ /* 0x000ea80000300800 */
[----:B------:R-:W2:Y:S04]  /*4abd0*/  LDL.LU R93, [R1+0x2374] ;  /* 0x00237400015d7983 */ /* 0x000ea80000300800 */
[----:B------:R-:W2:Y:S01]  /*4abe0*/  LDL.LU R92, [R1+0x2378] ;  /* 0x00237800015c7983 */ /* 0x000ea20000300800 */
[----:B------:R-:W-:-:S03]  /*4abf0*/  IADD3 R149, P1, R250, R4, RZ ;  /* 0x00000004fa957210 */ /* 0x000fc60007f3e0ff */
[----:B------:R-:W2:Y:S02]  /*4ac00*/  LDL.LU R15, [R1+0x2384] ;  /* 0x00238400010f7983 */ /* 0x000ea40000300800 */
[--C-:B------:R-:W-:Y:S01]  /*4ac10*/  IMAD.X R250, R251, 0x1, R3.reuse, P1 ;  /* 0x00000001fbfa7824 */ /* 0x100fe200008e0603 */
[-C--:B------:R-:W-:Y:S01]  /*4ac20*/  IADD3 R148, P1, R246, R4.reuse, RZ ;  /* 0x00000004f6947210 */ /* 0x080fe20007f3e0ff */
[----:B------:R-:W2:Y:S04]  /*4ac30*/  LDL.LU R14, [R1+0x2388] ;  /* 0x00238800010e7983 */ /* 0x000ea80000300800 */
[--C-:B------:R-:W-:Y:S01]  /*4ac40*/  IMAD.X R246, R247, 0x1, R3.reuse, P1 ;  /* 0x00000001f7f67824 */ /* 0x100fe200008e0603 */
[-C--:B------:R-:W-:Y:S01]  /*4ac50*/  IADD3 R147, P1, R242, R4.reuse, RZ ;  /* 0x00000004f2937210 */ /* 0x080fe20007f3e0ff */
[----:B------:R-:W-:Y:S01]  /*4ac60*/  IMAD.MOV.U32 R251, RZ, RZ, R250 ;  /* 0x000000fffffb7224 */ /* 0x000fe200078e00fa */
[----:B------:R-:W2:Y:S03]  /*4ac70*/  LDL.LU R13, [R1+0x2394] ;  /* 0x00239400010d7983 */ /* 0x000ea60000300800 */
[----:B------:R-:W-:Y:S01]  /*4ac80*/  IMAD.X R242, R243, 0x1, R3, P1 ;  /* 0x00000001f3f27824 */ /* 0x000fe200008e0603 */
[-C--:B------:R-:W-:Y:S01]  /*4ac90*/  IADD3 R146, P1, R238, R4.reuse, RZ ;  /* 0x00000004ee927210 */ /* 0x080fe20007f3e0ff */
[----:B------:R-:W-:Y:S01]  /*4aca0*/  IMAD.MOV.U32 R250, RZ, RZ, R149 ;  /* 0x000000fffffa7224 */ /* 0x000fe200078e0095 */
[----:B------:R-:W2:Y:S03]  /*4acb0*/  LDL.LU R12, [R1+0x2398] ;  /* 0x00239800010c7983 */ /* 0x000ea60000300800 */
[--C-:B------:R-:W-:Y:S01]  /*4acc0*/  IMAD.X R238, R239, 0x1, R3.reuse, P1 ;  /* 0x00000001efee7824 */ /* 0x100fe200008e0603 */
[-C--:B------:R-:W-:Y:S01]  /*4acd0*/  IADD3 R145, P1, R234, R4.reuse, RZ ;  /* 0x00000004ea917210 */ /* 0x080fe20007f3e0ff */
[----:B------:R-:W-:Y:S01]  /*4ace0*/  IMAD.MOV.U32 R247, RZ, RZ, R246 ;  /* 0x000000fffff77224 */ /* 0x000fe200078e00f6 */
[----:B------:R-:W-:Y:S03]  /*4acf0*/  LDGSTS.E [R5+-0x77000], desc[UR6][R250.64], P0 ;  /* 0x89000000fa057fae */ /* 0x000fe60008121846 */
[----:B------:R-:W-:Y:S01]  /*4ad00*/  IMAD.X R234, R235, 0x1, R3, P1 ;  /* 0x00000001ebea7824 */ /* 0x000fe200008e0603 */
[----:B------:R-:W-:-:S05]  /*4ad10*/  IADD3 R144, P1, R230, R4, RZ ;  /* 0x00000004e6907210 */ /* 0x000fca0007f3e0ff */
        /* <DEDUP_REMOVED lines=35> */
[----:B------:R-:W-:Y:S01]  /*4af50*/  IADD3 R126, P1, R158, R4, RZ ;  /* 0x000000049e7e7210 */ /* 0x000fe20007f3e0ff */
[----:B------:R-:W-:-:S04]  /*4af60*/  IMAD.MOV.U32 R246, RZ, RZ, R148 ;  /* 0x000000fffff67224 */ /* 0x000fc800078e0094 */
[----:B------:R-:W-:Y:S01]  /*4af70*/  IMAD.X R158, R159, 0x1, R3, P1 ;  /* 0x000000019f9e7824 */ /* 0x000fe200008e0603 */
[----:B------:R-:W-:Y:S01]  /*4af80*/  IADD3 R125, P1, R154, R4, RZ ;  /* 0x000000049a7d7210 */ /* 0x000fe20007f3e0ff */
[----:B------:R-:W-:Y:S01]  /*4af90*/  IMAD.MOV.U32 R243, RZ, RZ, R242 ;  /* 0x000000fffff37224 */ /* 0x000fe200078e00f2 */
[----:B------:R-:W-:Y:S01]  /*4afa0*/  LDGSTS.E [R5+-0x76c00], desc[UR6][R246.64], P0 ;  /* 0x89400000f6057fae */ /* 0x000fe20008121846 */
[----:B------:R-:W-:Y:S02]  /*4afb0*/  IMAD.MOV.U32 R242, RZ, RZ, R147 ;  /* 0x000000fffff27224 */ /* 0x000fe400078e0093 */
[----:B------:R-:W-:Y:S02]  /*4afc0*/  IMAD.MOV.U32 R239, RZ, RZ, R238 ;  /* 0x000000ffffef7224 */ /* 0x000fe400078e00ee */
[----:B------:R-:W-:Y:S01]  /*4afd0*/  IMAD.MOV.U32 R238, RZ, RZ, R146 ;  /* 0x000000ffffee7224 */ /* 0x000fe200078e0092 */
[----:B------:R-:W-:Y:S01]  /*4afe0*/  LDGSTS.E [R5+-0x76800], desc[UR6][R242.64], P0 ;  /* 0x89800000f2057fae */ /* 0x000fe20008121846 */
[----:B------:R-:W-:-:S02]  /*4aff0*/  IMAD.MOV.U32 R235, RZ, RZ, R234 ;  /* 0x000000ffffeb7224 */ /* 0x000fc400078e00ea */
[----:B------:R-:W-:Y:S01]  /*4b000*/  IMAD.X R154, R155, 0x1, R3, P1 ;  /* 0x000000019b9a7824 */ /* 0x000fe200008e0603 */
[----:B------:R-:W-:Y:S01]  /*4b010*/  IADD3 R124, P1, R22, R4, RZ ;  /* 0x00000004167c7210 */ /* 0x000fe20007f3e0ff */
[----:B------:R-:W-:Y:S01]  /*4b020*/  IMAD.MOV.U32 R234, RZ, RZ, R145 ;  /* 0x000000ffffea7224 */ /* 0x000fe200078e0091 */
[----:B------:R-:W-:Y:S01]  /*4b030*/  LDGSTS.E [R5+-0x76400], desc[UR6][R238.64], P0 ;  /* 0x89c00000ee057fae */ /* 0x000fe20008121846 */
[----:B------:R-:W-:Y:S02]  /*4b040*/  IMAD.MOV.U32 R231, RZ, RZ, R230 ;  /* 0x000000ffffe77224 */ /* 0x000fe400078e00e6 */
[----:B------:R-:W-:Y:S01]  /*4b050*/  IMAD.MOV.U32 R230, RZ, RZ, R144 ;  /* 0x000000ffffe67224 */ /* 0x000fe200078e0090 */
[----:B------:R-:W-:Y:S01]  /*4b060*/  LDGSTS.E [R5+-0x76000], desc[UR6][R234.64], P0 ;  /* 0x8a000000ea057fae */ /* 0x000fe20008121846 */
[----:B------:R-:W-:Y:S02]  /*4b070*/  IMAD.MOV.U32 R227, RZ, RZ, R226 ;  /* 0x000000ffffe37224 */ /* 0x000fe400078e00e2 */
[----:B------:R-:W-:Y:S01]  /*4b080*/  IMAD.MOV.U32 R226, RZ, RZ, R143 ;  /* 0x000000ffffe27224 */ /* 0x000fe200078e008f */
[----:B------:R-:W-:Y:S01]  /*4b090*/  LDGSTS.E [R5+-0x75c00], desc[UR6][R230.64], P0 ;  /* 0x8a400000e6057fae */ /* 0x000fe20008121846 */
[----:B------:R-:W-:-:S02]  /*4b0a0*/  IMAD.MOV.U32 R223, RZ, RZ, R222 ;  /* 0x000000ffffdf7224 */ /* 0x000fc400078e00de */
        /* <DEDUP_REMOVED lines=50> */
[----:B------:R-:W-:Y:S01]  /*4b3d0*/  LDGSTS.E [R5+-0x71c00], desc[UR6][R166.64], P0 ;  /* 0x8e400000a6057fae */ /* 0x000fe20008121846 */
[----:B------:R-:W-:Y:S02]  /*4b3e0*/  IMAD.MOV.U32 R162, RZ, RZ, R127 ;  /* 0x000000ffffa27224 */ /* 0x000fe400078e007f */
        /* <DEDUP_REMOVED lines=14> */
[----:B------:R-:W-:Y:S04]  /*4b4d0*/  LDGSTS.E [R5+-0x70800], desc[UR6][R18.64], P0 ;  /* 0x8f80000012057fae */ /* 0x000fe80008121846 */
[----:B------:R1:W-:Y:S02]  /*4b4e0*/  LDGSTS.E [R5+-0x70400], desc[UR6][R8.64], P0 ;  /* 0x8fc0000008057fae */ /* 0x0003e40008121846 */
[----:B-1----:R-:W-:Y:S01]  /*4b4f0*/  IMAD.U32 R5, RZ, RZ, UR13 ;  /* 0x0000000dff057e24 */ /* 0x002fe2000f8e00ff */
[----:B---3--:R-:W-:-:S04]  /*4b500*/  IADD3 R10, P1, R10, R4, RZ ;  /* 0x000000040a0a7210 */ /* 0x008fc80007f3e0ff */
[----:B----4-:R-:W-:Y:S01]  /*4b510*/  IADD3 R5, R96, 0x100000, R5 ;  /* 0x0010000060057810 */ /* 0x010fe20007ffe005 */
[--C-:B--2---:R-:W-:Y:S01]  /*4b520*/  IMAD.X R90, R90, 0x1, R3.reuse, P1 ;  /* 0x000000015a5a7824 */ /* 0x104fe200008e0603 */
[----:B------:R-:W-:Y:S01]  /*4b530*/  IADD3 R11, P2, R11, R4, RZ ;  /* 0x000000040b0b7210 */ /* 0x000fe20007f5e0ff */
[----:B------:R1:W-:Y:S01]  /*4b540*/  STL [R1+0x2348], R10 ;  /* 0x0023480a01007387 */ /* 0x0003e20000100800 */
[----:B------:R-:W-:Y:S02]  /*4b550*/  IMAD.MOV.U32 R96, RZ, RZ, R10 ;  /* 0x000000ffff607224 */ /* 0x000fe400078e000a */
[----:B------:R-:W-:Y:S01]  /*4b560*/  IMAD.MOV.U32 R97, RZ, RZ, R90 ;  /* 0x000000ffff617224 */ /* 0x000fe200078e005a */
[----:B------:R-:W-:Y:S01]  /*4b570*/  STL [R1+0x2358], R11 ;  /* 0x0023580b01007387 */ /* 0x000fe20000100800 */
[----:B------:R-:W-:-:S03]  /*4b580*/  IMAD.X R91, R91, 0x1, R3, P2 ;  /* 0x000000015b5b7824 */ /* 0x000fc600010e0603 */
[----:B------:R2:W-:Y:S04]  /*4b590*/  STL [R1+0x2344], R90 ;  /* 0x0023445a01007387 */ /* 0x0005e80000100800 */
[----:B-1----:R-:W3:Y:S01]  /*4b5a0*/  LDL.LU R10, [R1+0x23a8] ;  /* 0x0023a800010a7983 */ /* 0x002ee20000300800 */
[----:B------:R-:W-:-:S03]  /*4b5b0*/  IADD3 R94, P1, R94, R4, RZ ;  /* 0x000000045e5e7210 */ /* 0x000fc60007f3e0ff */
[----:B------:R1:W-:Y:S04]  /*4b5c0*/  LDGSTS.E [R5+-0x7fe00], desc[UR6][R96.64], P0 ;  /* 0x8020000060057fae */ /* 0x0003e80008121846 */
[----:B--2---:R-:W2:Y:S04]  /*4b5d0*/  LDL.LU R90, [R1+0x23b8] ;  /* 0x0023b800015a7983 */ /* 0x004ea80000300800 */
[----:B------:R4:W-:Y:S01]  /*4b5e0*/  STL [R1+0x2354], R91 ;  /* 0x0023545b01007387 */ /* 0x0009e20000100800 */
[----:B-1----:R-:W-:-:S03]  /*4b5f0*/  IMAD.MOV.U32 R96, RZ, RZ, R11 ;  /* 0x000000ffff607224 */ /* 0x002fc600078e000b */
[----:B------:R-:W2:Y:S01]  /*4b600*/  LDL.LU R11, [R1+0x23a4] ;  /* 0x0023a400010b7983 */ /* 0x000ea20000300800 */
[----:B------:R-:W-:Y:S01]  /*4b610*/  IMAD.MOV.U32 R97, RZ, RZ, R91 ;  /* 0x000000ffff617224 */ /* 0x000fe200078e005b */
[-C--:B------:R-:W-:Y:S02]  /*4b620*/  IADD3 R92, P2, R92, R4.reuse, RZ ;  /* 0x000000045c5c7210 */ /* 0x080fe40007f5e0ff */
[----:B----4-:R-:W4:Y:S01]  /*4b630*/  LDL.LU R91, [R1+0x23b4] ;  /* 0x0023b400015b7983 */ /* 0x010f220000300800 */
[--C-:B------:R-:W-:Y:S02]  /*4b640*/  IMAD.X R95, R95, 0x1, R3.reuse, P1 ;  /* 0x000000015f5f7824 */ /* 0x100fe400008e0603 */
[----:B------:R-:W-:Y:S01]  /*4b650*/  IMAD.X R93, R93, 0x1, R3, P2 ;  /* 0x000000015d5d7824 */ /* 0x000fe200010e0603 */
[----:B------:R1:W-:Y:S04]  /*4b660*/  STL [R1+0x2368], R94 ;  /* 0x0023685e01007387 */ /* 0x0003e80000100800 */
[----:B------:R1:W-:Y:S04]  /*4b670*/  STL [R1+0x2364], R95 ;  /* 0x0023645f01007387 */ /* 0x0003e80000100800 */
[----:B------:R1:W-:Y:S04]  /*4b680*/  STL [R1+0x2378], R92 ;  /* 0x0023785c01007387 */ /* 0x0003e80000100800 */
[----:B------:R-:W-:Y:S04]  /*4b690*/  LDGSTS.E [R5+-0x7fa00], desc[UR6][R96.64], P0 ;  /* 0x8060000060057fae */ /* 0x000fe80008121846 */
[----:B------:R-:W-:Y:S04]  /*4b6a0*/  STL [R1+0x2374], R93 ;  /* 0x0023745d01007387 */ /* 0x000fe80000100800 */
[----:B------:R-:W-:Y:S04]  /*4b6b0*/  LDGSTS.E [R5+-0x7f600], desc[UR6][R94.64], P0 ;  /* 0x80a000005e057fae */ /* 0x000fe80008121846 */
[----:B------:R-:W4:Y:S01]  /*4b6c0*/  LDL.LU R96, [R1+0x23c8] ;  /* 0x0023c80001607983 */ /* 0x000f220000300800 */
[----:B------:R-:W-:-:S02]  /*4b6d0*/  IADD3 R14, P1, R14, R4, RZ ;  /* 0x000000040e0e7210 */ /* 0x000fc40007f3e0ff */
[----:B------:R-:W-:Y:S01]  /*4b6e0*/  IADD3 R12, P2, R12, R4, RZ ;  /* 0x000000040c0c7210 */ /* 0x000fe20007f5e0ff */
[----:B------:R-:W-:Y:S04]  /*4b6f0*/  LDGSTS.E [R5+-0x7f200], desc[UR6][R92.64], P0 ;  /* 0x80e000005c057fae */ /* 0x000fe80008121846 */
[----:B-1----:R-:W4:Y:S04]  /*4b700*/  LDL.LU R94, [R1+0x23d8] ;  /* 0x0023d800015e7983 */ /* 0x002f280000300800 */
[----:B------:R-:W4:Y:S04]  /*4b710*/  LDL.LU R97, [R1+0x23c4] ;  /* 0x0023c40001617983 */ /* 0x000f280000300800 */
[----:B------:R-:W4:Y:S01]  /*4b720*/  LDL.LU R95, [R1+0x23d4] ;  /* 0x0023d400015f7983 */ /* 0x000f220000300800 */
[----:B------:R-:W-:-:S02]  /*4b730*/  IMAD.X R15, R15, 0x1, R3, P1 ;  /* 0x000000010f0f7824 */ /* 0x000fc400008e0603 */
[----:B------:R-:W-:Y:S01]  /*4b740*/  IMAD.X R13, R13, 0x1, R3, P2 ;  /* 0x000000010d0d7824 */ /* 0x000fe200010e0603 */
[----:B------:R1:W-:Y:S01]  /*4b750*/  STL [R1+0x2388], R14 ;  /* 0x0023880e01007387 */ /* 0x0003e20000100800 */
[----:B------:R-:W-:-:S03]  /*4b760*/  IMAD.MOV.U32 R98, RZ, RZ, R14 ;  /* 0x000000ffff627224 */ /* 0x000fc600078e000e */
[----:B------:R1:W-:Y:S04]  /*4b770*/  STL [R1+0x2384], R15 ;  /* 0x0023840f01007387 */ /* 0x0003e80000100800 */
[----:B------:R1:W-:Y:S04]  /*4b780*/  STL [R1+0x2398], R12 ;  /* 0x0023980c01007387 */ /* 0x0003e80000100800 */
[----:B------:R-:W4:Y:S04]  /*4b790*/  LDL.LU R92, [R1+0x23e8] ;  /* 0x0023e800015c7983 */ /* 0x000f280000300800 */
[----:B------:R4:W-:Y:S01]  /*4b7a0*/  STL [R1+0x2394], R13 ;  /* 0x0023940d01007387 */ /* 0x0009e20000100800 */
[----:B------:R-:W-:-:S03]  /*4b7b0*/  IMAD.MOV.U32 R99, RZ, RZ, R15 ;  /* 0x000000ffff637224 */ /* 0x000fc600078e000f */
[----:B-1----:R-:W4:Y:S04]  /*4b7c0*/  LDL.LU R14, [R1+0x23f8] ;  /* 0x0023f800010e7983 */ /* 0x002f280000300800 */
[----:B------:R-:W4:Y:S04]  /*4b7d0*/  LDL.LU R93, [R1+0x23e4] ;  /* 0x0023e400015d7983 */ /* 0x000f280000300800 */
[----:B------:R-:W4:Y:S04]  /*4b7e0*/  LDL.LU R15, [R1+0x23f4] ;  /* 0x0023f400010f7983 */ /* 0x000f280000300800 */
[----:B------:R1:W-:Y:S04]  /*4b7f0*/  LDGSTS.E [R5+-0x7ee00], desc[UR6][R98.64], P0 ;  /* 0x8120000062057fae */ /* 0x0003e80008121846 */
[----:B------:R-:W-:Y:S04]  /*4b800*/  LDGSTS.E [R5+-0x7ea00], desc[UR6][R12.64], P0 ;  /* 0x816000000c057fae */ /* 0x000fe80008121846 */
[----:B------:R-:W4:Y:S01]  /*4b810*/  LDL.LU R12, [R1+0x2408] ;  /* 0x00240800010c7983 */ /* 0x000f220000300800 */
[----:B---3--:R-:W-:-:S02]  /*4b820*/  IADD3 R10, P1, R10, R4, RZ ;  /* 0x000000040a0a7210 */ /* 0x008fc40007f3e0ff */
[----:B--2---:R-:W-:-:S03]  /*4b830*/  IADD3 R90, P2, R90, R4, RZ ;  /* 0x000000045a5a7210 */ /* 0x004fc60007f5e0ff */
[----:B------:R-:W-:Y:S01]  /*4b840*/  STL [R1+0x23a8], R10 ;  /* 0x0023a80a01007387 */ /* 0x000fe20000100800 */
[--C-:B------:R-:W-:Y:S02]  /*4b850*/  IMAD.X R11, R11, 0x1, R3.reuse, P1 ;  /* 0x000000010b0b7824 */ /* 0x100fe400008e0603 */
[----:B----4-:R-:W-:-:S03]  /*4b860*/  IMAD.X R91, R91, 0x1, R3, P2 ;  /* 0x000000015b5b7824 */ /* 0x010fc600010e0603 */
[----:B------:R2:W-:Y:S01]  /*4b870*/  STL [R1+0x23a4], R11 ;  /* 0x0023a40b01007387 */ /* 0x0005e20000100800 */
[----:B-1----:R-:W-:-:S03]  /*4b880*/  IMAD.MOV.U32 R99, RZ, RZ, R11 ;  /* 0x000000ffff637224 */ /* 0x002fc600078e000b */
[----:B------:R-:W-:Y:S01]  /*4b890*/  STL [R1+0x23b8], R90 ;  /* 0x0023b85a01007387 */ /* 0x000fe20000100800 */
[----:B------:R-:W-:-:S03]  /*4b8a0*/  IMAD.MOV.U32 R98, RZ, RZ, R10 ;  /* 0x000000ffff627224 */ /* 0x000fc600078e000a */
[----:B------:R-:W3:Y:S04]  /*4b8b0*/  LDL.LU R13, [R1+0x2404] ;  /* 0x00240400010d7983 */ /* 0x000ee80000300800 */
[----:B------:R1:W-:Y:S04]  /*4b8c0*/  STL [R1+0x23b4], R91 ;  /* 0x0023b45b01007387 */ /* 0x0003e80000100800 */
[----:B--2---:R-:W2:Y:S04]  /*4b8d0*/  LDL.LU R11, [R1+0x2414] ;  /* 0x00241400010b7983 */ /* 0x004ea80000300800 */
[----:B------:R-:W4:Y:S04]  /*4b8e0*/  LDL.LU R10, [R1+0x2418] ;  /* 0x00241800010a7983 */ /* 0x000f280000300800 */
[----:B------:R1:W-:Y:S01]  /*4b8f0*/  LDGSTS.E [R5+-0x7e600], desc[UR6][R98.64], P0 ;  /* 0x81a0000062057fae */ /* 0x0003e20008121846 */
[----:B------:R-:W-:-:S03]  /*4b900*/  IADD3 R96, P1, R96, R4, RZ ;  /* 0x0000000460607210 */ /* 0x000fc60007f3e0ff */
[----:B------:R2:W-:Y:S01]  /*4b910*/  LDGSTS.E [R5+-0x7e200], desc[UR6][R90.64], P0 ;  /* 0x81e000005a057fae */ /* 0x0005e20008121846 */
[----:B------:R-:W-:Y:S01]  /*4b920*/  IADD3 R94, P2, R94, R4, RZ ;  /* 0x000000045e5e7210 */ /* 0x000fe20007f5e0ff */
[--C-:B------:R-:W-:Y:S02]  /*4b930*/  IMAD.X R97, R97, 0x1, R3.reuse, P1 ;  /* 0x0000000161617824 */ /* 0x100fe400008e0603 */
[----:B-1----:R-:W2:Y:S02]  /*4b940*/  LDL.LU R91, [R1+0x2424] ;  /* 0x00242400015b7983 */ /* 0x002ea40000300800 */
[----:B------:R-:W-:Y:S02]  /*4b950*/  IMAD.X R95, R95, 0x1, R3, P2 ;  /* 0x000000015f5f7824 */ /* 0x000fe400010e0603 */
[----:B------:R-:W2:Y:S01]  /*4b960*/  LDL.LU R90, [R1+0x2428] ;  /* 0x00242800015a7983 */ /* 0x000ea20000300800 */
[----:B------:R-:W-:-:S03]  /*4b970*/  IMAD.MOV.U32 R99, RZ, RZ, R97 ;  /* 0x000000ffff637224 */ /* 0x000fc600078e0061 */
[----:B------:R-:W-:Y:S01]  /*4b980*/  STL [R1+0x23c8], R96 ;  /* 0x0023c86001007387 */ /* 0x000fe20000100800 */
[----:B------:R-:W-:-:S03]  /*4b990*/  IMAD.MOV.U32 R98, RZ, RZ, R96 ;  /* 0x000000ffff627224 */ /* 0x000fc600078e0060 */
[----:B------:R1:W-:Y:S04]  /*4b9a0*/  STL [R1+0x23c4], R97 ;  /* 0x0023c46101007387 */ /* 0x0003e80000100800 */
[----:B------:R-:W-:Y:S01]  /*4b9b0*/  STL [R1+0x23d8], R94 ;  /* 0x0023d85e01007387 */ /* 0x000fe20000100800 */
[----:B------:R-:W-:-:S03]  /*4b9c0*/  IADD3 R92, P1, R92, R4, RZ ;  /* 0x000000045c5c7210 */ /* 0x000fc60007f3e0ff */
[----:B------:R2:W-:Y:S04]  /*4b9d0*/  LDGSTS.E [R5+-0x7de00], desc[UR6][R98.64], P0 ;  /* 0x8220000062057fae */ /* 0x0005e80008121846 */
[----:B-1----:R-:W2:Y:S04]  /*4b9e0*/  LDL.LU R97, [R1+0x2434] ;  /* 0x0024340001617983 */ /* 0x002ea80000300800 */
[----:B------:R1:W-:Y:S04]  /*4b9f0*/  STL [R1+0x23d4], R95 ;  /* 0x0023d45f01007387 */ /* 0x0003e80000100800 */
[----:B------:R-:W2:Y:S01]  /*4ba00*/  LDL.LU R96, [R1+0x2438] ;  /* 0x0024380001607983 */ /* 0x000ea20000300800 */
[----:B------:R-:W-:Y:S01]  /*4ba10*/  IADD3 R14, P2, R14, R4, RZ ;  /* 0x000000040e0e7210 */ /* 0x000fe20007f5e0ff */
[----:B------:R-:W-:-:S02]  /*4ba20*/  IMAD.X R93, R93, 0x1, R3, P1 ;  /* 0x000000015d5d7824 */ /* 0x000fc400008e0603 */
[----:B------:R-:W-:Y:S02]  /*4ba30*/  STL [R1+0x23e8], R92 ;  /* 0x0023e85c01007387 */ /* 0x000fe40000100800 */
[----:B------:R-:W-:Y:S02]  /*4ba40*/  IMAD.X R15, R15, 0x1, R3, P2 ;  /* 0x000000010f0f7824 */ /* 0x000fe400010e0603 */
[----:B------:R1:W-:Y:S04]  /*4ba50*/  STL [R1+0x23e4], R93 ;  /* 0x0023e45d01007387 */ /* 0x0003e80000100800 */
[----:B------:R-:W-:Y:S04]  /*4ba60*/  STL [R1+0x23f8], R14 ;  /* 0x0023f80e01007387 */ /* 0x000fe80000100800 */
[----:B------:R-:W-:Y:S04]  /*4ba70*/  LDGSTS.E [R5+-0x7da00], desc[UR6][R94.64], P0 ;  /* 0x826000005e057fae */ /* 0x000fe80008121846 */
[----:B------:R2:W-:Y:S01]  /*4ba80*/  STL [R1+0x23f4], R15 ;  /* 0x0023f40f01007387 */ /* 0x0005e20000100800 */
[----:B------:R-:W-:-:S03]  /*4ba90*/  IADD3 R12, P1, R12, R4, RZ ;  /* 0x000000040c0c7210 */ /* 0x000fc60007f3e0ff */
[----:B------:R-:W-:Y:S04]  /*4baa0*/  LDGSTS.E [R5+-0x7d600], desc[UR6][R92.64], P0 ;  /* 0x82a000005c057fae */ /* 0x000fe80008121846 */
[----:B-1----:R-:W2:Y:S04]  /*4bab0*/  LDL.LU.64 R94, [R1+0x1f30] ;  /* 0x001f3000015e7983 */ /* 0x002ea80000300a00 */
[----:B------:R1:W-:Y:S04]  /*4bac0*/  LDGSTS.E [R5+-0x7d200], desc[UR6][R14.64], P0 ;  /* 0x82e000000e057fae */ /* 0x0003e80008121846 */
[----:B------:R-:W2:Y:S04]  /*4bad0*/  LDL.LU.64 R92, [R1+0x1f20] ;  /* 0x001f2000015c7983 */ /* 0x000ea80000300a00 */
[----:B------:R-:W-:Y:S01]  /*4bae0*/  STL [R1+0x2408], R12 ;  /* 0x0024080c01007387 */ /* 0x000fe20000100800 */
[----:B---3--:R-:W-:-:S05]  /*4baf0*/  IMAD.X R13, R13, 0x1, R3, P1 ;  /* 0x000000010d0d7824 */ /* 0x008fca00008e0603 */
[----:B------:R3:W-:Y:S04]  /*4bb00*/  STL [R1+0x2404], R13 ;  /* 0x0024040d01007387 */ /* 0x0007e80000100800 */
[----:B------:R1:W-:Y:S01]  /*4bb10*/  LDGSTS.E [R5+-0x7ce00], desc[UR6][R12.64], P0 ;  /* 0x832000000c057fae */ /* 0x0003e20008121846 */
[----:B----4-:R-:W-:-:S05]  /*4bb20*/  IADD3 R10, P2, R10, R4, RZ ;  /* 0x000000040a0a7210 */ /* 0x010fca0007f5e0ff */
[----:B------:R-:W-:Y:S01]  /*4bb30*/  STL [R1+0x2418], R10 ;  /* 0x0024180a01007387 */ /* 0x000fe20000100800 */
[----:B--2---:R-:W-:-:S03]  /*4bb40*/  IMAD.X R11, R11, 0x1, R3, P2 ;  /* 0x000000010b0b7824 */ /* 0x004fc600010e0603 */
[----:B------:R-:W2:Y:S04]  /*4bb50*/  LDL.LU.64 R14, [R1+0x1f10] ;  /* 0x001f1000010e7983 */ /* 0x000ea80000300a00 */
[----:B------:R4:W-:Y:S04]  /*4bb60*/  STL [R1+0x2414], R11 ;  /* 0x0024140b01007387 */ /* 0x0009e80000100800 */
[----:B---3--:R-:W3:Y:S04]  /*4bb70*/  LDL.LU.64 R12, [R1+0x1f00] ;  /* 0x001f0000010c7983 */ /* 0x008ee80000300a00 */
[----:B------:R1:W-:Y:S01]  /*4bb80*/  LDGSTS.E [R5+-0x7ca00], desc[UR6][R10.64], P0 ;  /* 0x836000000a057fae */ /* 0x0003e20008121846 */
[----:B------:R-:W-:-:S05]  /*4bb90*/  IADD3 R90, P1, R90, R4, RZ ;  /* 0x000000045a5a7210 */ /* 0x000fca0007f3e0ff */
[----:B------:R-:W-:Y:S01]  /*4bba0*/  IMAD.X R91, R91, 0x1, R3, P1 ;  /* 0x000000015b5b7824 */ /* 0x000fe200008e0603 */
[----:B----4-:R-:W4:Y:S01]  /*4bbb0*/  LDL.LU.64 R10, [R1+0x1ef0] ;  /* 0x001ef000010a7983 */ /* 0x010f220000300a00 */
[----:B------:R-:W-:-:S03]  /*4bbc0*/  IMAD.MOV.U32 R98, RZ, RZ, R90 ;  /* 0x000000ffff627224 */ /* 0x000fc600078e005a */
[----:B------:R-:W-:Y:S01]  /*4bbd0*/  STL [R1+0x2428], R90 ;  /* 0x0024285a01007387 */ /* 0x000fe20000100800 */
[----:B------:R-:W-:-:S03]  /*4bbe0*/  IMAD.MOV.U32 R99, RZ, RZ, R91 ;  /* 0x000000ffff637224 */ /* 0x000fc600078e005b */
[----:B------:R1:W-:Y:S04]  /*4bbf0*/  STL [R1+0x2424], R91 ;  /* 0x0024245b01007387 */ /* 0x0003e80000100800 */
[----:B------:R-:W-:Y:S01]  /*4bc00*/  LDGSTS.E [R5+-0x7c600], desc[UR6][R98.64], P0 ;  /* 0x83a0000062057fae */ /* 0x000fe20008121846 */
[----:B------:R-:W-:-:S05]  /*4bc10*/  IADD3 R96, P2, R96, R4, RZ ;  /* 0x0000000460607210 */ /* 0x000fca0007f5e0ff */
[----:B------:R-:W-:Y:S04]  /*4bc20*/  STL [R1+0x2438], R96 ;  /* 0x0024386001007387 */ /* 0x000fe80000100800 */
[----:B-1----:R-:W4:Y:S01]  /*4bc30*/  LDL.LU.64 R90, [R1+0x1ee0] ;  /* 0x001ee000015a7983 */ /* 0x002f220000300a00 */
[----:B------:R-:W-:-:S05]  /*4bc40*/  IMAD.X R97, R97, 0x1, R3, P2 ;  /* 0x0000000161617824 */ /* 0x000fca00010e0603 */
[----:B------:R1:W-:Y:S04]  /*4bc50*/  STL [R1+0x2434], R97 ;  /* 0x0024346101007387 */ /* 0x0003e80000100800 */
[----:B------:R-:W4:Y:S04]  /*4bc60*/  LDL.LU.64 R110, [R1+0x1ed0] ;  /* 0x001ed000016e7983 */ /* 0x000f280000300a00 */
[----:B------:R-:W4:Y:S04]  /*4bc70*/  LDL.LU.64 R108, [R1+0x1ec0] ;  /* 0x001ec000016c7983 */ /* 0x000f280000300a00 */
[----:B------:R-:W4:Y:S04]  /*4bc80*/  LDL.LU.64 R106, [R1+0x1eb0] ;  /* 0x001eb000016a7983 */ /* 0x000f280000300a00 */
[----:B------:R-:W4:Y:S04]  /*4bc90*/  LDL.LU.64 R104, [R1+0x1ea0] ;  /* 0x001ea00001687983 */ /* 0x000f280000300a00 */
[----:B------:R-:W4:Y:S04]  /*4bca0*/  LDL.LU.64 R102, [R1+0x1e90] ;  /* 0x001e900001667983 */ /* 0x000f280000300a00 */
[----:B------:R-:W4:Y:S04]  /*4bcb0*/  LDL.LU.64 R100, [R1+0x1e80] ;  /* 0x001e800001647983 */ /* 0x000f280000300a00 */
[----:B------:R-:W4:Y:S01]  /*4bcc0*/  LDL.LU.64 R98, [R1+0x1e70] ;  /* 0x001e700001627983 */ /* 0x000f220000300a00 */
[----:B------:R-:W-:-:S03]  /*4bcd0*/  IADD3 R118, P1, R94, R4, RZ ;  /* 0x000000045e767210 */ /* 0x000fc60007f3e0ff */
[----:B------:R4:W-:Y:S02]  /*4bce0*/  LDGSTS.E [R5+-0x7c200], desc[UR6][R96.64], P0 ;  /* 0x83e0000060057fae */ /* 0x0009e40008121846 */
[----:B------:R-:W-:Y:S01]  /*4bcf0*/  IMAD.X R119, R95, 0x1, R3, P1 ;  /* 0x000000015f777824 */ /* 0x000fe200008e0603 */
[----:B------:R-:W-:-:S04]  /*4bd00*/  IADD3 R120, P1, R92, R4, RZ ;  /* 0x000000045c787210 */ /* 0x000fc80007f3e0ff */
[----:B------:R2:W-:Y:S04]  /*4bd10*/  LDGSTS.E [R5+-0x7be00], desc[UR6][R118.64], P0 ;  /* 0x8420000076057fae */ /* 0x0005e80008121846 */
[----:B-1----:R-:W4:Y:S04]  /*4bd20*/  LDL.LU.64 R96, [R1+0x1e60] ;  /* 0x001e600001607983 */ /* 0x002f280000300a00 */
[----:B------:R-:W4:Y:S01]  /*4bd30*/  LDL.LU.64 R94, [R1+0x1e50] ;  /* 0x001e5000015e7983 */ /* 0x000f220000300a00 */
[----:B------:R-:W-:-:S03]  /*4bd40*/  IMAD.X R121, R93, 0x1, R3, P1 ;  /* 0x000000015d797824 */ /* 0x000fc600008e0603 */
[----:B------:R-:W4:Y:S04]  /*4bd50*/  LDL.LU.64 R92, [R1+0x1e40] ;  /* 0x001e4000015c7983 */ /* 0x000f280000300a00 */
[----:B------:R1:W-:Y:S01]  /*4bd60*/  LDGSTS.E [R5+-0x7ba00], desc[UR6][R120.64], P0 ;  /* 0x8460000078057fae */ /* 0x0003e20008121846 */
[----:B--2---:R-:W-:-:S05]  /*4bd70*/  IADD3 R122, P1, R14, R4, RZ ;  /* 0x000000040e7a7210 */ /* 0x004fca0007f3e0ff */
[----:B------:R-:W-:Y:S02]  /*4bd80*/  IMAD.X R123, R15, 0x1, R3, P1 ;  /* 0x000000010f7b7824 */ /* 0x000fe400008e0603 */
[----:B------:R-:W2:Y:S01]  /*4bd90*/  LDL.LU.64 R14, [R1+0x1e30] ;  /* 0x001e3000010e7983 */ /* 0x000ea20000300a00 */
[----:B---3--:R-:W-:-:S03]  /*4bda0*/  IADD3 R124, P1, R12, R4, RZ ;  /* 0x000000040c7c7210 */ /* 0x008fc60007f3e0ff */
[----:B------:R1:W-:Y:S02]  /*4bdb0*/  LDGSTS.E [R5+-0x7b600], desc[UR6][R122.64], P0 ;  /* 0x84a000007a057fae */ /* 0x0003e40008121846 */
[----:B------:R-:W-:Y:S02]  /*4bdc0*/  IMAD.X R125, R13, 0x1, R3, P1 ;  /* 0x000000010d7d7824 */ /* 0x000fe400008e0603 */
[----:B------:R-:W3:Y:S04]  /*4bdd0*/  LDL.LU.64 R12, [R1+0x1e20] ;  /* 0x001e2000010c7983 */ /* 0x000ee80000300a00 */
[----:B------:R1:W-:Y:S01]  /*4bde0*/  LDGSTS.E [R5+-0x7b200], desc[UR6][R124.64], P0 ;  /* 0x84e000007c057fae */ /* 0x0003e20008121846 */
[----:B----4-:R-:W-:-:S05]  /*4bdf0*/  IADD3 R126, P1, R10, R4, RZ ;  /* 0x000000040a7e7210 */ /* 0x010fca0007f3e0ff */
[----:B------:R-:W-:Y:S02]  /*4be00*/  IMAD.X R127, R11, 0x1, R3, P1 ;  /* 0x000000010b7f7824 */ /* 0x000fe400008e0603 */
[----:B------:R-:W4:Y:S04]  /*4be10*/  LDL.LU.64 R10, [R1+0x1e10] ;  /* 0x001e1000010a7983 */ /* 0x000f280000300a00 */
[----:B------:R1:W-:Y:S01]  /*4be20*/  LDGSTS.E [R5+-0x7ae00], desc[UR6][R126.64], P0 ;  /* 0x852000007e057fae */ /* 0x0003e20008121846 */
[----:B------:R-:W-:-:S05]  /*4be30*/  IADD3 R128, P1, R90, R4, RZ ;  /* 0x000000045a807210 */ /* 0x000fca0007f3e0ff */
[----:B------:R-:W-:Y:S02]  /*4be40*/  IMAD.X R129, R91, 0x1, R3, P1 ;  /* 0x000000015b817824 */ /* 0x000fe400008e0603 */
[----:B------:R-:W4:Y:S01]  /*4be50*/  LDL.LU.64 R90, [R1+0x1e00] ;  /* 0x001e0000015a7983 */ /* 0x000f220000300a00 */
[----:B------:R-:W-:-:S03]  /*4be60*/  IADD3 R130, P1, R110, R4, RZ ;  /* 0x000000046e827210 */ /* 0x000fc60007f3e0ff */
[----:B------:R1:W-:Y:S02]  /*4be70*/  LDGSTS.E [R5+-0x7aa00], desc[UR6][R128.64], P0 ;  /* 0x8560000080057fae */ /* 0x0003e40008121846 */
[--C-:B------:R-:W-:Y:S01]  /*4be80*/  IMAD.X R131, R111, 0x1, R3.reuse, P1 ;  /* 0x000000016f837824 */ /* 0x100fe200008e0603 */
[-C--:B------:R-:W-:Y:S01]  /*4be90*/  IADD3 R132, P1, R108, R4.reuse, RZ ;  /* 0x000000046c847210 */ /* 0x080fe20007f3e0ff */
[----:B------:R1:W-:Y:S04]  /*4bea0*/  STL.64 [R1+0x1f30], R118 ;  /* 0x001f307601007387 */ /* 0x0003e80000100a00 */
[--C-:B------:R-:W-:Y:S01]  /*4beb0*/  IMAD.X R133, R109, 0x1, R3.reuse, P1 ;  /* 0x000000016d857824 */ /* 0x100fe200008e0603 */
[-C--:B------:R-:W-:Y:S01]  /*4bec0*/  IADD3 R134, P1, R106, R4.reuse, RZ ;  /* 0x000000046a867210 */ /* 0x080fe20007f3e0ff */
[----:B------:R1:W-:Y:S04]  /*4bed0*/  LDGSTS.E [R5+-0x7a600], desc[UR6][R130.64], P0 ;  /* 0x85a0000082057fae */ /* 0x0003e80008121846 */
        /* <DEDUP_REMOVED lines=21> */
[----:B------:R-:W-:Y:S01]  /*4c030*/  IMAD.X R149, R93, 0x1, R3, P1 ;  /* 0x000000015d957824 */ /* 0x000fe200008e0603 */
[----:B------:R1:W-:Y:S04]  /*4c040*/  STL.64 [R1+0x1ee0], R128 ;  /* 0x001ee08001007387 */ /* 0x0003e80000100a00 */
[----:B------:R1:W-:Y:S04]  /*4c050*/  STL.64 [R1+0x1ed0], R130 ;  /* 0x001ed08201007387 */ /* 0x0003e80000100a00 */
[----:B------:R1:W-:Y:S04]  /*4c060*/  STL.64 [R1+0x1ec0], R132 ;  /* 0x001ec08401007387 */ /* 0x0003e80000100a00 */
[----:B------:R1:W-:Y:S04]  /*4c070*/  STL.64 [R1+0x1eb0], R134 ;  /* 0x001eb08601007387 */ /* 0x0003e80000100a00 */
[----:B------:R1:W-:Y:S04]  /*4c080*/  STL.64 [R1+0x1ea0], R136 ;  /* 0x001ea08801007387 */ /* 0x0003e80000100a00 */
[----:B------:R1:W-:Y:S04]  /*4c090*/  STL.64 [R1+0x1e90], R138 ;  /* 0x001e908a01007387 */ /* 0x0003e80000100a00 */
[----:B------:R1:W-:Y:S04]  /*4c0a0*/  STL.64 [R1+0x1e80], R140 ;  /* 0x001e808c01007387 */ /* 0x0003e80000100a00 */
[----:B------:R1:W-:Y:S01]  /*4c0b0*/  LDGSTS.E [R5+-0x79600], desc[UR6][R138.64], P0 ;  /* 0x86a000008a057fae */ /* 0x0003e20008121846 */
[----:B--2---:R-:W-:-:S03]  /*4c0c0*/  IADD3 R150, P1, R14, R4, RZ ;  /* 0x000000040e967210 */ /* 0x004fc60007f3e0ff */
[----:B------:R2:W-:Y:S02]  /*4c0d0*/  STL.64 [R1+0x1e70], R142 ;  /* 0x001e708e01007387 */ /* 0x0005e40000100a00 */
[----:B------:R-:W-:Y:S02]  /*4c0e0*/  IMAD.X R151, R15, 0x1, R3, P1 ;  /* 0x000000010f977824 */ /* 0x000fe400008e0603 */
[----:B------:R1:W-:Y:S01]  /*4c0f0*/  LDGSTS.E [R5+-0x79200], desc[UR6][R140.64], P0 ;  /* 0x86e000008c057fae */ /* 0x0003e20008121846 */
[----:B---3--:R-:W-:-:S03]  /*4c100*/  IADD3 R14, P1, R12, R4, RZ ;  /* 0x000000040c0e7210 */ /* 0x008fc60007f3e0ff */
[----:B------:R3:W-:Y:S02]  /*4c110*/  STL.64 [R1+0x1e60], R144 ;  /* 0x001e609001007387 */ /* 0x0007e40000100a00 */
[----:B------:R-:W-:Y:S02]  /*4c120*/  IMAD.X R15, R13, 0x1, R3, P1 ;  /* 0x000000010d0f7824 */ /* 0x000fe400008e0603 */
[----:B------:R1:W-:Y:S04]  /*4c130*/  LDGSTS.E [R5+-0x78e00], desc[UR6][R142.64], P0 ;  /* 0x872000008e057fae */ /* 0x0003e80008121846 */
[----:B------:R3:W-:Y:S01]  /*4c140*/  STL.64 [R1+0x1e50], R146 ;  /* 0x001e509201007387 */ /* 0x0007e20000100a00 */
[----:B----4-:R-:W-:-:S03]  /*4c150*/  IADD3 R12, P1, R10, R4, RZ ;  /* 0x000000040a0c7210 */ /* 0x010fc60007f3e0ff */
[----:B------:R4:W-:Y:S02]  /*4c160*/  LDGSTS.E [R5+-0x78a00], desc[UR6][R144.64], P0 ;  /* 0x8760000090057fae */ /* 0x0009e40008121846 */
[----:B------:R-:W-:Y:S02]  /*4c170*/  IMAD.X R13, R11, 0x1, R3, P1 ;  /* 0x000000010b0d7824 */ /* 0x000fe400008e0603 */
[----:B------:R3:W-:Y:S04]  /*4c180*/  STL.64 [R1+0x1e40], R148 ;  /* 0x001e409401007387 */ /* 0x0007e80000100a00 */
[----:B------:R4:W-:Y:S01]  /*4c190*/  LDGSTS.E [R5+-0x78600], desc[UR6][R146.64], P0 ;  /* 0x87a0000092057fae */ /* 0x0009e20008121846 */
[----:B------:R-:W-:-:S03]  /*4c1a0*/  IADD3 R10, P1, R90, R4, RZ ;  /* 0x000000045a0a7210 */ /* 0x000fc60007f3e0ff */
[----:B------:R4:W-:Y:S02]  /*4c1b0*/  STL.64 [R1+0x1e30], R150 ;  /* 0x001e309601007387 */ /* 0x0009e40000100a00 */
[--C-:B------:R-:W-:Y:S01]  /*4c1c0*/  IMAD.X R11, R91, 0x1, R3.reuse, P1 ;  /* 0x000000015b0b7824 */ /* 0x100fe200008e0603 */
[-C--:B------:R-:W-:Y:S01]  /*4c1d0*/  IADD3 R90, P1, R248, R4.reuse, RZ ;  /* 0x00000004f85a7210 */ /* 0x080fe20007f3e0ff */
[----:B------:R1:W-:Y:S04]  /*4c1e0*/  LDGSTS.E [R5+-0x78200], desc[UR6][R148.64], P0 ;  /* 0x87e0000094057fae */ /* 0x0003e80008121846 */
[--C-:B------:R-:W-:Y:S01]  /*4c1f0*/  IMAD.X R248, R249, 0x1, R3.reuse, P1 ;  /* 0x00000001f9f87824 */ /* 0x100fe200008e0603 */
[-C--:B------:R-:W-:Y:S01]  /*4c200*/  IADD3 R91, P1, R244, R4.reuse, RZ ;  /* 0x00000004f45b7210 */ /* 0x080fe20007f3e0ff */
[----:B------:R1:W-:Y:S04]  /*4c210*/  LDGSTS.E [R5+-0x77e00], desc[UR6][R150.64], P0 ;  /* 0x8820000096057fae */ /* 0x0003e80008121846 */
[--C-:B------:R-:W-:Y:S01]  /*4c220*/  IMAD.X R244, R245, 0x1, R3.reuse, P1 ;  /* 0x00000001f5f47824 */ /* 0x100fe200008e0603 */
[-C--:B------:R-:W-:Y:S01]  /*4c230*/  IADD3 R92, P1, R240, R4.reuse, RZ ;  /* 0x00000004f05c7210 */ /* 0x080fe20007f3e0ff */
[----:B------:R-:W-:Y:S01]  /*4c240*/  IMAD.MOV.U32 R249, RZ, RZ, R248 ;  /* 0x000000fffff97224 */ /* 0x000fe200078e00f8 */
[----:B------:R1:W-:Y:S03]  /*4c250*/  LDGSTS.E [R5+-0x77a00], desc[UR6][R14.64], P0 ;  /* 0x886000000e057fae */ /* 0x0003e60008121846 */
[--C-:B------:R-:W-:Y:S01]  /*4c260*/  IMAD.X R240, R241, 0x1, R3.reuse, P1 ;  /* 0x00000001f1f07824 */ /* 0x100fe200008e0603 */
[-C--:B------:R-:W-:Y:S01]  /*4c270*/  IADD3 R93, P1, R236, R4.reuse, RZ ;  /* 0x00000004ec5d7210 */ /* 0x080fe20007f3e0ff */
[----:B------:R-:W-:Y:S01]  /*4c280*/  IMAD.MOV.U32 R248, RZ, RZ, R90 ;  /* 0x000000fffff87224 */ /* 0x000fe200078e005a */
[----:B------:R1:W-:Y:S03]  /*4c290*/  LDGSTS.E [R5+-0x77600], desc[UR6][R12.64], P0 ;  /* 0x88a000000c057fae */ /* 0x0003e60008121846 */
[--C-:B------:R-:W-:Y:S01]  /*4c2a0*/  IMAD.X R236, R237, 0x1, R3.reuse, P1 ;  /* 0x00000001edec7824 */ /* 0x100fe200008e0603 */
[-C--:B------:R-:W-:Y:S01]  /*4c2b0*/  IADD3 R94, P1, R232, R4.reuse, RZ ;  /* 0x00000004e85e7210 */ /* 0x080fe20007f3e0ff */
[----:B------:R1:W5:Y:S04]  /*4c2c0*/  LDL.LU R90, [R1+0x2994] ;  /* 0x00299400015a7983 */ /* 0x0003680000300800 */
[--C-:B------:R-:W-:Y:S01]  /*4c2d0*/  IMAD.X R232, R233, 0x1, R3.reuse, P1 ;  /* 0x00000001e9e87824 */ /* 0x100fe200008e0603 */
[-C--:B------:R-:W-:Y:S01]  /*4c2e0*/  IADD3 R95, P1, R228, R4.reuse, RZ ;  /* 0x00000004e45f7210 */ /* 0x080fe20007f3e0ff */
[----:B------:R-:W-:Y:S01]  /*4c2f0*/  IMAD.MOV.U32 R245, RZ, RZ, R244 ;  /* 0x000000fffff57224 */ /* 0x000fe200078e00f4 */
[----:B------:R1:W-:Y:S03]  /*4c300*/  LDGSTS.E [R5+-0x77200], desc[UR6][R10.64], P0 ;  /* 0x88e000000a057fae */ /* 0x0003e60008121846 */
[--C-:B------:R-:W-:Y:S01]  /*4c310*/  IMAD.X R228, R229, 0x1, R3.reuse, P1 ;  /* 0x00000001e5e47824 */ /* 0x100fe200008e0603 */
[-C--:B------:R-:W-:Y:S01]  /*4c320*/  IADD3 R96, P1, R224, R4.reuse, RZ ;  /* 0x00000004e0607210 */ /* 0x080fe20007f3e0ff */
[----:B------:R4:W-:Y:S04]  /*4c330*/  STL.64 [R1+0x1e20], R14 ;  /* 0x001e200e01007387 */ /* 0x0009e80000100a00 */
[----:B------:R-:W-:Y:S01]  /*4c340*/  IMAD.X R224, R225, 0x1, R3, P1 ;  /* 0x00000001e1e07824 */ /* 0x000fe200008e0603 */
        /* <DEDUP_REMOVED lines=38> */
[----:B------:R4:W-:Y:S01]  /*4c5b0*/  STL.64 [R1+0x1e10], R12 ;  /* 0x001e100c01007387 */ /* 0x0009e20000100a00 */
[----:B------:R-:W-:-:S03]  /*4c5c0*/  IMAD.MOV.U32 R240, RZ, RZ, R92 ;  /* 0x000000fffff07224 */ /* 0x000fc600078e005c */
[----:B------:R-:W-:Y:S01]  /*4c5d0*/  IMAD.X R156, R157, 0x1, R3, P1 ;  /* 0x000000019d9c7824 */ /* 0x000fe200008e0603 */
[-C--:B------:R-:W-:Y:S01]  /*4c5e0*/  IADD3 R114, P1, R152, R4.reuse, RZ ;  /* 0x0000000498727210 */ /* 0x080fe20007f3e0ff */
[----:B------:R1:W5:Y:S01]  /*4c5f0*/  LDL.LU R92, [R1+0x298c] ;  /* 0x00298c00015c7983 */ /* 0x0003620000300800 */
[----:B------:R-:W-:Y:S02]  /*4c600*/  IMAD.MOV.U32 R237, RZ, RZ, R236 ;  /* 0x000000ffffed7224 */ /* 0x000fe400078e00ec */
[----:B------:R-:W-:Y:S01]  /*4c610*/  IMAD.MOV.U32 R236, RZ, RZ, R93 ;  /* 0x000000ffffec7224 */ /* 0x000fe200078e005d */
[----:B------:R4:W-:Y:S01]  /*4c620*/  STL.64 [R1+0x1e00], R10 ;  /* 0x001e000a01007387 */ /* 0x0009e20000100a00 */
[----:B------:R-:W-:Y:S02]  /*4c630*/  IMAD.MOV.U32 R233, RZ, RZ, R232 ;  /* 0x000000ffffe97224 */ /* 0x000fe400078e00e8 */
[----:B------:R-:W-:Y:S01]  /*4c640*/  IMAD.X R152, R153, 0x1, R3, P1 ;  /* 0x0000000199987824 */ /* 0x000fe200008e0603 */
[----:B------:R1:W5:Y:S01]  /*4c650*/  LDL.LU R93, [R1+0x2988] ;  /* 0x00298800015d7983 */ /* 0x0003620000300800 */
[----:B------:R-:W-:Y:S01]  /*4c660*/  IMAD.MOV.U32 R232, RZ, RZ, R94 ;  /* 0x000000ffffe87224 */ /* 0x000fe200078e005e */
[----:B------:R-:W-:Y:S01]  /*4c670*/  IADD3 R115, P1, R20, R4, RZ ;  /* 0x0000000414737210 */ /* 0x000fe20007f3e0ff */
[----:B------:R-:W-:Y:S01]  /*4c680*/  IMAD.MOV.U32 R229, RZ, RZ, R228 ;  /* 0x000000ffffe57224 */ /* 0x000fe200078e00e4 */
[----:B------:R1:W5:Y:S01]  /*4c690*/  LDL.LU R94, [R1+0x2984] ;  /* 0x00298400015e7983 */ /* 0x0003620000300800 */
[----:B------:R-:W-:-:S02]  /*4c6a0*/  IMAD.MOV.U32 R228, RZ, RZ, R95 ;  /* 0x000000ffffe47224 */ /* 0x000fc400078e005f */
[----:B------:R-:W-:Y:S01]  /*4c6b0*/  IMAD.MOV.U32 R225, RZ, RZ, R224 ;  /* 0x000000ffffe17224 */ /* 0x000fe200078e00e0 */
[----:B------:R1:W5:Y:S01]  /*4c6c0*/  LDL.LU R95, [R1+0x2980] ;  /* 0x00298000015f7983 */ /* 0x0003620000300800 */
[----:B------:R-:W-:Y:S02]  /*4c6d0*/  IMAD.MOV.U32 R224, RZ, RZ, R96 ;  /* 0x000000ffffe07224 */ /* 0x000fe400078e0060 */
[----:B------:R-:W-:Y:S01]  /*4c6e0*/  IMAD.MOV.U32 R221, RZ, RZ, R220 ;  /* 0x000000ffffdd7224 */ /* 0x000fe200078e00dc */
[----:B------:R1:W5:Y:S01]  /*4c6f0*/  LDL.LU R96, [R1+0x297c] ;  /* 0x00297c0001607983 */ /* 0x0003620000300800 */
[----:B------:R-:W-:Y:S02]  /*4c700*/  IMAD.MOV.U32 R220, RZ, RZ, R97 ;  /* 0x000000ffffdc7224 */ /* 0x000fe400078e0061 */
        /* <DEDUP_REMOVED lines=8> */
[----:B------:R-:W-:Y:S01]  /*4c790*/  IMAD.X R20, R21, 0x1, R3, P1 ;  /* 0x0000000115147824 */ /* 0x000fe200008e0603 */
[----:B------:R-:W-:Y:S01]  /*4c7a0*/  IADD3 R116, P1, R16, R4, RZ ;  /* 0x0000000410747210 */ /* 0x000fe20007f3e0ff */
[----:B------:R-:W-:Y:S01]  /*4c7b0*/  IMAD.MOV.U32 R208, RZ, RZ, R100 ;  /* 0x000000ffffd07224 */ /* 0x000fe200078e0064 */
[----:B------:R1:W-:Y:S01]  /*4c7c0*/  LDGSTS.E [R5+-0x76600], desc[UR6][R240.64], P0 ;  /* 0x89a00000f0057fae */ /* 0x0003e20008121846 */
        /* <DEDUP_REMOVED lines=37> */
[----:B------:R-:W-:Y:S02]  /*4ca20*/  IMAD.X R6, R7, 0x1, R3, P1 ;  /* 0x0000000107067824 */ /* 0x000fe400008e0603 */
        /* <DEDUP_REMOVED lines=16> */
[----:B------:R1:W5:Y:S04]  /*4cb30*/  LDL.LU R116, [R1+0x292c] ;  /* 0x00292c0001747983 */ /* 0x0003680000300800 */
[----:B------:R2:W5:Y:S04]  /*4cb40*/  LDL.LU R117, [R1+0x2928] ;  /* 0x0029280001757983 */ /* 0x0005680000300800 */
        /* <DEDUP_REMOVED lines=13> */
[----:B---3--:R1:W5:Y:S04]  /*4cc20*/  LDL.LU.64 R144, [R1+0x28b8] ;  /* 0x0028b80001907983 */ /* 0x0083680000300a00 */
[----:B------:R1:W5:Y:S04]  /*4cc30*/  LDL.LU.64 R146, [R1+0x28b0] ;  /* 0x0028b00001927983 */ /* 0x0003680000300a00 */
[----:B------:R1:W5:Y:S04]  /*4cc40*/  LDL.LU.64 R148, [R1+0x28a8] ;  /* 0x0028a80001947983 */ /* 0x0003680000300a00 */
[----:B----4-:R1:W5:Y:S04]  /*4cc50*/  LDL.LU.64 R150, [R1+0x28a0] ;  /* 0x0028a00001967983 */ /* 0x0103680000300a00 */
[----:B------:R1:W5:Y:S04]  /*4cc60*/  LDL.LU.64 R14, [R1+0x2898] ;  /* 0x00289800010e7983 */ /* 0x0003680000300a00 */
[----:B------:R1:W5:Y:S04]  /*4cc70*/  LDL.LU.64 R12, [R1+0x2890] ;  /* 0x00289000010c7983 */ /* 0x0003680000300a00 */
[----:B------:R1:W5:Y:S04]  /*4cc80*/  LDL.LU.64 R10, [R1+0x2888] ;  /* 0x00288800010a7983 */ /* 0x0003680000300a00 */
[----:B------:R1:W-:Y:S04]  /*4cc90*/  LDGSTS.E [R5+-0x75e00], desc[UR6][R232.64], P0 ;  /* 0x8a200000e8057fae */ /* 0x0003e80008121846 */
        /* <DEDUP_REMOVED lines=9> */
[----:B------:R1:W-:Y:S01]  /*4cd30*/  LDGSTS.E [R5+-0x73600], desc[UR6][R192.64], P0 ;  /* 0x8ca00000c0057fae */ /* 0x0003e20008121846 */
[----:B------:R-:W-:-:S03]  /*4cd40*/  UIADD3 UR4, UR4, 0x1, URZ ;  /* 0x0000000104047890 */ /* 0x000fc6000fffe03f */
[----:B------:R1:W-:Y:S04]  /*4cd50*/  LDGSTS.E [R5+-0x73200], desc[UR6][R188.64], P0 ;  /* 0x8ce00000bc057fae */ /* 0x0003e80008121846 */
[----:B------:R1:W-:Y:S04]  /*4cd60*/  LDGSTS.E [R5+-0x72e00], desc[UR6][R184.64], P0 ;  /* 0x8d200000b8057fae */ /* 0x0003e80008121846 */
[----:B------:R1:W-:Y:S04]  /*4cd70*/  LDGSTS.E [R5+-0x72a00], desc[UR6][R180.64], P0 ;  /* 0x8d600000b4057fae */ /* 0x0003e80008121846 */
[----:B------:R1:W-:Y:S01]  /*4cd80*/  LDGSTS.E [R5+-0x72600], desc[UR6][R176.64], P0 ;  /* 0x8da00000b0057fae */ /* 0x0003e20008121846 */
[----:B------:R-:W-:-:S03]  /*4cd90*/  UISETP.NE.U32.AND UP0, UPT, UR4, UR46, UPT ;  /* 0x0000002e0400728c */ /* 0x000fc6000bf05070 */
        /* <DEDUP_REMOVED lines=9> */
[----:B------:R-:W-:-:S03]  /*4ce30*/  PLOP3.LUT P0, PT, PT, PT, UP0, 0x80, 0x0 ;  /* 0x000000000000781c */ /* 0x000fc60003f0f008 */
[----:B------:R-:W0:Y:S10]  /*4ce40*/  LDGDEPBAR ;  /* 0x00000000000079af */ /* 0x000e340000000000 */
[----:B-1----:R-:W-:Y:S05]  /*4ce50*/  @P0 BRA `(.L_x_1) ;  /* 0xfffffe9400180947 */ /* 0x002fea000383ffff */
.L_x_0:
[----:B------:R-:W-:Y:S01]  /*4ce60*/  STL [R1+0x2934], R68 ;  /* 0x0029344401007387 */ /* 0x000fe20000100800 */
[----:B------:R-:W-:Y:S01]  /*4ce70*/  ULDC UR4, c[0x0][0x248] ;  /* 0x0000920000047ab9 */ /* 0x000fe20000000800 */
[----:B------:R-:W-:Y:S01]  /*4ce80*/  ULDC.64 UR8, c[0x0][0x228] ;  /* 0x00008a0000087ab9 */ /* 0x000fe20000000a00 */
[----:B-----5:R-:W-:Y:S01]  /*4ce90*/  IMAD R0, R10, UR4, RZ ;  /* 0x000000040a007c24 */ /* 0x020fe2000f8e02ff */
[----:B------:R-:W-:Y:S01]  /*4cea0*/  STL [R1+0x2930], R67 ;  /* 0x0029304301007387 */ /* 0x000fe20000100800 */
[----:B------:R-:W-:Y:S01]  /*4ceb0*/  ULDC UR4, c[0x0][0x248] ;  /* 0x0000920000047ab9 */ /* 0x000fe20000000800 */
[----:B------:R-:W-:-:S04]  /*4cec0*/  DEPBAR.LE SB0, 0x0 ;  /* 0x000080000000791a */ /* 0x000fc80000000000 */
[----:B------:R-:W-:Y:S01]  /*4ced0*/  STL [R1+0x292c], R66 ;  /* 0x00292c4201007387 */ /* 0x000fe20000100800 */
[----:B------:R-:W-:Y:S01]  /*4cee0*/  ULDC UR10, c[0x0][0x248] ;  /* 0x00009200000a7ab9 */ /* 0x000fe20000000800 */
[----:B------:R-:W-:Y:S01]  /*4cef0*/  ULDC UR11, c[0x0][0x248] ;  /* 0x00009200000b7ab9 */ /* 0x000fe20000000800 */
[----:B------:R-:W-:Y:S01]  /*4cf00*/  ULDC UR12, c[0x0][0x248] ;  /* 0x00009200000c7ab9 */ /* 0x000fe20000000800 */
[----:B------:R-:W-:Y:S01]  /*4cf10*/  STL [R1+0x2928], R65 ;  /* 0x0029284101007387 */ /* 0x000fe20000100800 */
[----:B------:R-:W-:Y:S01]  /*4cf20*/  ULDC UR16, c[0x0][0x248] ;  /* 0x0000920000107ab9 */ /* 0x000fe20000000800 */
[----:B------:R-:W-:Y:S01]  /*4cf30*/  ULDC UR18, c[0x0][0x228] ;  /* 0x00008a0000127ab9 */ /* 0x000fe20000000800 */
[----:B------:R-:W1:Y:S01]  /*4cf40*/  S2R R5, SR_TID.X ;  /* 0x0000000000057919 */ /* 0x000e620000002100 */
[----:B------:R-:W2:Y:S01]  /*4cf50*/  S2R R9, SR_TID.X ;  /* 0x0000000000097919 */ /* 0x000ea20000002100 */
[----:B------:R-:W3:Y:S01]  /*4cf60*/  S2R R152, SR_TID.X ;  /* 0x0000000000987919 */ /* 0x000ee20000002100 */
[----:B------:R-:W-:Y:S01]  /*4cf70*/  LOP3.LUT R154, R154, 0xfffdffff, RZ, 0xc0, !PT ;  /* 0xfffdffff9a9a7812 */ /* 0x000fe200078ec0ff */
[----:B------:R-:W-:Y:S01]  /*4cf80*/  ULDC UR19, c[0x0][0x228] ;  /* 0x00008a0000137ab9 */ /* 0x000fe20000000800 */
[----:B------:R-:W-:Y:S01]  /*4cf90*/  ULDC UR20, c[0x0][0x228] ;  /* 0x00008a0000147ab9 */ /* 0x000fe20000000800 */
[----:B------:R-:W-:Y:S01]  /*4cfa0*/  STL [R1+0x2924], R64 ;  /* 0x0029244001007387 */ /* 0x000fe20000100800 */
[----:B------:R-:W-:Y:S01]  /*4cfb0*/  ULDC UR21, c[0x0][0x248] ;  /* 0x0000920000157ab9 */ /* 0x000fe20000000800 */
[----:B------:R-:W-:Y:S01]  /*4cfc0*/  ULDC.64 UR36, c[0x0][0x228] ;  /* 0x00008a0000247ab9 */ /* 0x000fe20000000a00 */
[----:B------:R-:W-:Y:S01]  /*4cfd0*/  ULDC UR46, c[0x0][0x228] ;  /* 0x00008a00002e7ab9 */ /* 0x000fe20000000800 */
[----:B------:R-:W-:Y:S01]  /*4cfe0*/  STL [R1+0x2920], R63 ;  /* 0x0029203f01007387 */ /* 0x000fe20000100800 */
[----:B------:R-:W-:Y:S01]  /*4cff0*/  ULDC UR60, c[0x0][0x228] ;  /* 0x00008a00003c7ab9 */ /* 0x000fe20000000800 */
[----:B------:R-:W-:Y:S01]  /*4d000*/  ULDC UR61, c[0x0][0x228] ;  /* 0x00008a00003d7ab9 */ /* 0x000fe20000000800 */
        /* <DEDUP_REMOVED lines=14> */
[----:B-1----:R-:W-:Y:S01]  /*4d0f0*/  IMAD.SHL.U32 R2, R5, 0x10, RZ ;  /* 0x0000001005027824 */ /* 0x002fe200078e00ff */
[----:B------:R-:W-:Y:S01]  /*4d100*/  ULDC UR53, c[0x0][0x228] ;  /* 0x00008a0000357ab9 */ /* 0x000fe20000000800 */
[----:B------:R-:W-:Y:S01]  /*4d110*/  ULDC UR52, c[0x0][0x228] ;  /* 0x00008a0000347ab9 */ /* 0x000fe20000000800 */
[----:B------:R-:W-:Y:S01]  /*4d120*/  STL [R1+0x290c], R58 ;  /* 0x00290c3a01007387 */ /* 0x000fe20000100800 */
[----:B------:R-:W-:Y:S01]  /*4d130*/  ULDC UR40, c[0x0][0x228] ;  /* 0x00008a0000287ab9 */ /* 0x000fe20000000800 */
[----:B------:R-:W-:Y:S01]  /*4d140*/  LOP3.LUT R2, R2, 0xf0, RZ, 0xc0, !PT ;  /* 0x000000f002027812 */ /* 0x000fe200078ec0ff */
        /* <DEDUP_REMOVED lines=56> */
[----:B------:R1:W-:Y:S02]  /*4d4d0*/  STL [R1+0x2880], R0 ;  /* 0x0028800001007387 */ /* 0x0003e40000100800 */
[----:B-1----:R-:W-:Y:S01]  /*4d4e0*/  VIADD R0, R0, UR4 ;  /* 0x0000000400007c36 */ /* 0x002fe20008000000 */
[----:B------:R-:W-:-:S04]  /*4d4f0*/  ULDC UR4, c[0x0][0x248] ;  /* 0x0000920000047ab9 */ /* 0x000fc80000000800 */
        /* <DEDUP_REMOVED lines=8> */
[----:B------:R-:W-:-:S03]  /*4d580*/  ULDC UR4, c[0x0][0x248] ;  /* 0x0000920000047ab9 */ /* 0x000fc60000000800 */
[----:B------:R-:W-:Y:S01]  /*4d590*/  VIADD R252, R0, UR4 ;  /* 0x0000000400fc7c36 */ /* 0x000fe20008000000 */
[----:B------:R-:W-:Y:S01]  /*4d5a0*/  ULDC UR4, c[0x0][0x248] ;  /* 0x0000920000047ab9 */ /* 0x000fe20000000800 */
        /* <DEDUP_REMOVED lines=25> */
[----:B------:R2:W-:Y:S01]  /*4d740*/  STL [R1+0x209c], R0 ;  /* 0x00209c0001007387 */ /* 0x0005e20000100800 */
[----:B------:R-:W-:-:S03]  /*4d750*/  ULDC UR4, c[0x0][0x248] ;  /* 0x0000920000047ab9 */ /* 0x000fc60000000800 */
[----:B------:R1:W-:Y:S01]  /*4d760*/  STL [R1+0x20a0], R3 ;  /* 0x0020a00301007387 */ /* 0x0003e20000100800 */
[----:B--2---:R-:W-:Y:S02]  /*4d770*/  IMAD.SHL.U32 R0, R9, 0x40, RZ ;  /* 0x0000004009007824 */ /* 0x004fe400078e00ff */
[----:B-1----:R-:W-:Y:S01]  /*4d780*/  VIADD R3, R3, UR4 ;  /* 0x0000000403037c36 */ /* 0x002fe20008000000 */
[----:B------:R-:W-:Y:S02]  /*4d790*/  ULDC UR4, c[0x0][0x248] ;  /* 0x0000920000047ab9 */ /* 0x000fe40000000800 */
[----:B------:R-:W-:Y:S02]  /*4d7a0*/  LOP3.LUT R0, R0, 0x400, RZ, 0xc0, !PT ;  /* 0x0000040000007812 */ /* 0x000fe400078ec0ff */
[----:B------:R1:W-:Y:S02]  /*4d7b0*/  STL [R1+0x20a4], R3 ;  /* 0x0020a40301007387 */ /* 0x0003e40000100800 */
[----:B------:R-:W-:Y:S01]  /*4d7c0*/  IADD3 R0, R0, UR45, R2 ;  /* 0x0000002d00007c10 */ /* 0x000fe2000fffe002 */
[----:B------:R-:W-:-:S05]  /*4d7d0*/  VIADD R2, R10, 0x181 ;  /* 0x000001810a027836 */ /* 0x000fca0000000000 */
[----:B------:R-:W-:Y:S01]  /*4d7e0*/  ISETP.GE.AND P1, PT, R2, UR9, PT ;  /* 0x0000000902007c0c */ /* 0x000fe2000bf26270 */
[----:B------:R-:W-:Y:S01]  /*4d7f0*/  ULDC UR9, c[0x0][0x248] ;  /* 0x0000920000097ab9 */ /* 0x000fe20000000800 */
[----:B------:R-:W-:Y:S02]  /*4d800*/  VIADD R2, R10, 0x180 ;  /* 0x000001800a027836 */ /* 0x000fe40000000000 */
[----:B-1----:R-:W-:Y:S01]  /*4d810*/  VIADD R3, R3, UR4 ;  /* 0x0000000403037c36 */ /* 0x002fe20008000000 */
[----:B------:R-:W-:-:S03]  /*4d820*/  ULDC UR4, c[0x0][0x248] ;  /* 0x0000920000047ab9 */ /* 0x000fc60000000800 */
[----:B------:R-:W-:Y:S01]  /*4d830*/  VIADD R4, R3, UR4 ;  /* 0x0000000403047c36 */ /* 0x000fe20008000000 */
[----:B------:R1:W-:Y:S01]  /*4d840*/  STL [R1+0x20a8], R3 ;  /* 0x0020a80301007387 */ /* 0x0003e20000100800 */
[----:B------:R-:W-:-:S03]  /*4d850*/  ULDC UR4, c[0x0][0x248] ;  /* 0x0000920000047ab9 */ /* 0x000fc60000000800 */
[----:B------:R2:W-:Y:S01]  /*4d860*/  STL [R1+0x20ac], R4 ;  /* 0x0020ac0401007387 */ /* 0x0005e20000100800 */
[----:B-1----:R-:W-:Y:S01]  /*4d870*/  IMAD.U32 R3, RZ, RZ, UR49 ;  /* 0x00000031ff037e24 */ /* 0x002fe2000f8e00ff */
[----:B------:R-:W-:Y:S01]  /*4d880*/  BAR.SYNC.DEFER_BLOCKING 0x0 ;  /* 0x0000000000007b1d */ /* 0x000fe20000010000 */
[----:B--2---:R-:W-:Y:S02]  /*4d890*/  VIADD R4, R4, UR4 ;  /* 0x0000000404047c36 */ /* 0x004fe40008000000 */
[----:B------:R-:W-:-:S03]  /*4d8a0*/  IMAD R0, R3, 0x8, R0 ;  /* 0x0000000803007824 */ /* 0x000fc600078e0200 */
[----:B------:R-:W-:Y:S01]  /*4d8b0*/  ULDC UR4, c[0x0][0x248] ;  /* 0x0000920000047ab9 */ /* 0x000fe20000000800 */
[----:B------:R-:W-:Y:S01]  /*4d8c0*/  LOP3.LUT R8, R9, 0x7f, RZ, 0xc0, !PT ;  /* 0x0000007f09087812 */ /* 0x000fe200078ec0ff */
[----:B------:R1:W-:Y:S01]  /*4d8d0*/  STL [R1+0x20b0], R4 ;  /* 0x0020b00401007387 */ /* 0x0003e20000100800 */
[----:B---3--:R-:W-:Y:S01]  /*4d8e0*/  LOP3.LUT R152, R152, 0x7f, RZ, 0xc0, !PT ;  /* 0x0000007f98987812 */ /* 0x008fe200078ec0ff */
[----:B------:R-:W2:Y:S01]  /*4d8f0*/  LDC R9, c[0x0][0x244] ;  /* 0x00009100ff097b82 */ /* 0x000ea20000000800 */
[C---:B------:R-:W-:Y:S01]  /*4d900*/  VIADD R68, R10.reuse, 0x17f ;  /* 0x0000017f0a447836 */ /* 0x040fe20000000000 */
[----:B------:R-:W-:Y:S01]  /*4d910*/  LOP3.LUT R171, R171, 0x7fffffff, RZ, 0xc0, !PT ;  /* 0x7fffffffabab7812 */ /* 0x000fe200078ec0ff */
[----:B------:R-:W-:Y:S01]  /*4d920*/  VIADD R67, R10, 0x17e ;  /* 0x0000017e0a437836 */ /* 0x000fe20000000000 */
[----:B------:R-:W-:Y:S01]  /*4d930*/  ULDC UR49, c[0x0][0x228] ;  /* 0x00008a0000317ab9 */ /* 0x000fe20000000800 */
[----:B-1----:R-:W-:Y:S01]  /*4d940*/  VIADD R4, R4, UR4 ;  /* 0x0000000404047c36 */ /* 0x002fe20008000000 */
[----:B------:R-:W-:-:S03]  /*4d950*/  ULDC UR4, c[0x0][0x248] ;  /* 0x0000920000047ab9 */ /* 0x000fc60000000800 */
[----:B------:R-:W-:Y:S01]  /*4d960*/  VIADD R3, R4, UR4 ;  /* 0x0000000404037c36 */ /* 0x000fe20008000000 */
[----:B------:R1:W-:Y:S01]  /*4d970*/  STL [R1+0x20b4], R4 ;  /* 0x0020b40401007387 */ /* 0x0003e20000100800 */
[----:B------:R-:W-:Y:S02]  /*4d980*/  ULDC.64 UR4, c[0x0][0x228] ;  /* 0x00008a0000047ab9 */ /* 0x000fe40000000a00 */
[----:B------:R-:W-:Y:S01]  /*4d990*/  ISETP.GE.AND P0, PT, R2, UR5, PT ;  /* 0x0000000502007c0c */ /* 0x000fe2000bf06270 */
[----:B------:R3:W-:Y:S01]  /*4d9a0*/  STL [R1+0x20b8], R3 ;  /* 0x0020b80301007387 */ /* 0x0007e20000100800 */
[----:B------:R-:W-:-:S03]  /*4d9b0*/  ULDC UR5, c[0x0][0x248] ;  /* 0x0000920000057ab9 */ /* 0x000fc60000000800 */
[----:B-1----:R-:W4:Y:S01]  /*4d9c0*/  LDL.LU R4, [R1+0x1c00] ;  /* 0x001c000001047983 */ /* 0x002f220000300800 */
[----:B---3--:R-:W-:Y:S01]  /*4d9d0*/  VIADD R3, R3, UR9 ;  /* 0x0000000903037c36 */ /* 0x008fe20008000000 */
[----:B------:R-:W-:-:S04]  /*4d9e0*/  ULDC UR9, c[0x0][0x248] ;  /* 0x0000920000097ab9 */ /* 0x000fc80000000800 */
[----:B------:R-:W-:Y:S04]  /*4d9f0*/  STL [R1+0x20bc], R3 ;  /* 0x0020bc0301007387 */ /* 0x000fe80000100800 */
[----:B------:R-:W4:Y:S04]  /*4da00*/  LDL.LU R5, [R1+0x1c08] ;  /* 0x001c080001057983 */ /* 0x000f280000300800 */
[----:B------:R-:W4:Y:S04]  /*4da10*/  LDL.LU R6, [R1+0x1800] ;  /* 0x0018000001067983 */ /* 0x000f280000300800 */
[----:B------:R-:W4:Y:S01]  /*4da20*/  LDL.LU R7, [R1+0x1808] ;  /* 0x0018080001077983 */ /* 0x000f220000300800 */
[----:B------:R-:W-:Y:S01]  /*4da30*/  VIADD R2, R3, UR5 ;  /* 0x0000000503027c36 */ /* 0x000fe20008000000 */
[----:B------:R-:W-:-:S04]  /*4da40*/  ULDC UR5, c[0x0][0x248] ;  /* 0x0000920000057ab9 */ /* 0x000fc80000000800 */
[----:B------:R1:W-:Y:S02]  /*4da50*/  STL [R1+0x20c0], R2 ;  /* 0x0020c00201007387 */ /* 0x0003e40000100800 */
[----:B-1----:R-:W-:Y:S01]  /*4da60*/  VIADD R2, R2, UR9 ;  /* 0x0000000902027c36 */ /* 0x002fe20008000000 */
[----:B------:R-:W-:-:S03]  /*4da70*/  ULDC UR9, c[0x0][0x248] ;  /* 0x0000920000097ab9 */ /* 0x000fc60000000800 */
[----:B------:R-:W-:Y:S01]  /*4da80*/  VIADD R3, R2, UR5 ;  /* 0x0000000502037c36 */ /* 0x000fe20008000000 */
[----:B------:R-:W-:Y:S01]  /*4da90*/  STL [R1+0x20c4], R2 ;  /* 0x0020c40201007387 */ /* 0x000fe20000100800 */
[----:B------:R-:W-:-:S03]  /*4daa0*/  ULDC UR5, c[0x0][0x248] ;  /* 0x0000920000057ab9 */ /* 0x000fc60000000800 */
[----:B------:R1:W-:Y:S02]  /*4dab0*/  STL [R1+0x20c8], R3 ;  /* 0x0020c80301007387 */ /* 0x0003e40000100800 */
[----:B-1----:R-:W-:Y:S01]  /*4dac0*/  VIADD R3, R3, UR5 ;  /* 0x0000000503037c36 */ /* 0x002fe20008000000 */
[----:B------:R-:W-:-:S04]  /*4dad0*/  ULDC UR5, c[0x0][0x248] ;  /* 0x0000920000057ab9 */ /* 0x000fc80000000800 */
[----:B------:R1:W-:Y:S02]  /*4dae0*/  STL [R1+0x20cc], R3 ;  /* 0x0020cc0301007387 */ /* 0x0003e40000100800 */
[----:B-1----:R-:W-:Y:S01]  /*4daf0*/  VIADD R3, R3, UR5 ;  /* 0x0000000503037c36 */ /* 0x002fe20008000000 */
[----:B------:R-:W-:Y:S01]  /*4db00*/  LEA R2, R8, UR45, 0x4 ;  /* 0x0000002d08027c11 */ /* 0x000fe2000f8e20ff */
[----:B------:R-:W-:Y:S01]  /*4db10*/  ULDC UR5, c[0x0][0x248] ;  /* 0x0000920000057ab9 */ /* 0x000fe20000000800 */
[----:B------:R-:W-:Y:S01]  /*4db20*/  LEA R152, R152, UR45, 0x4 ;  /* 0x0000002d98987c11 */ /* 0x000fe2000f8e20ff */
[----:B------:R-:W1:Y:S01]  /*4db30*/  LDC R8, c[0x0][0x244] ;  /* 0x00009100ff087b82 */ /* 0x000e620000000800 */
[----:B------:R-:W-:Y:S01]  /*4db40*/  ULDC UR45, c[0x0][0x228] ;  /* 0x00008a00002d7ab9 */ /* 0x000fe20000000800 */
[----:B----4-:R3:W-:Y:S06]  /*4db50*/  STSM.16.M88.4 [R0], R4 ;  /* 0x0000000400007844 */ /* 0x0107ec0000000200 */
[----:B------:R-:W-:Y:S06]  /*4db60*/  BAR.SYNC.DEFER_BLOCKING 0x0 ;  /* 0x0000000000007b1d */ /* 0x000fec0000010000 */
[----:B---3--:R-:W3:Y:S04]  /*4db70*/  LDL.LU R4, [R1+0x1400] ;  /* 0x0014000001047983 */ /* 0x008ee80000300800 */
[----:B------:R-:W3:Y:S04]  /*4db80*/  LDL.LU R5, [R1+0x1408] ;  /* 0x0014080001057983 */ /* 0x000ee80000300800 */
[----:B------:R4:W-:Y:S04]  /*4db90*/  STL [R1+0x20d0], R3 ;  /* 0x0020d00301007387 */ /* 0x0009e80000100800 */
[----:B------:R-:W3:Y:S04]  /*4dba0*/  LDL.LU R6, [R1+0x1000] ;  /* 0x0010000001067983 */ /* 0x000ee80000300800 */
[----:B------:R-:W3:Y:S04]  /*4dbb0*/  LDL.LU R7, [R1+0x1008] ;  /* 0x0010080001077983 */ /* 0x000ee80000300800 */
[----:B------:R-:W2:Y:S01]  /*4dbc0*/  LDS.128 R16, [R2] ;  /* 0x0000000002107984 */ /* 0x000ea20000000c00 */
[----:B------:R-:W-:Y:S01]  /*4dbd0*/  BAR.SYNC.DEFER_BLOCKING 0x0 ;  /* 0x0000000000007b1d */ /* 0x000fe20000010000 */
[----:B----4-:R-:W-:-:S05]  /*4dbe0*/  VIADD R3, R3, UR9 ;  /* 0x0000000903037c36 */ /* 0x010fca0008000000 */
[----:B------:R-:W-:Y:S01]  /*4dbf0*/  ULDC UR9, c[0x0][0x248] ;  /* 0x0000920000097ab9 */ /* 0x000fe20000000800 */
[----:B------:R4:W-:Y:S02]  /*4dc00*/  STL [R1+0x20d4], R3 ;  /* 0x0020d40301007387 */ /* 0x0009e40000100800 */
[----:B----4-:R-:W-:Y:S01]  /*4dc10*/  VIADD R3, R3, UR10 ;  /* 0x0000000a03037c36 */ /* 0x010fe20008000000 */
[----:B------:R-:W-:Y:S01]  /*4dc20*/  ULDC UR10, c[0x0][0x248] ;  /* 0x00009200000a7ab9 */ /* 0x000fe20000000800 */
[----:B--2---:R-:W-:Y:S04]  /*4dc30*/  STL.64 [R1+0x1e20], R16 ;  /* 0x001e201001007387 */ /* 0x004fe80000100a00 */
[----:B------:R-:W-:Y:S04]  /*4dc40*/  STL.64 [R1+0x1e28], R18 ;  /* 0x001e281201007387 */ /* 0x000fe80000100a00 */
[----:B------:R2:W-:Y:S02]  /*4dc50*/  STL [R1+0x20d8], R3 ;  /* 0x0020d80301007387 */ /* 0x0005e40000100800 */
[----:B--2---:R-:W-:Y:S01]  /*4dc60*/  VIADD R3, R3, UR5 ;  /* 0x0000000503037c36 */ /* 0x004fe20008000000 */
[----:B------:R-:W-:-:S04]  /*4dc70*/  ULDC UR5, c[0x0][0x248] ;  /* 0x0000920000057ab9 */ /* 0x000fc80000000800 */
[----:B------:R2:W-:Y:S02]  /*4dc80*/  STL [R1+0x20dc], R3 ;  /* 0x0020dc0301007387 */ /* 0x0005e40000100800 */
[----:B--2---:R-:W-:Y:S01]  /*4dc90*/  VIADD R3, R3, UR5 ;  /* 0x0000000503037c36 */ /* 0x004fe20008000000 */
[----:B------:R-:W-:Y:S01]  /*4dca0*/  ULDC UR5, c[0x0][0x248] ;  /* 0x0000920000057ab9 */ /* 0x000fe20000000800 */
[----:B---3--:R2:W-:Y:S01]  /*4dcb0*/  STSM.16.M88.4 [R0], R4 ;  /* 0x0000000400007844 */ /* 0x0085e20000000200 */
[----:B------:R-:W-:Y:S06]  /*4dcc0*/  BAR.SYNC.DEFER_BLOCKING 0x0 ;  /* 0x0000000000007b1d */ /* 0x000fec0000010000 */
[----:B--2---:R-:W2:Y:S04]  /*4dcd0*/  LDL.LU R4, [R1+0xc00] ;  /* 0x000c000001047983 */ /* 0x004ea80000300800 */
[----:B------:R-:W2:Y:S04]  /*4dce0*/  LDL.LU R5, [R1+0xc08] ;  /* 0x000c080001057983 */ /* 0x000ea80000300800 */
[----:B------:R3:W-:Y:S04]  /*4dcf0*/  STL [R1+0x20e0], R3 ;  /* 0x0020e00301007387 */ /* 0x0007e80000100800 */
[----:B------:R-:W2:Y:S04]  /*4dd00*/  LDL.LU R6, [R1+0x800] ;  /* 0x0008000001067983 */ /* 0x000ea80000300800 */
[----:B------:R-:W2:Y:S04]  /*4dd10*/  LDL.LU R7, [R1+0x808] ;  /* 0x0008080001077983 */ /* 0x000ea80000300800 */
[----:B------:R-:W4:Y:S01]  /*4dd20*/  LDS.128 R16, [R2] ;  /* 0x0000000002107984 */ /* 0x000f220000000c00 */
[----:B------:R-:W-:Y:S01]  /*4dd30*/  BAR.SYNC.DEFER_BLOCKING 0x0 ;  /* 0x0000000000007b1d */ /* 0x000fe20000010000 */
[----:B---3--:R-:W-:-:S05]  /*4dd40*/  VIADD R3, R3, UR9 ;  /* 0x0000000903037c36 */ /* 0x008fca0008000000 */
[----:B------:R-:W-:Y:S01]  /*4dd50*/  ULDC UR9, c[0x0][0x248] ;  /* 0x0000920000097ab9 */ /* 0x000fe20000000800 */
[----:B------:R3:W-:Y:S02]  /*4dd60*/  STL [R1+0x20e4], R3 ;  /* 0x0020e40301007387 */ /* 0x0007e40000100800 */
[----:B---3--:R-:W-:Y:S01]  /*4dd70*/  VIADD R3, R3, UR10 ;  /* 0x0000000a03037c36 */ /* 0x008fe20008000000 */
[----:B------:R-:W-:Y:S01]  /*4dd80*/  ULDC UR10, c[0x0][0x248] ;  /* 0x00009200000a7ab9 */ /* 0x000fe20000000800 */
[----:B----4-:R-:W-:Y:S04]  /*4dd90*/  STL.64 [R1+0x1e10], R16 ;  /* 0x001e101001007387 */ /* 0x010fe80000100a00 */
[----:B------:R-:W-:Y:S04]  /*4dda0*/  STL.64 [R1+0x1e18], R18 ;  /* 0x001e181201007387 */ /* 0x000fe80000100a00 */
[----:B------:R3:W-:Y:S02]  /*4ddb0*/  STL [R1+0x20e8], R3 ;  /* 0x0020e80301007387 */ /* 0x0007e40000100800 */
[----:B---3--:R-:W-:Y:S01]  /*4ddc0*/  VIADD R3, R3, UR5 ;  /* 0x0000000503037c36 */ /* 0x008fe20008000000 */
[----:B------:R-:W-:-:S04]  /*4ddd0*/  ULDC UR5, c[0x0][0x248] ;  /* 0x0000920000057ab9 */ /* 0x000fc80000000800 */
[----:B------:R3:W-:Y:S02]  /*4dde0*/  STL [R1+0x20ec], R3 ;  /* 0x0020ec0301007387 */ /* 0x0007e40000100800 */
[----:B---3--:R-:W-:Y:S01]  /*4ddf0*/  VIADD R3, R3, UR5 ;  /* 0x0000000503037c36 */ /* 0x008fe20008000000 */
[----:B------:R-:W-:Y:S01]  /*4de00*/  ULDC UR5, c[0x0][0x248] ;  /* 0x0000920000057ab9 */ /* 0x000fe20000000800 */
[----:B--2---:R2:W-:Y:S01]  /*4de10*/  STSM.16.M88.4 [R0], R4 ;  /* 0x0000000400007844 */ /* 0x0045e20000000200 */
[----:B------:R-:W-:Y:S06]  /*4de20*/  BAR.SYNC.DEFER_BLOCKING 0x0 ;  /* 0x0000000000007b1d */ /* 0x000fec0000010000 */
[----:B--2---:R-:W2:Y:S04]  /*4de30*/  LDL.LU R4, [R1+0x400] ;  /* 0x0004000001047983 */ /* 0x004ea80000300800 */
[----:B------:R-:W2:Y:S04]  /*4de40*/  LDL.LU R5, [R1+0x408] ;  /* 0x0004080001057983 */ /* 0x000ea80000300800 */
[----:B------:R3:W-:Y:S04]  /*4de50*/  STL [R1+0x20f0], R3 ;  /* 0x0020f00301007387 */ /* 0x0007e80000100800 */
[----:B------:R-:W2:Y:S04]  /*4de60*/  LDL.LU R6, [R1] ;  /* 0x0000000001067983 */ /* 0x000ea80000300800 */
        /* <DEDUP_REMOVED lines=89> */
[----:B------:R-:W-:Y:S01]  /*4e400*/  LDS.128 R244, [R2] ;  /* 0x0000000002f47984 */ /* 0x000fe20000000c00 */
[----:B------:R-:W-:Y:S01]  /*4e410*/  BAR.SYNC.DEFER_BLOCKING 0x0 ;  /* 0x0000000000007b1d */ /* 0x000fe20000010000 */
[----:B---3--:R-:W-:-:S05]  /*4e420*/  VIADD R3, R3, UR9 ;  /* 0x0000000903037c36 */ /* 0x008fca0008000000 */
[----:B------:R-:W-:Y:S01]  /*4e430*/  ULDC UR9, c[0x0][0x248] ;  /* 0x0000920000097ab9 */ /* 0x000fe20000000800 */
[----:B------:R3:W-:Y:S02]  /*4e440*/  STL [R1+0x2134], R3 ;  /* 0x0021340301007387 */ /* 0x0007e40000100800 */
[----:B---3--:R-:W-:Y:S01]  /*4e450*/  VIADD R3, R3, UR10 ;  /* 0x0000000a03037c36 */ /* 0x008fe20008000000 */
[----:B------:R-:W-:-:S04]  /*4e460*/  ULDC UR10, c[0x0][0x248] ;  /* 0x00009200000a7ab9 */ /* 0x000fc80000000800 */
        /* <DEDUP_REMOVED lines=194> */
[----:B----4-:R-:W-:Y:S04]  /*4f090*/  STL.64 [R1], R16 ;  /* 0x0000001001007387 */ /* 0x010fe80000100a00 */
        /* <DEDUP_REMOVED lines=499> */
[----:B---3--:R-:W-:Y:S01]  /*50fd0*/  VIADD R3, R3, UR9 ;  /* 0x0000000903037c36 */ /* 0x008fe20008000000 */
[----:B------:R-:W-:Y:S01]  /*50fe0*/  ULDC UR9, c[0x0][0x248] ;  /* 0x0000920000097ab9 */ /* 0x000fe20000000800 */
[----:B------:R-:W-:Y:S06]  /*50ff0*/  BAR.SYNC.DEFER_BLOCKING 0x0 ;  /* 0x0000000000007b1d */ /* 0x000fec0000010000 */
        /* <DEDUP_REMOVED lines=14> */
[----:B------:R3:W-:Y:S04]  /*510e0*/  STL [R1+0x2344], R3 ;  /* 0x0023440301007387 */ /* 0x0007e80000100800 */
[----:B------:R-:W2:Y:S04]  /*510f0*/  LDL.LU R5, [R1+0x1c58] ;  /* 0x001c580001057983 */ /* 0x000ea80000300800 */
        /* <DEDUP_REMOVED lines=8> */
[----:B------:R-:W-:-:S04]  /*51180*/  ULDC UR5, c[0x0][0x248] ;  /* 0x0000920000057ab9 */ /* 0x000fc80000000800 */
[----:B------:R3:W-:Y:S02]  /*51190*/  STL [R1+0x234c], R3 ;  /* 0x00234c0301007387 */ /* 0x0007e40000100800 */
[----:B---3--:R-:W-:Y:S01]  /*511a0*/  VIADD R3, R3, UR10 ;  /* 0x0000000a03037c36 */ /* 0x008fe20008000000 */
[----:B------:R-:W-:Y:S01]  /*511b0*/  ULDC UR10, c[0x0][0x248] ;  /* 0x00009200000a7ab9 */ /* 0x000fe20000000800 */
[----:B----4-:R-:W-:Y:S04]  /*511c0*/  STL.64 [R1+0x40], R16 ;  /* 0x0000401001007387 */ /* 0x010fe80000100a00 */
[----:B------:R-:W-:Y:S04]  /*511d0*/  STL.64 [R1+0x48], R18 ;  /* 0x0000481201007387 */ /* 0x000fe80000100a00 */
        /* <DEDUP_REMOVED lines=46> */
[----:B------:R-:W-:-:S03]  /*514c0*/  ULDC UR5, c[0x0][0x248] ;  /* 0x0000920000057ab9 */ /* 0x000fc60000000800 */
[----:B------:R-:W-:Y:S01]  /*514d0*/  VIADD R2, R3, UR5 ;  /* 0x0000000503027c36 */ /* 0x000fe20008000000 */
[----:B------:R-:W-:Y:S01]  /*514e0*/  STL [R1+0x2374], R3 ;  /* 0x0023740301007387 */ /* 0x000fe20000100800 */
[----:B------:R-:W-:-:S03]  /*514f0*/  ULDC UR5, c[0x0][0x248] ;  /* 0x0000920000057ab9 */ /* 0x000fc60000000800 */
        /* <DEDUP_REMOVED lines=369> */
[----:B----4-:R3:W-:Y:S04]  /*52c10*/  STL.64 [R1+0x1460], R16 ;  /* 0x0014601001007387 */ /* 0x0107e80000100a00 */
[----:B------:R-:W-:Y:S04]  /*52c20*/  STL.64 [R1+0x1468], R18 ;  /* 0x0014681201007387 */ /* 0x000fe80000100a00 */
[----:B------:R4:W-:Y:S01]  /*52c30*/  STL [R1+0x2484], R2 ;  /* 0x0024840201007387 */ /* 0x0009e20000100800 */
[----:B---3--:R-:W3:Y:S01]  /*52c40*/  LDC R16, c[0x0][0x244] ;  /* 0x00009100ff107b82 */ /* 0x008ee20000000800 */
[----:B----4-:R-:W-:Y:S01]  /*52c50*/  VIADD R2, R2, UR5 ;  /* 0x0000000502027c36 */ /* 0x010fe20008000000 */
[----:B------:R-:W-:-:S04]  /*52c60*/  ULDC UR5, c[0x0][0x248] ;  /* 0x0000920000057ab9 */ /* 0x000fc80000000800 */
[----:B------:R4:W-:Y:S02]  /*52c70*/  STL [R1+0x2488], R2 ;  /* 0x0024880201007387 */ /* 0x0009e40000100800 */
[----:B----4-:R-:W-:Y:S01]  /*52c80*/  VIADD R2, R2, UR5 ;  /* 0x0000000502027c36 */ /* 0x010fe20008000000 */
[----:B------:R-:W-:-:S04]  /*52c90*/  ULDC UR5, c[0x0][0x244] ;  /* 0x0000910000057ab9 */ /* 0x000fc80000000800 */
[----:B------:R4:W-:Y:S02]  /*52ca0*/  STL [R1+0x248c], R2 ;  /* 0x00248c0201007387 */ /* 0x0009e40000100800 */
[----:B----4-:R-:W-:Y:S01]  /*52cb0*/  VIADD R2, R2, UR9 ;  /* 0x0000000902027c36 */ /* 0x010fe20008000000 */
[----:B------:R-:W-:-:S04]  /*52cc0*/  ULDC UR9, c[0x0][0x248] ;  /* 0x0000920000097ab9 */ /* 0x000fc80000000800 */
[----:B------:R4:W-:Y:S02]  /*52cd0*/  STL [R1+0x2490], R2 ;  /* 0x0024900201007387 */ /* 0x0009e40000100800 */
[----:B----4-:R-:W-:Y:S02]  /*52ce0*/  VIADD R2, R2, UR10 ;  /* 0x0000000a02027c36 */ /* 0x010fe40008000000 */
[----:B--2---:R2:W-:Y:S01]  /*52cf0*/  STSM.16.M88.4 [R0], R4 ;  /* 0x0000000400007844 */ /* 0x0045e20000000200 */
[----:B------:R-:W-:Y:S06]  /*52d00*/  BAR.SYNC.DEFER_BLOCKING 0x0 ;  /* 0x0000000000007b1d */ /* 0x000fec0000010000 */
[----:B--2---:R-:W2:Y:S04]  /*52d10*/  LDL.LU R4, [R1+0x1c74] ;  /* 0x001c740001047983 */ /* 0x004ea80000300800 */
[----:B------:R-:W2:Y:S04]  /*52d20*/  LDL.LU R5, [R1+0x1c7c] ;  /* 0x001c7c0001057983 */ /* 0x000ea80000300800 */
[----:B------:R-:W2:Y:S04]  /*52d30*/  LDL.LU R6, [R1+0x1874] ;  /* 0x0018740001067983 */ /* 0x000ea80000300800 */
[----:B------:R4:W-:Y:S04]  /*52d40*/  STL [R1+0x2494], R2 ;  /* 0x0024940201007387 */ /* 0x0009e80000100800 */
[----:B------:R-:W2:Y:S04]  /*52d50*/  LDL.LU R7, [R1+0x187c] ;  /* 0x00187c0001077983 */ /* 0x000ea80000300800 */
[----:B------:R-:W1:Y:S01]  /*52d60*/  LDS.128 R20, [R152] ;  /* 0x0000000098147984 */ /* 0x000e620000000c00 */
[----:B------:R-:W-:Y:S01]  /*52d70*/  BAR.SYNC.DEFER_BLOCKING 0x0 ;  /* 0x0000000000007b1d */ /* 0x000fe20000010000 */
[----:B----4-:R-:W-:-:S02]  /*52d80*/  VIADD R2, R2, UR9 ;  /* 0x0000000902027c36 */ /* 0x010fc40008000000 */
[----:B------:R-:W-:-:S03]  /*52d90*/  IMAD R3, R11, UR5, RZ ;  /* 0x000000050b037c24 */ /* 0x000fc6000f8e02ff */
[----:B------:R-:W-:Y:S01]  /*52da0*/  ULDC UR5, c[0x0][0x248] ;  /* 0x0000920000057ab9 */ /* 0x000fe20000000800 */
[----:B------:R-:W-:Y:S01]  /*52db0*/  ULDC UR9, c[0x0][0x248] ;  /* 0x0000920000097ab9 */ /* 0x000fe20000000800 */
[----:B------:R4:W-:Y:S02]  /*52dc0*/  STL [R1+0x2498], R2 ;  /* 0x0024980201007387 */ /* 0x0009e40000100800 */
[----:B----4-:R-:W-:Y:S01]  /*52dd0*/  VIADD R2, R2, UR11 ;  /* 0x0000000b02027c36 */ /* 0x010fe20008000000 */
[----:B------:R-:W-:-:S03]  /*52de0*/  ULDC.64 UR10, c[0x0][0x220] ;  /* 0x00008800000a7ab9 */ /* 0x000fc60000000a00 */
[----:B------:R-:W-:Y:S01]  /*52df0*/  VIADD R15, R2, UR12 ;  /* 0x0000000c020f7c36 */ /* 0x000fe20008000000 */
[----:B------:R-:W-:Y:S01]  /*52e00*/  ULDC.64 UR12, c[0x0][0x220] ;  /* 0x00008800000c7ab9 */ /* 0x000fe20000000a00 */
[----:B-1----:R-:W-:Y:S04]  /*52e10*/  STL.64 [R1+0x1060], R20 ;  /* 0x0010601401007387 */ /* 0x002fe80000100a00 */
[----:B------:R-:W-:Y:S04]  /*52e20*/  STL.64 [R1+0x1068], R22 ;  /* 0x0010681601007387 */ /* 0x000fe80000100a00 */
[----:B------:R-:W-:Y:S04]  /*52e30*/  STL [R1+0x249c], R2 ;  /* 0x00249c0201007387 */ /* 0x000fe80000100800 */
[----:B------:R-:W-:Y:S04]  /*52e40*/  STL [R1+0x24a0], R15 ;  /* 0x0024a00f01007387 */ /* 0x000fe80000100800 */
[----:B--2---:R1:W-:Y:S02]  /*52e50*/  STSM.16.M88.4 [R0], R4 ;  /* 0x0000000400007844 */ /* 0x0043e40000000200 */
[----:B-1----:R-:W-:Y:S01]  /*52e60*/  VIADD R4, R15, UR5 ;  /* 0x000000050f047c36 */ /* 0x002fe20008000000 */
[----:B------:R-:W-:-:S03]  /*52e70*/  ULDC UR5, c[0x0][0x248] ;  /* 0x0000920000057ab9 */ /* 0x000fc60000000800 */
[----:B------:R-:W-:Y:S01]  /*52e80*/  VIADD R6, R4, UR5 ;  /* 0x0000000504067c36 */ /* 0x000fe20008000000 */
[----:B------:R-:W-:Y:S01]  /*52e90*/  STL [R1+0x24a4], R4 ;  /* 0x0024a40401007387 */ /* 0x000fe20000100800 */
[----:B------:R-:W-:-:S03]  /*52ea0*/  ULDC UR5, c[0x0][0x248] ;  /* 0x0000920000057ab9 */ /* 0x000fc60000000800 */
[----:B------:R1:W-:Y:S01]  /*52eb0*/  STL [R1+0x24a8], R6 ;  /* 0x0024a80601007387 */ /* 0x0003e20000100800 */
[----:B------:R-:W-:Y:S02]  /*52ec0*/  IMAD R5, R8, 0x80, R3 ;  /* 0x0000008008057824 */ /* 0x000fe400078e0203 */
[----:B-1----:R-:W-:Y:S01]  /*52ed0*/  VIADD R6, R6, UR5 ;  /* 0x0000000506067c36 */ /* 0x002fe20008000000 */
[----:B------:R-:W-:-:S04]  /*52ee0*/  ULDC UR5, c[0x0][0x248] ;  /* 0x0000920000057ab9 */ /* 0x000fc80000000800 */
[----:B------:R1:W-:Y:S02]  /*52ef0*/  STL [R1+0x24ac], R6 ;  /* 0x0024ac0601007387 */ /* 0x0003e40000100800 */
[----:B-1----:R-:W-:Y:S01]  /*52f00*/  VIADD R6, R6, UR5 ;  /* 0x0000000506067c36 */ /* 0x002fe20008000000 */
[----:B------:R-:W-:-:S03]  /*52f10*/  ULDC UR5, c[0x0][0x248] ;  /* 0x0000920000057ab9 */ /* 0x000fc60000000800 */
[----:B------:R-:W-:Y:S01]  /*52f20*/  VIADD R8, R6, UR5 ;  /* 0x0000000506087c36 */ /* 0x000fe20008000000 */
[----:B------:R-:W-:Y:S01]  /*52f30*/  STL [R1+0x24b0], R6 ;  /* 0x0024b00601007387 */ /* 0x000fe20000100800 */
[----:B------:R-:W-:Y:S02]  /*52f40*/  ULDC UR5, c[0x0][0x248] ;  /* 0x0000920000057ab9 */ /* 0x000fe40000000800 */
        /* <DEDUP_REMOVED lines=257> */
[----:B------:R-:W-:Y:S01]  /*53f60*/  LEA R2, P2, R3, UR10, 0x2 ;  /* 0x0000000a03027c11 */ /* 0x000fe2000f8410ff */
[----:B------:R-:W-:Y:S01]  /*53f70*/  IMAD R7, R9, 0x80, R5 ;  /* 0x0000008009077824 */ /* 0x000fe200078e0205 */
[----:B------:R-:W-:Y:S02]  /*53f80*/  ULDC UR5, c[0x0][0x228] ;  /* 0x00008a0000057ab9 */ /* 0x000fe40000000800 */
        /* <DEDUP_REMOVED lines=8> */
[----:B------:R-:W-:Y:S01]  /*54010*/  LEA.HI.X.SX32 R3, R3, UR11, 0x2, P2 ;  /* 0x0000000b03037c11 */ /* 0x000fe200090f16ff */
[----:B------:R-:W-:Y:S01]  /*54020*/  ULDC.64 UR10, c[0x0][0x220] ;  /* 0x00008800000a7ab9 */ /* 0x000fe20000000a00 */
[----:B---3--:R-:W-:Y:S01]  /*54030*/  IMAD R9, R16, 0x80, R7 ;  /* 0x0000008010097824 */ /* 0x008fe200078e0207 */
[----:B------:R-:W-:Y:S01]  /*54040*/  LOP3.LUT R170, R170, 0x7fffffff, RZ, 0xc0, !PT ;  /* 0x7fffffffaaaa7812 */ /* 0x000fe200078ec0ff */
[----:B------:R1:W-:Y:S01]  /*54050*/  STL [R1+0x261c], R24 ;  /* 0x00261c1801007387 */ /* 0x0003e20000100800 */
[----:B------:R-:W-:Y:S01]  /*54060*/  VIADD R66, R10, 0x17d ;  /* 0x0000017d0a427836 */ /* 0x000fe20000000000 */
[----:B------:R-:W-:Y:S01]  /*54070*/  ULDC UR9, c[0x0][0x228] ;  /* 0x00008a0000097ab9 */ /* 0x000fe20000000800 */
[----:B-1----:R-:W-:Y:S01]  /*54080*/  VIADD R24, R24, UR16 ;  /* 0x0000001018187c36 */ /* 0x002fe20008000000 */
[----:B------:R-:W-:-:S04]  /*54090*/  ULDC UR16, c[0x0][0x248] ;  /* 0x0000920000107ab9 */ /* 0x000fc80000000800 */
[----:B------:R1:W-:Y:S02]  /*540a0*/  STL [R1+0x2620], R24 ;  /* 0x0026201801007387 */ /* 0x0003e40000100800 */
[----:B-1----:R-:W-:Y:S01]  /*540b0*/  VIADD R24, R24, UR16 ;  /* 0x0000001018187c36 */ /* 0x002fe20008000000 */
[----:B------:R-:W-:-:S04]  /*540c0*/  ULDC UR16, c[0x0][0x248] ;  /* 0x0000920000107ab9 */ /* 0x000fc80000000800 */
[----:B------:R1:W-:Y:S01]  /*540d0*/  STL [R1+0x2624], R24 ;  /* 0x0026241801007387 */ /* 0x0003e20000100800 */
[----:B------:R-:W-:Y:S01]  /*540e0*/  LEA R4, P2, R5, UR10, 0x2 ;  /* 0x0000000a05047c11 */ /* 0x000fe2000f8410ff */
[----:B-1----:R-:W-:Y:S01]  /*540f0*/  VIADD R24, R24, UR16 ;  /* 0x0000001018187c36 */ /* 0x002fe20008000000 */
[----:B------:R-:W-:-:S04]  /*54100*/  ULDC UR16, c[0x0][0x248] ;  /* 0x0000920000107ab9 */ /* 0x000fc80000000800 */
[----:B------:R1:W-:Y:S01]  /*54110*/  STL [R1+0x2628], R24 ;  /* 0x0026281801007387 */ /* 0x0003e20000100800 */
[----:B------:R-:W-:Y:S01]  /*54120*/  LEA.HI.X.SX32 R5, R5, UR11, 0x2, P2 ;  /* 0x0000000b05057c11 */ /* 0x000fe200090f16ff */
[----:B------:R-:W-:Y:S01]  /*54130*/  ULDC.64 UR10, c[0x0][0x220] ;  /* 0x00008800000a7ab9 */ /* 0x000fe20000000a00 */
[----:B-1----:R-:W-:Y:S01]  /*54140*/  VIADD R24, R24, UR16 ;  /* 0x0000001018187c36 */ /* 0x002fe20008000000 */
[----:B------:R-:W-:-:S04]  /*54150*/  ULDC UR16, c[0x0][0x248] ;  /* 0x0000920000107ab9 */ /* 0x000fc80000000800 */
[----:B------:R1:W-:Y:S01]  /*54160*/  STL [R1+0x262c], R24 ;  /* 0x00262c1801007387 */ /* 0x0003e20000100800 */
[C---:B------:R-:W-:Y:S01]  /*54170*/  LEA R6, P2, R7.reuse, UR10, 0x2 ;  /* 0x0000000a07067c11 */ /* 0x040fe2000f8410ff */
[----:B------:R-:W-:Y:S01]  /*54180*/  ULDC UR10, c[0x0][0x228] ;  /* 0x00008a00000a7ab9 */ /* 0x000fe20000000800 */
[----:B-1----:R-:W-:Y:S01]  /*54190*/  VIADD R24, R24, UR16 ;  /* 0x0000001018187c36 */ /* 0x002fe20008000000 */
[----:B------:R-:W-:Y:S01]  /*541a0*/  ULDC UR16, c[0x0][0x248] ;  /* 0x0000920000107ab9 */ /* 0x000fe20000000800 */
[----:B------:R-:W-:Y:S01]  /*541b0*/  LEA.HI.X.SX32 R7, R7, UR11, 0x2, P2 ;  /* 0x0000000b07077c11 */ /* 0x000fe200090f16ff */
[----:B------:R-:W-:Y:S02]  /*541c0*/  ULDC UR11, c[0x0][0x228] ;  /* 0x00008a00000b7ab9 */ /* 0x000fe40000000800 */
[----:B------:R1:W-:Y:S01]  /*541d0*/  STL [R1+0x2630], R24 ;  /* 0x0026301801007387 */ /* 0x0003e20000100800 */
[----:B------:R-:W-:Y:S01]  /*541e0*/  LEA R8, P3, R9, UR12, 0x2 ;  /* 0x0000000c09087c11 */ /* 0x000fe2000f8610ff */
[----:B------:R-:W-:Y:S01]  /*541f0*/  ULDC UR12, c[0x0][0x228] ;  /* 0x00008a00000c7ab9 */ /* 0x000fe20000000800 */
[----:B-1----:R-:W-:Y:S01]  /*54200*/  VIADD R24, R24, UR16 ;  /* 0x0000001018187c36 */ /* 0x002fe20008000000 */
[----:B------:R-:W-:-:S02]  /*54210*/  ULDC.64 UR16, c[0x0][0x228] ;  /* 0x00008a0000107ab9 */ /* 0x000fc40000000a00 */
[----:B------:R-:W-:Y:S01]  /*54220*/  ISETP.LT.AND P2, PT, R14, UR16, !P1 ;  /* 0x000000100e007c0c */ /* 0x000fe2000cf41270 */
[----:B------:R-:W-:Y:S01]  /*54230*/  ULDC UR16, c[0x0][0x248] ;  /* 0x0000920000107ab9 */ /* 0x000fe20000000800 */
[----:B------:R-:W-:Y:S01]  /*54240*/  LEA.HI.X.SX32 R9, R9, UR13, 0x2, P3 ;  /* 0x0000000d09097c11 */ /* 0x000fe200098f16ff */
[----:B------:R-:W-:Y:S01]  /*54250*/  ULDC UR13, c[0x0][0x228] ;  /* 0x00008a00000d7ab9 */ /* 0x000fe20000000800 */
[----:B------:R-:W-:-:S09]  /*54260*/  ISETP.LT.AND P3, PT, R13, UR18, !P1 ;  /* 0x000000120d007c0c */ /* 0x000fd2000cf61270 */
[----:B------:R-:W-:Y:S02]  /*54270*/  @P2 LOP3.LUT R154, R154, 0x20000, RZ, 0xfc, !PT ;  /* 0x000200009a9a2812 */ /* 0x000fe400078efcff */
[----:B------:R-:W-:Y:S01]  /*54280*/  ISETP.LT.AND P2, PT, R12, UR19, !P1 ;  /* 0x000000130c007c0c */ /* 0x000fe2000cf41270 */
[----:B------:R-:W-:Y:S01]  /*54290*/  ULDC.64 UR18, c[0x0][0x228] ;  /* 0x00008a0000127ab9 */ /* 0x000fe20000000a00 */
[----:B------:R-:W-:-:S04]  /*542a0*/  LOP3.LUT R154, R154, 0xfffeffff, RZ, 0xc0, !PT ;  /* 0xfffeffff9a9a7812 */ /* 0x000fc800078ec0ff */
[----:B------:R-:W-:Y:S02]  /*542b0*/  @P3 LOP3.LUT R154, R154, 0x10000, RZ, 0xfc, !PT ;  /* 0x000100009a9a3812 */ /* 0x000fe400078efcff */
[----:B------:R-:W-:Y:S02]  /*542c0*/  ISETP.LT.AND P1, PT, R11, UR18, !P1 ;  /* 0x000000120b007c0c */ /* 0x000fe4000cf21270 */
[----:B------:R-:W-:-:S04]  /*542d0*/  LOP3.LUT R154, R154, 0xffff7fff, RZ, 0xc0, !PT ;  /* 0xffff7fff9a9a7812 */ /* 0x000fc800078ec0ff */
[----:B------:R-:W-:-:S04]  /*542e0*/  @P2 LOP3.LUT R154, R154, 0x8000, RZ, 0xfc, !PT ;  /* 0x000080009a9a2812 */ /* 0x000fc800078efcff */
[----:B------:R-:W-:-:S04]  /*542f0*/  LOP3.LUT R154, R154, 0xffffbfff, RZ, 0xc0, !PT ;  /* 0xffffbfff9a9a7812 */ /* 0x000fc800078ec0ff */
[----:B------:R-:W-:Y:S02]  /*54300*/  @P1 LOP3.LUT R154, R154, 0x4000, RZ, 0xfc, !PT ;  /* 0x000040009a9a1812 */ /* 0x000fe400078efcff */
[----:B------:R-:W-:Y:S02]  /*54310*/  ISETP.LT.AND P1, PT, R14, UR20, !P0 ;  /* 0x000000140e007c0c */ /* 0x000fe4000c721270 */
[----:B------:R-:W-:-:S11]  /*54320*/  LOP3.LUT R154, R154, 0xffffdfff, RZ, 0xc0, !PT ;  /* 0xffffdfff9a9a7812 */ /* 0x000fd600078ec0ff */
[----:B------:R-:W-:Y:S02]  /*54330*/  @P1 LOP3.LUT R154, R154, 0x2000, RZ, 0xfc, !PT ;  /* 0x000020009a9a1812 */ /* 0x000fe400078efcff */
[----:B------:R-:W-:Y:S02]  /*54340*/  ISETP.LT.AND P1, PT, R13, UR13, !P0 ;  /* 0x0000000d0d007c0c */ /* 0x000fe4000c721270 */
[----:B------:R-:W-:Y:S01]  /*54350*/  LOP3.LUT R154, R154, 0xffffefff, RZ, 0xc0, !PT ;  /* 0xffffefff9a9a7812 */ /* 0x000fe200078ec0ff */
[----:B------:R1:W-:Y:S02]  /*54360*/  STL [R1+0x2634], R24 ;  /* 0x0026341801007387 */ /* 0x0003e40000100800 */
[----:B-1----:R-:W-:-:S08]  /*54370*/  VIADD R24, R24, UR21 ;  /* 0x0000001518187c36 */ /* 0x002fd00008000000 */
[----:B------:R-:W-:Y:S01]  /*54380*/  @P1 LOP3.LUT R154, R154, 0x1000, RZ, 0xfc, !PT ;  /* 0x000010009a9a1812 */ /* 0x000fe200078efcff */
[----:B------:R-:W-:Y:S01]  /*54390*/  ULDC UR21, c[0x0][0x248] ;  /* 0x0000920000157ab9 */ /* 0x000fe20000000800 */
[----:B------:R-:W-:Y:S01]  /*543a0*/  ISETP.LT.AND P1, PT, R12, UR12, !P0 ;  /* 0x0000000c0c007c0c */ /* 0x000fe2000c721270 */
[----:B------:R-:W-:Y:S01]  /*543b0*/  ULDC UR12, c[0x0][0x248] ;  /* 0x00009200000c7ab9 */ /* 0x000fe20000000800 */
[----:B------:R1:W-:Y:S01]  /*543c0*/  STL [R1+0x2638], R24 ;  /* 0x0026381801007387 */ /* 0x0003e20000100800 */
[----:B------:R-:W-:Y:S01]  /*543d0*/  LOP3.LUT R154, R154, 0xfffff7ff, RZ, 0xc0, !PT ;  /* 0xfffff7ff9a9a7812 */ /* 0x000fe200078ec0ff */
[----:B-1----:R-:W-:Y:S01]  /*543e0*/  VIADD R24, R24, UR21 ;  /* 0x0000001518187c36 */ /* 0x002fe20008000000 */
[----:B------:R-:W-:Y:S02]  /*543f0*/  ULDC.64 UR20, c[0x0][0x228] ;  /* 0x00008a0000147ab9 */ /* 0x000fe40000000a00 */
[----:B------:R-:W-:-:S06]  /*54400*/  ISETP.LT.AND P0, PT, R11, UR20, !P0 ;  /* 0x000000140b007c0c */ /* 0x000fcc000c701270 */
[----:B------:R-:W-:-:S04]  /*54410*/  @P1 LOP3.LUT R154, R154, 0x800, RZ, 0xfc, !PT ;  /* 0x000008009a9a1812 */ /* 0x000fc800078efcff */
[----:B------:R-:W-:Y:S01]  /*54420*/  LOP3.LUT R154, R154, 0xfffffbff, RZ, 0xc0, !PT ;  /* 0xfffffbff9a9a7812 */ /* 0x000fe200078ec0ff */
[----:B------:R1:W-:Y:S03]  /*54430*/  STL [R1+0x263c], R24 ;  /* 0x00263c1801007387 */ /* 0x0003e60000100800 */
[----:B------:R-:W-:Y:S02]  /*54440*/  @P0 LOP3.LUT R154, R154, 0x400, RZ, 0xfc, !PT ;  /* 0x000004009a9a0812 */ /* 0x000fe400078efcff */
[----:B------:R-:W-:Y:S01]  /*54450*/  ISETP.GE.AND P0, PT, R68, UR37, PT ;  /* 0x0000002544007c0c */ /* 0x000fe2000bf06270 */
[----:B------:R-:W-:Y:S02]  /*54460*/  VIADD R65, R10, 0x17c ;  /* 0x0000017c0a417836 */ /* 0x000fe40000000000 */
[----:B-1----:R-:W-:Y:S01]  /*54470*/  VIADD R24, R24, UR16 ;  /* 0x0000001018187c36 */ /* 0x002fe20008000000 */
[----:B------:R-:W-:Y:S01]  /*54480*/  ISETP.LT.AND P3, PT, R14, UR11, !P0 ;  /* 0x0000000b0e007c0c */ /* 0x000fe2000c761270 */
[----:B------:R-:W-:Y:S01]  /*54490*/  ULDC UR16, c[0x0][0x248] ;  /* 0x0000920000107ab9 */ /* 0x000fe20000000800 */
[----:B------:R-:W-:Y:S01]  /*544a0*/  LOP3.LUT R154, R154, 0xfffffdff, RZ, 0xc0, !PT ;  /* 0xfffffdff9a9a7812 */ /* 0x000fe200078ec0ff */
[C---:B------:R-:W-:Y:S01]  /*544b0*/  VIADD R64, R10.reuse, 0x17b ;  /* 0x0000017b0a407836 */ /* 0x040fe20000000000 */
[----:B------:R1:W-:Y:S01]  /*544c0*/  STL [R1+0x2640], R24 ;  /* 0x0026401801007387 */ /* 0x0003e20000100800 */
[----:B------:R-:W-:Y:S01]  /*544d0*/  ISETP.LT.AND P2, PT, R13, UR10, !P0 ;  /* 0x0000000a0d007c0c */ /* 0x000fe2000c741270 */
[----:B------:R-:W-:Y:S01]  /*544e0*/  ULDC UR10, c[0x0][0x248] ;  /* 0x00009200000a7ab9 */ /* 0x000fe20000000800 */
[C---:B------:R-:W-:Y:S01]  /*544f0*/  VIADD R63, R10.reuse, 0x17a ;  /* 0x0000017a0a3f7836 */ /* 0x040fe20000000000 */
[----:B------:R-:W-:Y:S01]  /*54500*/  LOP3.LUT R169, R169, 0x7fffffff, RZ, 0xc0, !PT ;  /* 0x7fffffffa9a97812 */ /* 0x000fe200078ec0ff */
[----:B------:R-:W-:Y:S01]  /*54510*/  VIADD R62, R10, 0x179 ;  /* 0x000001790a3e7836 */ /* 0x000fe20000000000 */
[----:B------:R-:W-:Y:S01]  /*54520*/  ULDC UR37, c[0x0][0x228] ;  /* 0x00008a0000257ab9 */ /* 0x000fe20000000800 */
[----:B-1----:R-:W-:Y:S01]  /*54530*/  VIADD R24, R24, UR16 ;  /* 0x0000001018187c36 */ /* 0x002fe20008000000 */
[----:B------:R-:W-:-:S04]  /*54540*/  ULDC UR16, c[0x0][0x248] ;  /* 0x0000920000107ab9 */ /* 0x000fc80000000800 */
[----:B------:R1:W-:Y:S01]  /*54550*/  STL [R1+0x2644], R24 ;  /* 0x0026441801007387 */ /* 0x0003e20000100800 */
[----:B------:R-:W-:Y:S02]  /*54560*/  @P3 LOP3.LUT R154, R154, 0x200, RZ, 0xfc, !PT ;  /* 0x000002009a9a3812 */ /* 0x000fe400078efcff */
[----:B------:R-:W-:Y:S01]  /*54570*/  ISETP.LT.AND P1, PT, R12, UR46, !P0 ;  /* 0x0000002e0c007c0c */ /* 0x000fe2000c721270 */
[----:B------:R-:W-:Y:S02]  /*54580*/  VIADD R61, R10, 0x178 ;  /* 0x000001780a3d7836 */ /* 0x000fe40000000000 */
[----:B-1----:R-:W-:Y:S01]  /*54590*/  VIADD R24, R24, UR16 ;  /* 0x0000001018187c36 */ /* 0x002fe20008000000 */
[----:B------:R-:W-:Y:S01]  /*545a0*/  ULDC UR16, c[0x0][0x248] ;  /* 0x0000920000107ab9 */ /* 0x000fe20000000800 */
[----:B------:R-:W-:Y:S01]  /*545b0*/  LOP3.LUT R154, R154, 0xfffffeff, RZ, 0xc0, !PT ;  /* 0xfffffeff9a9a7812 */ /* 0x000fe200078ec0ff */
[----:B------:R-:W-:Y:S01]  /*545c0*/  VIADD R60, R10, 0x177 ;  /* 0x000001770a3c7836 */ /* 0x000fe20000000000 */
[----:B------:R-:W-:Y:S01]  /*545d0*/  ULDC UR46, c[0x0][0x228] ;  /* 0x00008a00002e7ab9 */ /* 0x000fe20000000800 */
[----:B------:R1:W-:Y:S01]  /*545e0*/  STL [R1+0x2648], R24 ;  /* 0x0026481801007387 */ /* 0x0003e20000100800 */
[----:B------:R-:W-:Y:S01]  /*545f0*/  @P2 LOP3.LUT R154, R154, 0x100, RZ, 0xfc, !PT ;  /* 0x000001009a9a2812 */ /* 0x000fe200078efcff */
[----:B-1----:R-:W-:-:S05]  /*54600*/  VIADD R24, R24, UR16 ;  /* 0x0000001018187c36 */ /* 0x002fca0008000000 */
[----:B------:R1:W-:Y:S01]  /*54610*/  STL [R1+0x264c], R24 ;  /* 0x00264c1801007387 */ /* 0x0003e20000100800 */
[----:B------:R-:W-:Y:S01]  /*54620*/  LOP3.LUT R154, R154, 0xffffff7f, RZ, 0xc0, !PT ;  /* 0xffffff7f9a9a7812 */ /* 0x000fe200078ec0ff */
[----:B-1----:R-:W-:Y:S01]  /*54630*/  VIADD R24, R24, UR12 ;  /* 0x0000000c18187c36 */ /* 0x002fe20008000000 */
[----:B------:R-:W-:Y:S02]  /*54640*/  ULDC.64 UR12, c[0x0][0x228] ;  /* 0x00008a00000c7ab9 */ /* 0x000fe40000000a00 */
[----:B------:R-:W-:Y:S02]  /*54650*/  ISETP.LT.AND P0, PT, R11, UR12, !P0 ;  /* 0x0000000c0b007c0c */ /* 0x000fe4000c701270 */
[----:B------:R-:W-:-:S04]  /*54660*/  @P1 LOP3.LUT R154, R154, 0x80, RZ, 0xfc, !PT ;  /* 0x000000809a9a1812 */ /* 0x000fc800078efcff */
[----:B------:R-:W-:-:S07]  /*54670*/  LOP3.LUT R154, R154, 0xffffffbf, RZ, 0xc0, !PT ;  /* 0xffffffbf9a9a7812 */ /* 0x000fce00078ec0ff */
[----:B------:R-:W-:Y:S02]  /*54680*/  @P0 LOP3.LUT R154, R154, 0x40, RZ, 0xfc, !PT ;  /* 0x000000409a9a0812 */ /* 0x000fe400078efcff */
[----:B------:R-:W-:Y:S01]  /*54690*/  ISETP.GE.AND P0, PT, R67, UR17, PT ;  /* 0x0000001143007c0c */ /* 0x000fe2000bf06270 */
[----:B------:R1:W-:Y:S01]  /*546a0*/  STL [R1+0x2650], R24 ;  /* 0x0026501801007387 */ /* 0x0003e20000100800 */
[----:B------:R-:W-:Y:S01]  /*546b0*/  LOP3.LUT R154, R154, 0xffffffdf, RZ, 0xc0, !PT ;  /* 0xffffffdf9a9a7812 */ /* 0x000fe200078ec0ff */
[----:B------:R-:W-:Y:S01]  /*546c0*/  ULDC.64 UR16, c[0x0][0x228] ;  /* 0x00008a0000107ab9 */ /* 0x000fe20000000a00 */
[----:B------:R-:W-:Y:S01]  /*546d0*/  ISETP.LT.AND P3, PT, R14, UR45, !P0 ;  /* 0x0000002d0e007c0c */ /* 0x000fe2000c761270 */
[----:B------:R-:W2:Y:S01]  /*546e0*/  LDL.LU R68, [R1+0x2934] ;  /* 0x0029340001447983 */ /* 0x000ea20000300800 */
[----:B------:R-:W-:Y:S01]  /*546f0*/  ISETP.LT.AND P2, PT, R13, UR60, !P0 ;  /* 0x0000003c0d007c0c */ /* 0x000fe2000c741270 */
[----:B------:R-:W-:Y:S01]  /*54700*/  VIADD R59, R10, 0x176 ;  /* 0x000001760a3b7836 */ /* 0x000fe20000000000 */
[----:B------:R-:W-:Y:S01]  /*54710*/  ISETP.LT.AND P1, PT, R12, UR61, !P0 ;  /* 0x0000003d0c007c0c */ /* 0x000fe2000c721270 */
[----:B------:R-:W3:Y:S01]  /*54720*/  LDL.LU R67, [R1+0x2930] ;  /* 0x0029300001437983 */ /* 0x000ee20000300800 */
[----:B------:R-:W-:Y:S01]  /*54730*/  VIADD R58, R10, 0x175 ;  /* 0x000001750a3a7836 */ /* 0x000fe20000000000 */
[----:B------:R-:W-:Y:S01]  /*54740*/  ULDC UR45, c[0x0][0x228] ;  /* 0x00008a00002d7ab9 */ /* 0x000fe20000000800 */
[----:B-1----:R-:W-:Y:S01]  /*54750*/  VIADD R24, R24, UR10 ;  /* 0x0000000a18187c36 */ /* 0x002fe20008000000 */
[----:B------:R-:W-:Y:S01]  /*54760*/  ULDC.64 UR10, c[0x0][0x228] ;  /* 0x00008a00000a7ab9 */ /* 0x000fe20000000a00 */
[----:B------:R-:W-:-:S03]  /*54770*/  VIADD R57, R10, 0x174 ;  /* 0x000001740a397836 */ /* 0x000fc60000000000 */
[----:B------:R-:W-:Y:S01]  /*54780*/  @P3 LOP3.LUT R154, R154, 0x20, RZ, 0xfc, !PT ;  /* 0x000000209a9a3812 */ /* 0x000fe200078efcff */
[C---:B------:R-:W-:Y:S01]  /*54790*/  VIADD R56, R10.reuse, 0x173 ;  /* 0x000001730a387836 */ /* 0x040fe20000000000 */
[----:B------:R-:W-:Y:S01]  /*547a0*/  ULDC UR61, c[0x0][0x228] ;  /* 0x00008a00003d7ab9 */ /* 0x000fe20000000800 */
[----:B------:R-:W-:Y:S01]  /*547b0*/  VIADD R55, R10, 0x172 ;  /* 0x000001720a377836 */ /* 0x000fe20000000000 */
[----:B------:R-:W-:Y:S01]  /*547c0*/  LOP3.LUT R154, R154, 0xffffffef, RZ, 0xc0, !PT ;  /* 0xffffffef9a9a7812 */ /* 0x000fe200078ec0ff */
[----:B------:R-:W-:Y:S01]  /*547d0*/  VIADD R54, R10, 0x171 ;  /* 0x000001710a367836 */ /* 0x000fe20000000000 */
[----:B------:R-:W-:Y:S02]  /*547e0*/  ULDC UR60, c[0x0][0x228] ;  /* 0x00008a00003c7ab9 */ /* 0x000fe40000000800 */
[----:B------:R-:W-:Y:S02]  /*547f0*/  @P2 LOP3.LUT R154, R154, 0x10, RZ, 0xfc, !PT ;  /* 0x000000109a9a2812 */ /* 0x000fe400078efcff */
[----:B------:R-:W-:Y:S01]  /*54800*/  ISETP.LT.AND P0, PT, R11, UR10, !P0 ;  /* 0x0000000a0b007c0c */ /* 0x000fe2000c701270 */
[----:B------:R-:W-:Y:S01]  /*54810*/  ULDC UR10, c[0x0][0x248] ;  /* 0x00009200000a7ab9 */ /* 0x000fe20000000800 */
[----:B------:R-:W-:-:S04]  /*54820*/  LOP3.LUT R154, R154, 0xfffffff7, RZ, 0xc0, !PT ;  /* 0xfffffff79a9a7812 */ /* 0x000fc800078ec0ff */
[----:B------:R-:W-:-:S04]  /*54830*/  @P1 LOP3.LUT R154, R154, 0x8, RZ, 0xfc, !PT ;  /* 0x000000089a9a1812 */ /* 0x000fc800078efcff */
[----:B------:R-:W-:-:S04]  /*54840*/  LOP3.LUT R154, R154, 0xfffffffb, RZ, 0xc0, !PT ;  /* 0xfffffffb9a9a7812 */ /* 0x000fc800078ec0ff */
[----:B------:R-:W-:Y:S02]  /*54850*/  @P0 LOP3.LUT R154, R154, 0x4, RZ, 0xfc, !PT ;  /* 0x000000049a9a0812 */ /* 0x000fe400078efcff */
[----:B------:R-:W-:Y:S01]  /*54860*/  ISETP.GE.AND P0, PT, R66, UR19, PT ;  /* 0x0000001342007c0c */ /* 0x000fe2000bf06270 */
[----:B------:R-:W-:-:S03]  /*54870*/  ULDC.64 UR18, c[0x0][0x228] ;  /* 0x00008a0000127ab9 */ /* 0x000fc60000000a00 */
[----:B------:R-:W-:Y:S01]  /*54880*/  ISETP.LT.AND P1, PT, R12, UR59, !P0 ;  /* 0x0000003b0c007c0c */ /* 0x000fe2000c721270 */
[----:B------:R1:W-:Y:S01]  /*54890*/  STL [R1+0x2654], R24 ;  /* 0x0026541801007387 */ /* 0x0003e20000100800 */
[----:B------:R-:W-:Y:S01]  /*548a0*/  ISETP.LT.AND P3, PT, R14, UR44, !P0 ;  /* 0x0000002c0e007c0c */ /* 0x000fe2000c761270 */
[C---:B------:R-:W-:Y:S01]  /*548b0*/  VIADD R53, R10.reuse, 0x170 ;  /* 0x000001700a357836 */ /* 0x040fe20000000000 */
[----:B------:R-:W-:Y:S01]  /*548c0*/  ISETP.LT.AND P2, PT, R13, UR58, !P0 ;  /* 0x0000003a0d007c0c */ /* 0x000fe2000c741270 */
[----:B------:R-:W4:Y:S01]  /*548d0*/  LDL.LU R66, [R1+0x292c] ;  /* 0x00292c0001427983 */ /* 0x000f220000300800 */
[----:B------:R-:W-:Y:S01]  /*548e0*/  ISETP.LT.AND P0, PT, R11, UR16, !P0 ;  /* 0x000000100b007c0c */ /* 0x000fe2000c701270 */
[----:B------:R-:W-:Y:S01]  /*548f0*/  VIADD R52, R10, 0x16f ;  /* 0x0000016f0a347836 */ /* 0x000fe20000000000 */
[----:B------:R-:W-:Y:S01]  /*54900*/  LOP3.LUT R154, R154, 0xfffffffd, RZ, 0xc0, !PT ;  /* 0xfffffffd9a9a7812 */ /* 0x000fe200078ec0ff */
[C---:B------:R-:W-:Y:S01]  /*54910*/  VIADD R51, R10.reuse, 0x16e ;  /* 0x0000016e0a337836 */ /* 0x040fe20000000000 */
[----:B------:R-:W-:Y:S01]  /*54920*/  ULDC UR44, c[0x0][0x228] ;  /* 0x00008a00002c7ab9 */ /* 0x000fe20000000800 */
[----:B------:R-:W-:Y:S01]  /*54930*/  VIADD R50, R10, 0x16d ;  /* 0x0000016d0a327836 */ /* 0x000fe20000000000 */
[----:B------:R-:W-:Y:S01]  /*54940*/  ULDC UR59, c[0x0][0x228] ;  /* 0x00008a00003b7ab9 */ /* 0x000fe20000000800 */
[----:B------:R-:W-:Y:S01]  /*54950*/  @P1 LOP3.LUT R171, R171, 0x80000000, RZ, 0xfc, !PT ;  /* 0x80000000abab1812 */ /* 0x000fe200078efcff */
[----:B-1----:R-:W-:Y:S01]  /*54960*/  VIADD R24, R24, UR10 ;  /* 0x0000000a18187c36 */ /* 0x002fe20008000000 */
[----:B------:R-:W-:Y:S01]  /*54970*/  @P3 LOP3.LUT R154, R154, 0x2, RZ, 0xfc, !PT ;  /* 0x000000029a9a3812 */ /* 0x000fe200078efcff */
[----:B------:R-:W-:Y:S01]  /*54980*/  ULDC UR10, c[0x0][0x248] ;  /* 0x00009200000a7ab9 */ /* 0x000fe20000000800 */
[----:B------:R-:W-:Y:S01]  /*54990*/  LOP3.LUT R171, R171, 0xbfffffff, RZ, 0xc0, !PT ;  /* 0xbfffffffabab7812 */ /* 0x000fe200078ec0ff */
[----:B------:R-:W-:Y:S01]  /*549a0*/  VIADD R49, R10, 0x16c ;  /* 0x0000016c0a317836 */ /* 0x000fe20000000000 */
[----:B------:R-:W-:-:S02]  /*549b0*/  ULDC UR58, c[0x0][0x228] ;  /* 0x00008a00003a7ab9 */ /* 0x000fc40000000800 */
[----:B------:R-:W-:Y:S02]  /*549c0*/  @P0 LOP3.LUT R171, R171, 0x40000000, RZ, 0xfc, !PT ;  /* 0x40000000abab0812 */ /* 0x000fe400078efcff */
[----:B------:R-:W-:Y:S01]  /*549d0*/  ISETP.GE.AND P0, PT, R65, UR21, PT ;  /* 0x0000001541007c0c */ /* 0x000fe2000bf06270 */
[----:B------:R-:W-:-:S03]  /*549e0*/  ULDC.64 UR20, c[0x0][0x228] ;  /* 0x00008a0000147ab9 */ /* 0x000fc60000000a00 */
[----:B------:R-:W-:Y:S01]  /*549f0*/  ISETP.LT.AND P3, PT, R14, UR43, !P0 ;  /* 0x0000002b0e007c0c */ /* 0x000fe2000c761270 */
[----:B------:R1:W-:Y:S01]  /*54a00*/  STL [R1+0x2658], R24 ;  /* 0x0026581801007387 */ /* 0x0003e20000100800 */
[----:B------:R-:W-:Y:S01]  /*54a10*/  LOP3.LUT R154, R154, 0xfffffffe, RZ, 0xc0, !PT ;  /* 0xfffffffe9a9a7812 */ /* 0x000fe200078ec0ff */
[----:B------:R-:W-:Y:S01]  /*54a20*/  ULDC UR43, c[0x0][0x228] ;  /* 0x00008a00002b7ab9 */ /* 0x000fe20000000800 */
[----:B------:R-:W-:Y:S01]  /*54a30*/  LOP3.LUT R171, R171, 0xdfffffff, RZ, 0xc0, !PT ;  /* 0xdfffffffabab7812 */ /* 0x000fe200078ec0ff */
[----:B------:R-:W2:Y:S01]  /*54a40*/  LDL.LU R65, [R1+0x2928] ;  /* 0x0029280001417983 */ /* 0x000ea20000300800 */
[----:B------:R-:W-:Y:S02]  /*54a50*/  @P2 LOP3.LUT R154, R154, 0x1, RZ, 0xfc, !PT ;  /* 0x000000019a9a2812 */ /* 0x000fe400078efcff */
[----:B------:R-:W-:Y:S01]  /*54a60*/  ISETP.LT.AND P2, PT, R13, UR57, !P0 ;  /* 0x000000390d007c0c */ /* 0x000fe2000c741270 */
[----:B------:R-:W-:Y:S01]  /*54a70*/  VIADD R48, R10, 0x16b ;  /* 0x0000016b0a307836 */ /* 0x000fe20000000000 */
[----:B------:R-:W-:Y:S01]  /*54a80*/  ISETP.LT.AND P1, PT, R12, UR56, !P0 ;  /* 0x000000380c007c0c */ /* 0x000fe2000c721270 */
[----:B-1----:R-:W-:-:S02]  /*54a90*/  VIADD R24, R24, UR10 ;  /* 0x0000000a18187c36 */ /* 0x002fc40008000000 */
[----:B------:R-:W-:Y:S01]  /*54aa0*/  @P3 LOP3.LUT R171, R171, 0x20000000, RZ, 0xfc, !PT ;  /* 0x20000000abab3812 */ /* 0x000fe200078efcff */
[----:B------:R-:W-:Y:S01]  /*54ab0*/  ULDC UR10, c[0x0][0x248] ;  /* 0x00009200000a7ab9 */ /* 0x000fe20000000800 */
[----:B------:R-:W-:Y:S01]  /*54ac0*/  ULDC UR56, c[0x0][0x228] ;  /* 0x00008a0000387ab9 */ /* 0x000fe20000000800 */
[C---:B------:R-:W-:Y:S01]  /*54ad0*/  VIADD R47, R10.reuse, 0x16a ;  /* 0x0000016a0a2f7836 */ /* 0x040fe20000000000 */
[----:B------:R-:W-:Y:S01]  /*54ae0*/  LOP3.LUT R171, R171, 0xefffffff, RZ, 0xc0, !PT ;  /* 0xefffffffabab7812 */ /* 0x000fe200078ec0ff */
[----:B------:R-:W-:Y:S01]  /*54af0*/  VIADD R46, R10, 0x169 ;  /* 0x000001690a2e7836 */ /* 0x000fe20000000000 */
[----:B------:R-:W-:Y:S02]  /*54b00*/  ULDC UR57, c[0x0][0x228] ;  /* 0x00008a0000397ab9 */ /* 0x000fe40000000800 */
[----:B------:R-:W-:Y:S02]  /*54b10*/  @P2 LOP3.LUT R171, R171, 0x10000000, RZ, 0xfc, !PT ;  /* 0x10000000abab2812 */ /* 0x000fe400078efcff */
[----:B------:R-:W-:-:S02]  /*54b20*/  ISETP.LT.AND P0, PT, R11, UR18, !P0 ;  /* 0x000000120b007c0c */ /* 0x000fc4000c701270 */
        /* <DEDUP_REMOVED lines=9> */
[----:B------:R-:W-:Y:S01]  /*54bc0*/  ULDC UR42, c[0x0][0x228] ;  /* 0x00008a00002a7ab9 */ /* 0x000fe20000000800 */
[----:B------:R-:W-:Y:S01]  /*54bd0*/  LOP3.LUT R171, R171, 0xfdffffff, RZ, 0xc0, !PT ;  /* 0xfdffffffabab7812 */ /* 0x000fe200078ec0ff */
[----:B------:R-:W3:Y:S01]  /*54be0*/  LDL.LU R64, [R1+0x2924] ;  /* 0x0029240001407983 */ /* 0x000ee20000300800 */
[----:B------:R-:W-:Y:S01]  /*54bf0*/  ISETP.LT.AND P1, PT, R12, UR54, !P0 ;  /* 0x000000360c007c0c */ /* 0x000fe2000c721270 */
[----:B------:R-:W-:Y:S01]  /*54c00*/  ULDC UR54, c[0x0][0x228] ;  /* 0x00008a0000367ab9 */ /* 0x000fe20000000800 */
[----:B------:R-:W-:Y:S01]  /*54c10*/  VIADD R45, R10, 0x168 ;  /* 0x000001680a2d7836 */ /* 0x000fe20000000000 */
[----:B------:R-:W-:Y:S01]  /*54c20*/  LOP3.LUT R168, R168, 0x7fffffff, RZ, 0xc0, !PT ;  /* 0x7fffffffa8a87812 */ /* 0x000fe200078ec0ff */
[----:B------:R-:W-:Y:S01]  /*54c30*/  VIADD R44, R10, 0x167 ;  /* 0x000001670a2c7836 */ /* 0x000fe20000000000 */
[----:B------:R-:W-:-:S02]  /*54c40*/  ULDC UR55, c[0x0][0x228] ;  /* 0x00008a0000377ab9 */ /* 0x000fc40000000800 */
[----:B------:R-:W-:-:S04]  /*54c50*/  @P3 LOP3.LUT R171, R171, 0x2000000, RZ, 0xfc, !PT ;  /* 0x02000000abab3812 */ /* 0x000fc800078efcff */
[----:B------:R-:W-:-:S04]  /*54c60*/  LOP3.LUT R171, R171, 0xfeffffff, RZ, 0xc0, !PT ;  /* 0xfeffffffabab7812 */ /* 0x000fc800078ec0ff */
[----:B------:R-:W-:Y:S02]  /*54c70*/  @P2 LOP3.LUT R171, R171, 0x1000000, RZ, 0xfc, !PT ;  /* 0x01000000abab2812 */ /* 0x000fe400078efcff */
[----:B------:R-:W-:Y:S02]  /*54c80*/  ISETP.LT.AND P0, PT, R11, UR20, !P0 ;  /* 0x000000140b007c0c */ /* 0x000fe4000c701270 */
[----:B------:R-:W-:-:S04]  /*54c90*/  LOP3.LUT R171, R171, 0xff7fffff, RZ, 0xc0, !PT ;  /* 0xff7fffffabab7812 */ /* 0x000fc800078ec0ff */
[----:B------:R-:W-:-:S04]  /*54ca0*/  @P1 LOP3.LUT R171, R171, 0x800000, RZ, 0xfc, !PT ;  /* 0x00800000abab1812 */ /* 0x000fc800078efcff */
[----:B------:R-:W-:-:S04]  /*54cb0*/  LOP3.LUT R171, R171, 0xffbfffff, RZ, 0xc0, !PT ;  /* 0xffbfffffabab7812 */ /* 0x000fc800078ec0ff */
[----:B------:R-:W-:Y:S02]  /*54cc0*/  @P0 LOP3.LUT R171, R171, 0x400000, RZ, 0xfc, !PT ;  /* 0x00400000abab0812 */ /* 0x000fe400078efcff */
[----:B------:R-:W-:-:S04]  /*54cd0*/  ISETP.GE.AND P0, PT, R63, UR11, PT ;  /* 0x0000000b3f007c0c */ /* 0x000fc8000bf06270 */
[----:B------:R-:W-:Y:S01]  /*54ce0*/  ISETP.LT.AND P3, PT, R14, UR41, !P0 ;  /* 0x000000290e007c0c */ /* 0x000fe2000c761270 */
[----:B-1----:R-:W-:Y:S01]  /*54cf0*/  VIADD R24, R24, UR10 ;  /* 0x0000000a18187c36 */ /* 0x002fe20008000000 */
[----:B------:R-:W-:Y:S01]  /*54d00*/  ISETP.LT.AND P2, PT, R13, UR53, !P0 ;  /* 0x000000350d007c0c */ /* 0x000fe2000c741270 */
[----:B------:R-:W-:Y:S01]  /*54d10*/  ULDC UR10, c[0x0][0x248] ;  /* 0x00009200000a7ab9 */ /* 0x000fe20000000800 */
[----:B------:R-:W-:Y:S01]  /*54d20*/  LOP3.LUT R171, R171, 0xffdfffff, RZ, 0xc0, !PT ;  /* 0xffdfffffabab7812 */ /* 0x000fe200078ec0ff */
[----:B------:R-:W-:Y:S01]  /*54d30*/  ULDC UR53, c[0x0][0x228] ;  /* 0x00008a0000357ab9 */ /* 0x000fe20000000800 */
[----:B------:R-:W-:Y:S01]  /*54d40*/  ISETP.LT.AND P1, PT, R12, UR52, !P0 ;  /* 0x000000340c007c0c */ /* 0x000fe2000c721270 */
[----:B------:R1:W-:Y:S01]  /*54d50*/  STL [R1+0x2660], R24 ;  /* 0x0026601801007387 */ /* 0x0003e20000100800 */
[----:B------:R-:W-:-:S05]  /*54d60*/  ULDC UR41, c[0x0][0x228] ;  /* 0x00008a0000297ab9 */ /* 0x000fca0000000800 */
[----:B------:R-:W-:Y:S01]  /*54d70*/  @P3 LOP3.LUT R171, R171, 0x200000, RZ, 0xfc, !PT ;  /* 0x00200000abab3812 */ /* 0x000fe200078efcff */
[----:B------:R-:W4:Y:S01]  /*54d80*/  LDL.LU R63, [R1+0x2920] ;  /* 0x00292000013f7983 */ /* 0x000f220000300800 */
[----:B------:R-:W-:Y:S02]  /*54d90*/  ULDC UR52, c[0x0][0x228] ;  /* 0x00008a0000347ab9 */ /* 0x000fe40000000800 */
[----:B------:R-:W-:-:S04]  /*54da0*/  LOP3.LUT R171, R171, 0xffefffff, RZ, 0xc0, !PT ;  /* 0xffefffffabab7812 */ /* 0x000fc800078ec0ff */
[----:B------:R-:W-:Y:S02]  /*54db0*/  @P2 LOP3.LUT R171, R171, 0x100000, RZ, 0xfc, !PT ;  /* 0x00100000abab2812 */ /* 0x000fe400078efcff */
[----:B------:R-:W-:Y:S01]  /*54dc0*/  ISETP.LT.AND P0, PT, R11, UR12, !P0 ;  /* 0x0000000c0b007c0c */ /* 0x000fe2000c701270 */
[----:B-1----:R-:W-:Y:S01]  /*54dd0*/  VIADD R24, R24, UR10 ;  /* 0x0000000a18187c36 */ /* 0x002fe20008000000 */
[----:B------:R-:W-:Y:S01]  /*54de0*/  LOP3.LUT R171, R171, 0xfff7ffff, RZ, 0xc0, !PT ;  /* 0xfff7ffffabab7812 */ /* 0x000fe200078ec0ff */
[----:B------:R-:W-:Y:S01]  /*54df0*/  ULDC UR10, c[0x0][0x248] ;  /* 0x00009200000a7ab9 */ /* 0x000fe20000000800 */
[----:B------:R-:W-:Y:S01]  /*54e00*/  VIADD R43, R10, 0x166 ;  /* 0x000001660a2b7836 */ /* 0x000fe20000000000 */
[----:B------:R-:W-:Y:S01]  /*54e10*/  ULDC UR12, c[0x0][0x228] ;  /* 0x00008a00000c7ab9 */ /* 0x000fe20000000800 */
[----:B------:R-:W-:-:S04]  /*54e20*/  @P1 LOP3.LUT R171, R171, 0x80000, RZ, 0xfc, !PT ;  /* 0x00080000abab1812 */ /* 0x000fc800078efcff */
[----:B------:R-:W-:-:S04]  /*54e30*/  LOP3.LUT R171, R171, 0xfffbffff, RZ, 0xc0, !PT ;  /* 0xfffbffffabab7812 */ /* 0x000fc800078ec0ff */
[----:B------:R-:W-:Y:S02]  /*54e40*/  @P0 LOP3.LUT R171, R171, 0x40000, RZ, 0xfc, !PT ;  /* 0x00040000abab0812 */ /* 0x000fe400078efcff */
[----:B------:R-:W-:Y:S01]  /*54e50*/  ISETP.GE.AND P0, PT, R62, UR17, PT ;  /* 0x000000113e007c0c */ /* 0x000fe2000bf06270 */
[----:B------:R1:W-:Y:S01]  /*54e60*/  STL [R1+0x2664], R24 ;  /* 0x0026641801007387 */ /* 0x0003e20000100800 */
[----:B------:R-:W-:Y:S01]  /*54e70*/  LOP3.LUT R171, R171, 0xfffdffff, RZ, 0xc0, !PT ;  /* 0xfffdffffabab7812 */ /* 0x000fe200078ec0ff */
[----:B------:R-:W-:Y:S01]  /*54e80*/  ULDC.64 UR16, c[0x0][0x228] ;  /* 0x00008a0000107ab9 */ /* 0x000fe20000000a00 */
[----:B------:R-:W-:Y:S01]  /*54e90*/  ISETP.LT.AND P3, PT, R14, UR40, !P0 ;  /* 0x000000280e007c0c */ /* 0x000fe2000c761270 */
[----:B------:R-:W-:Y:S01]  /*54ea0*/  ULDC UR40, c[0x0][0x228] ;  /* 0x00008a0000287ab9 */ /* 0x000fe20000000800 */
[----:B------:R-:W-:Y:S01]  /*54eb0*/  ISETP.LT.AND P2, PT, R13, UR51, !P0 ;  /* 0x000000330d007c0c */ /* 0x000fe2000c741270 */
[----:B------:R-:W-:Y:S01]  /*54ec0*/  ULDC UR51, c[0x0][0x228] ;  /* 0x00008a0000337ab9 */ /* 0x000fe20000000800 */
[----:B------:R-:W-:Y:S01]  /*54ed0*/  ISETP.LT.AND P1, PT, R12, UR50, !P0 ;  /* 0x000000320c007c0c */ /* 0x000fe2000c721270 */
[----:B------:R-:W-:-:S08]  /*54ee0*/  ULDC UR50, c[0x0][0x228] ;  /* 0x00008a0000327ab9 */ /* 0x000fd00000000800 */
[----:B------:R-:W-:-:S04]  /*54ef0*/  @P3 LOP3.LUT R171, R171, 0x20000, RZ, 0xfc, !PT ;  /* 0x00020000abab3812 */ /* 0x000fc800078efcff */
[----:B------:R-:W-:Y:S01]  /*54f00*/  LOP3.LUT R171, R171, 0xfffeffff, RZ, 0xc0, !PT ;  /* 0xfffeffffabab7812 */ /* 0x000fe200078ec0ff */
[----:B-1----:R-:W-:Y:S01]  /*54f10*/  VIADD R24, R24, UR10 ;  /* 0x0000000a18187c36 */ /* 0x002fe20008000000 */
[----:B------:R-:W-:Y:S02]  /*54f20*/  ULDC.64 UR10, c[0x0][0x228] ;  /* 0x00008a00000a7ab9 */ /* 0x000fe40000000a00 */
        /* <DEDUP_REMOVED lines=14> */
[----:B------:R-:W2:Y:S01]  /*55010*/  LDL.LU R62, [R1+0x291c] ;  /* 0x00291c00013e7983 */ /* 0x000ea20000300800 */
[----:B------:R-:W-:Y:S01]  /*55020*/  ISETP.LT.AND P1, PT, R12, UR48, !P0 ;  /* 0x000000300c007c0c */ /* 0x000fe2000c721270 */
[----:B------:R-:W-:Y:S01]  /*55030*/  ULDC UR48, c[0x0][0x228] ;  /* 0x00008a0000307ab9 */ /* 0x000fe20000000800 */
[C---:B------:R-:W-:Y:S01]  /*55040*/  VIADD R42, R10.reuse, 0x165 ;  /* 0x000001650a2a7836 */ /* 0x040fe20000000000 */
[----:B------:R-:W-:Y:S01]  /*55050*/  LOP3.LUT R167, R167, 0x7fffffff, RZ, 0xc0, !PT ;  /* 0x7fffffffa7a77812 */ /* 0x000fe200078ec0ff */
[----:B------:R-:W-:Y:S01]  /*55060*/  VIADD R41, R10, 0x164 ;  /* 0x000001640a297836 */ /* 0x000fe20000000000 */
[----:B------:R-:W-:-:S02]  /*55070*/  ULDC UR49, c[0x0][0x228] ;  /* 0x00008a0000317ab9 */ /* 0x000fc40000000800 */
[----:B------:R-:W-:-:S04]  /*55080*/  @P3 LOP3.LUT R171, R171, 0x2000, RZ, 0xfc, !PT ;  /* 0x00002000abab3812 */ /* 0x000fc800078efcff */
[----:B------:R-:W-:-:S04]  /*55090*/  LOP3.LUT R171, R171, 0xffffefff, RZ, 0xc0, !PT ;  /* 0xffffefffabab7812 */ /* 0x000fc800078ec0ff */
[----:B------:R-:W-:Y:S02]  /*550a0*/  @P2 LOP3.LUT R171, R171, 0x1000, RZ, 0xfc, !PT ;  /* 0x00001000abab2812 */ /* 0x000fe400078efcff */
[----:B------:R-:W-:Y:S01]  /*550b0*/  ISETP.LT.AND P0, PT, R11, UR16, !P0 ;  /* 0x000000100b007c0c */ /* 0x000fe2000c701270 */
[----:B-1----:R-:W-:Y:S01]  /*550c0*/  VIADD R24, R24, UR10 ;  /* 0x0000000a18187c36 */ /* 0x002fe20008000000 */
[----:B------:R-:W-:Y:S01]  /*550d0*/  LOP3.LUT R171, R171, 0xfffff7ff, RZ, 0xc0, !PT ;  /* 0xfffff7ffabab7812 */ /* 0x000fe200078ec0ff */
[----:B------:R-:W-:Y:S01]  /*550e0*/  ULDC UR10, c[0x0][0x248] ;  /* 0x00009200000a7ab9 */ /* 0x000fe20000000800 */
[----:B------:R-:W-:Y:S02]  /*550f0*/  ULDC UR16, c[0x0][0x248] ;  /* 0x0000920000107ab9 */ /* 0x000fe40000000800 */
        /* <DEDUP_REMOVED lines=12> */
[----:B------:R-:W-:-:S06]  /*551c0*/  ULDC.64 UR30, c[0x0][0x228] ;  /* 0x00008a00001e7ab9 */ /* 0x000fcc0000000a00 */
[----:B------:R-:W-:-:S04]  /*551d0*/  @P3 LOP3.LUT R171, R171, 0x200, RZ, 0xfc, !PT ;  /* 0x00000200abab3812 */ /* 0x000fc800078efcff */
        /* <DEDUP_REMOVED lines=14> */
[----:B------:R-:W-:Y:S01]  /*552c0*/  ULDC UR13, c[0x0][0x248] ;  /* 0x00009200000d7ab9 */ /* 0x000fe20000000800 */
[----:B------:R-:W-:Y:S01]  /*552d0*/  ISETP.LT.AND P3, PT, R14, UR15, !P0 ;  /* 0x0000000f0e007c0c */ /* 0x000fe2000c761270 */
[----:B------:R-:W4:Y:S01]  /*552e0*/  LDL.LU R60, [R1+0x2914] ;  /* 0x00291400013c7983 */ /* 0x000f220000300800 */
[----:B------:R-:W-:Y:S01]  /*552f0*/  ISETP.LT.AND P2, PT, R13, UR5, !P0 ;  /* 0x000000050d007c0c */ /* 0x000fe2000c741270 */
[----:B------:R-:W-:Y:S01]  /*55300*/  ULDC UR5, c[0x0][0x248] ;  /* 0x0000920000057ab9 */ /* 0x000fe20000000800 */
[----:B------:R-:W-:Y:S01]  /*55310*/  ISETP.LT.AND P1, PT, R12, UR26, !P0 ;  /* 0x0000001a0c007c0c */ /* 0x000fe2000c721270 */
[----:B------:R-:W-:Y:S01]  /*55320*/  ULDC UR26, c[0x0][0x228] ;  /* 0x00008a00001a7ab9 */ /* 0x000fe20000000800 */
[----:B------:R-:W-:-:S07]  /*55330*/  ULDC UR15, c[0x0][0x228] ;  /* 0x00008a00000f7ab9 */ /* 0x000fce0000000800 */
        /* <DEDUP_REMOVED lines=17> */
[----:B------:R-:W2:Y:S01]  /*55450*/  LDL.LU R59, [R1+0x2910] ;  /* 0x00291000013b7983 */ /* 0x000ea20000300800 */
[----:B------:R-:W-:Y:S01]  /*55460*/  ISETP.LT.AND P3, PT, R14, UR14, !P0 ;  /* 0x0000000e0e007c0c */ /* 0x000fe2000c761270 */
[----:B------:R-:W-:Y:S01]  /*55470*/  ULDC UR14, c[0x0][0x228] ;  /* 0x00008a00000e7ab9 */ /* 0x000fe20000000800 */
[----:B------:R-:W-:Y:S01]  /*55480*/  ISETP.LT.AND P2, PT, R13, UR28, !P0 ;  /* 0x0000001c0d007c0c */ /* 0x000fe2000c741270 */
[----:B------:R-:W-:Y:S01]  /*55490*/  ULDC.64 UR28, c[0x0][0x228] ;  /* 0x00008a00001c7ab9 */ /* 0x000fe20000000a00 */
[----:B------:R-:W-:-:S07]  /*554a0*/  ISETP.LT.AND P0, PT, R11, UR30, !P0 ;  /* 0x0000001e0b007c0c */ /* 0x000fce000c701270 */
[----:B------:R-:W-:-:S04]  /*554b0*/  @P1 LOP3.LUT R170, R170, 0x80000000, RZ, 0xfc, !PT ;  /* 0x80000000aaaa1812 */ /* 0x000fc800078efcff */
[----:B------:R-:W-:-:S04]  /*554c0*/  LOP3.LUT R170, R170, 0xbfffffff, RZ, 0xc0, !PT ;  /* 0xbfffffffaaaa7812 */ /* 0x000fc800078ec0ff */
[----:B------:R-:W-:Y:S02]  /*554d0*/  @P0 LOP3.LUT R170, R170, 0x40000000, RZ, 0xfc, !PT ;  /* 0x40000000aaaa0812 */ /* 0x000fe400078efcff */
[----:B------:R-:W-:Y:S01]  /*554e0*/  ISETP.GE.AND P0, PT, R57, UR17, PT ;  /* 0x0000001139007c0c */ /* 0x000fe2000bf06270 */
[----:B-1----:R-:W-:Y:S01]  /*554f0*/  VIADD R24, R24, UR5 ;  /* 0x0000000518187c36 */ /* 0x002fe20008000000 */
[----:B------:R-:W-:Y:S01]  /*55500*/  @P3 LOP3.LUT R171, R171, 0x2, RZ, 0xfc, !PT ;  /* 0x00000002abab3812 */ /* 0x000fe200078efcff */
[----:B------:R-:W-:Y:S01]  /*55510*/  ULDC UR5, c[0x0][0x228] ;  /* 0x00008a0000057ab9 */ /* 0x000fe20000000800 */
[----:B------:R-:W-:Y:S01]  /*55520*/  ISETP.LT.AND P3, PT, R14, UR38, !P0 ;  /* 0x000000260e007c0c */ /* 0x000fe2000c761270 */
[----:B------:R-:W-:Y:S01]  /*55530*/  ULDC UR17, c[0x0][0x228] ;  /* 0x00008a0000117ab9 */ /* 0x000fe20000000800 */
[----:B------:R-:W-:Y:S02]  /*55540*/  LOP3.LUT R171, R171, 0xfffffffe, RZ, 0xc0, !PT ;  /* 0xfffffffeabab7812 */ /* 0x000fe400078ec0ff */
[----:B------:R-:W-:-:S02]  /*55550*/  LOP3.LUT R170, R170, 0xdfffffff, RZ, 0xc0, !PT ;  /* 0xdfffffffaaaa7812 */ /* 0x000fc400078ec0ff */
[----:B------:R-:W-:Y:S02]  /*55560*/  @P2 LOP3.LUT R171, R171, 0x1, RZ, 0xfc, !PT ;  /* 0x00000001abab2812 */ /* 0x000fe400078efcff */
[----:B------:R-:W-:Y:S02]  /*55570*/  ISETP.LT.AND P2, PT, R13, UR9, !P0 ;  /* 0x000000090d007c0c */ /* 0x000fe4000c741270 */
[----:B------:R-:W-:Y:S01]  /*55580*/  ISETP.LT.AND P1, PT, R12, UR39, !P0 ;  /* 0x000000270c007c0c */ /* 0x000fe2000c721270 */
[----:B------:R-:W-:Y:S02]  /*55590*/  ULDC.64 UR38, c[0x0][0x228] ;  /* 0x00008a0000267ab9 */ /* 0x000fe40000000a00 */
[----:B------:R-:W-:Y:S01]  /*555a0*/  @P3 LOP3.LUT R170, R170, 0x20000000, RZ, 0xfc, !PT ;  /* 0x20000000aaaa3812 */ /* 0x000fe200078efcff */
[----:B------:R1:W-:Y:S01]  /*555b0*/  STL [R1+0x2678], R24 ;  /* 0x0026781801007387 */ /* 0x0003e20000100800 */
[----:B------:R-:W-:Y:S02]  /*555c0*/  ULDC UR9, c[0x0][0x228] ;  /* 0x00008a0000097ab9 */ /* 0x000fe40000000800 */
[----:B------:R-:W-:Y:S01]  /*555d0*/  LOP3.LUT R170, R170, 0xefffffff, RZ, 0xc0, !PT ;  /* 0xefffffffaaaa7812 */ /* 0x000fe200078ec0ff */
[----:B------:R-:W3:Y:S03]  /*555e0*/  LDL.LU R58, [R1+0x290c] ;  /* 0x00290c00013a7983 */ /* 0x000ee60000300800 */
[----:B------:R-:W-:-:S02]  /*555f0*/  @P2 LOP3.LUT R170, R170, 0x10000000, RZ, 0xfc, !PT ;  /* 0x10000000aaaa2812 */ /* 0x000fc400078efcff */
        /* <DEDUP_REMOVED lines=14> */
[----:B------:R-:W-:Y:S02]  /*556e0*/  ISETP.LT.AND P2, PT, R13, UR33, !P0 ;  /* 0x000000210d007c0c */ /* 0x000fe4000c741270 */
[----:B------:R-:W-:Y:S01]  /*556f0*/  ISETP.LT.AND P1, PT, R12, UR34, !P0 ;  /* 0x000000220c007c0c */ /* 0x000fe2000c721270 */
[----:B------:R-:W-:-:S08]  /*55700*/  ULDC.64 UR34, c[0x0][0x228] ;  /* 0x00008a0000227ab9 */ /* 0x000fd00000000a00 */
        /* <DEDUP_REMOVED lines=8> */
[----:B------:R-:W-:Y:S01]  /*55790*/  ISETP.GE.AND P0, PT, R55, UR21, PT ;  /* 0x0000001537007c0c */ /* 0x000fe2000bf06270 */
[----:B-1----:R-:W-:Y:S01]  /*557a0*/  VIADD R24, R24, UR16 ;  /* 0x0000001018187c36 */ /* 0x002fe20008000000 */
[----:B------:R-:W-:Y:S01]  /*557b0*/  LOP3.LUT R170, R170, 0xffdfffff, RZ, 0xc0, !PT ;  /* 0xffdfffffaaaa7812 */ /* 0x000fe200078ec0ff */
[----:B------:R-:W-:Y:S01]  /*557c0*/  ULDC UR16, c[0x0][0x228] ;  /* 0x00008a0000107ab9 */ /* 0x000fe20000000800 */
[----:B------:R-:W-:Y:S01]  /*557d0*/  ISETP.LT.AND P3, PT, R14, UR22, !P0 ;  /* 0x000000160e007c0c */ /* 0x000fe2000c761270 */
[----:B------:R-:W-:Y:S01]  /*557e0*/  ULDC UR22, c[0x0][0x248] ;  /* 0x0000920000167ab9 */ /* 0x000fe20000000800 */
[----:B------:R-:W-:Y:S01]  /*557f0*/  ISETP.LT.AND P2, PT, R13, UR23, !P0 ;  /* 0x000000170d007c0c */ /* 0x000fe2000c741270 */
[----:B------:R-:W-:Y:S01]  /*55800*/  ULDC UR21, c[0x0][0x228] ;  /* 0x00008a0000157ab9 */ /* 0x000fe20000000800 */
[----:B------:R-:W-:Y:S01]  /*55810*/  ISETP.LT.AND P1, PT, R12, UR32, !P0 ;  /* 0x000000200c007c0c */ /* 0x000fe2000c721270 */
[----:B------:R-:W-:-:S08]  /*55820*/  ULDC.64 UR32, c[0x0][0x228] ;  /* 0x00008a0000207ab9 */ /* 0x000fd00000000a00 */
[----:B------:R-:W-:Y:S01]  /*55830*/  @P3 LOP3.LUT R170, R170, 0x200000, RZ, 0xfc, !PT ;  /* 0x00200000aaaa3812 */ /* 0x000fe200078efcff */
[----:B------:R1:W-:Y:S01]  /*55840*/  STL [R1+0x2680], R24 ;  /* 0x0026801801007387 */ /* 0x0003e20000100800 */
[----:B------:R-:W-:Y:S01]  /*55850*/  VIADD R38, R10, 0x161 ;  /* 0x000001610a267836 */ /* 0x000fe20000000000 */
[----:B------:R-:W-:Y:S01]  /*55860*/  ULDC UR23, c[0x0][0x228] ;  /* 0x00008a0000177ab9 */ /* 0x000fe20000000800 */
[----:B------:R-:W-:Y:S01]  /*55870*/  LOP3.LUT R170, R170, 0xffefffff, RZ, 0xc0, !PT ;  /* 0xffefffffaaaa7812 */ /* 0x000fe200078ec0ff */
[----:B------:R-:W2:Y:S03]  /*55880*/  LDL.LU R56, [R1+0x2904] ;  /* 0x0029040001387983 */ /* 0x000ea60000300800 */
        /* <DEDUP_REMOVED lines=16> */
[----:B------:R-:W-:Y:S01]  /*55990*/  VIADD R37, R10, 0x160 ;  /* 0x000001600a257836 */ /* 0x000fe20000000000 */
[----:B------:R-:W-:-:S04]  /*559a0*/  ULDC UR56, c[0x0][0x228] ;  /* 0x00008a0000387ab9 */ /* 0x000fc80000000800 */
[----:B------:R-:W-:Y:S01]  /*559b0*/  @P3 LOP3.LUT R170, R170, 0x20000, RZ, 0xfc, !PT ;  /* 0x00020000aaaa3812 */ /* 0x000fe200078efcff */
[----:B------:R-:W3:Y:S01]  /*559c0*/  LDL.LU R55, [R1+0x2900] ;  /* 0x0029000001377983 */ /* 0x000ee20000300800 */
[----:B------:R-:W-:Y:S02]  /*559d0*/  ULDC UR27, c[0x0][0x248] ;  /* 0x00009200001b7ab9 */ /* 0x000fe40000000800 */
        /* <DEDUP_REMOVED lines=15> */
[----:B------:R-:W-:Y:S01]  /*55ad0*/  ULDC UR54, c[0x0][0x228] ;  /* 0x00008a0000367ab9 */ /* 0x000fe20000000800 */
[----:B------:R-:W-:-:S05]  /*55ae0*/  ULDC UR22, c[0x0][0x228] ;  /* 0x00008a0000167ab9 */ /* 0x000fca0000000800 */
        /* <DEDUP_REMOVED lines=13> */
[----:B------:R-:W4:Y:S01]  /*55bc0*/  LDL.LU R54, [R1+0x28fc] ;  /* 0x0028fc0001367983 */ /* 0x000f220000300800 */
[----:B------:R-:W-:Y:S01]  /*55bd0*/  ISETP.LT.AND P2, PT, R13, UR54, !P0 ;  /* 0x000000360d007c0c */ /* 0x000fe2000c741270 */
[----:B------:R-:W-:Y:S01]  /*55be0*/  ULDC UR53, c[0x0][0x228] ;  /* 0x00008a0000357ab9 */ /* 0x000fe20000000800 */
[----:B------:R-:W-:Y:S01]  /*55bf0*/  ISETP.LT.AND P1, PT, R12, UR46, !P0 ;  /* 0x0000002e0c007c0c */ /* 0x000fe2000c721270 */
[----:B------:R-:W-:Y:S01]  /*55c00*/  VIADD R36, R10, 0x15f ;  /* 0x0000015f0a247836 */ /* 0x000fe20000000000 */
[----:B------:R-:W-:Y:S01]  /*55c10*/  ULDC UR54, c[0x0][0x228] ;  /* 0x00008a0000367ab9 */ /* 0x000fe20000000800 */
[----:B-1----:R-:W-:Y:S01]  /*55c20*/  VIADD R24, R24, UR27 ;  /* 0x0000001b18187c36 */ /* 0x002fe20008000000 */
[----:B------:R-:W-:Y:S01]  /*55c30*/  ULDC UR27, c[0x0][0x228] ;  /* 0x00008a00001b7ab9 */ /* 0x000fe20000000800 */
[----:B------:R-:W-:Y:S01]  /*55c40*/  VIADD R35, R10, 0x15e ;  /* 0x0000015e0a237836 */ /* 0x000fe20000000000 */
[----:B------:R-:W-:-:S03]  /*55c50*/  ULDC UR46, c[0x0][0x228] ;  /* 0x00008a00002e7ab9 */ /* 0x000fc60000000800 */
[----:B------:R-:W-:Y:S01]  /*55c60*/  @P3 LOP3.LUT R170, R170, 0x200, RZ, 0xfc, !PT ;  /* 0x00000200aaaa3812 */ /* 0x000fe200078efcff */
[----:B------:R1:W-:Y:S03]  /*55c70*/  STL [R1+0x268c], R24 ;  /* 0x00268c1801007387 */ /* 0x0003e60000100800 */
[----:B------:R-:W-:Y:S01]  /*55c80*/  LOP3.LUT R170, R170, 0xfffffeff, RZ, 0xc0, !PT ;  /* 0xfffffeffaaaa7812 */ /* 0x000fe200078ec0ff */
[----:B------:R-:W2:Y:S03]  /*55c90*/  LDL.LU R53, [R1+0x28f8] ;  /* 0x0028f80001357983 */ /* 0x000ea60000300800 */
[----:B------:R-:W-:Y:S01]  /*55ca0*/  @P2 LOP3.LUT R170, R170, 0x100, RZ, 0xfc, !PT ;  /* 0x00000100aaaa2812 */ /* 0x000fe200078efcff */
[----:B-1----:R-:W-:Y:S01]  /*55cb0*/  VIADD R24, R24, UR28 ;  /* 0x0000001c18187c36 */ /* 0x002fe20008000000 */
[----:B------:R-:W-:-:S02]  /*55cc0*/  ULDC.64 UR28, c[0x0][0x228] ;  /* 0x00008a00001c7ab9 */ /* 0x000fc40000000a00 */
[----:B------:R-:W-:Y:S02]  /*55cd0*/  LOP3.LUT R170, R170, 0xffffff7f, RZ, 0xc0, !PT ;  /* 0xffffff7faaaa7812 */ /* 0x000fe400078ec0ff */
[----:B------:R-:W-:Y:S01]  /*55ce0*/  ISETP.LT.AND P0, PT, R11, UR28, !P0 ;  /* 0x0000001c0b007c0c */ /* 0x000fe2000c701270 */
[----:B------:R-:W-:Y:S01]  /*55cf0*/  ULDC UR28, c[0x0][0x248] ;  /* 0x00009200001c7ab9 */ /* 0x000fe20000000800 */
[----:B------:R-:W-:-:S04]  /*55d00*/  @P1 LOP3.LUT R170, R170, 0x80, RZ, 0xfc, !PT ;  /* 0x00000080aaaa1812 */ /* 0x000fc800078efcff */
[----:B------:R-:W-:-:S07]  /*55d10*/  LOP3.LUT R170, R170, 0xffffffbf, RZ, 0xc0, !PT ;  /* 0xffffffbfaaaa7812 */ /* 0x000fce00078ec0ff */
[----:B------:R-:W-:Y:S02]  /*55d20*/  @P0 LOP3.LUT R170, R170, 0x40, RZ, 0xfc, !PT ;  /* 0x00000040aaaa0812 */ /* 0x000fe400078efcff */
[----:B------:R-:W-:Y:S01]  /*55d30*/  ISETP.GE.AND P0, PT, R51, UR35, PT ;  /* 0x0000002333007c0c */ /* 0x000fe2000bf06270 */
[----:B------:R-:W-:-:S03]  /*55d40*/  ULDC.64 UR34, c[0x0][0x228] ;  /* 0x00008a0000227ab9 */ /* 0x000fc60000000a00 */
[----:B------:R-:W-:Y:S01]  /*55d50*/  ISETP.LT.AND P3, PT, R14, UR52, !P0 ;  /* 0x000000340e007c0c */ /* 0x000fe2000c761270 */
[----:B------:R-:W-:Y:S01]  /*55d60*/  ULDC UR52, c[0x0][0x228] ;  /* 0x00008a0000347ab9 */ /* 0x000fe20000000800 */
[----:B------:R-:W-:Y:S01]  /*55d70*/  ISETP.LT.AND P2, PT, R13, UR53, !P0 ;  /* 0x000000350d007c0c */ /* 0x000fe2000c741270 */
[----:B------:R1:W-:Y:S01]  /*55d80*/  STL [R1+0x2698], R24 ;  /* 0x0026981801007387 */ /* 0x0003e20000100800 */
[----:B------:R-:W-:Y:S01]  /*55d90*/  LOP3.LUT R170, R170, 0xffffffdf, RZ, 0xc0, !PT ;  /* 0xffffffdfaaaa7812 */ /* 0x000fe200078ec0ff */
[----:B------:R-:W-:Y:S01]  /*55da0*/  ULDC UR53, c[0x0][0x228] ;  /* 0x00008a0000357ab9 */ /* 0x000fe20000000800 */
[----:B------:R-:W-:Y:S01]  /*55db0*/  ISETP.LT.AND P1, PT, R12, UR45, !P0 ;  /* 0x0000002d0c007c0c */ /* 0x000fe2000c721270 */
[----:B------:R-:W3:Y:S06]  /*55dc0*/  LDL.LU R52, [R1+0x28f4] ;  /* 0x0028f40001347983 */ /* 0x000eec0000300800 */
[----:B------:R-:W-:Y:S01]  /*55dd0*/  @P3 LOP3.LUT R170, R170, 0x20, RZ, 0xfc, !PT ;  /* 0x00000020aaaa3812 */ /* 0x000fe200078efcff */
[----:B-1----:R-:W-:Y:S01]  /*55de0*/  VIADD R24, R24, UR28 ;  /* 0x0000001c18187c36 */ /* 0x002fe20008000000 */
[----:B------:R-:W-:Y:S01]  /*55df0*/  ISETP.LT.AND P0, PT, R11, UR38, !P0 ;  /* 0x000000260b007c0c */ /* 0x000fe2000c701270 */
[----:B------:R-:W-:Y:S01]  /*55e00*/  ULDC UR28, c[0x0][0x248] ;  /* 0x00009200001c7ab9 */ /* 0x000fe20000000800 */
[----:B------:R-:W-:Y:S01]  /*55e10*/  LOP3.LUT R170, R170, 0xffffffef, RZ, 0xc0, !PT ;  /* 0xffffffefaaaa7812 */ /* 0x000fe200078ec0ff */
[----:B------:R-:W-:Y:S01]  /*55e20*/  VIADD R34, R10, 0x15d ;  /* 0x0000015d0a227836 */ /* 0x000fe20000000000 */
[----:B------:R-:W-:-:S02]  /*55e30*/  ULDC UR45, c[0x0][0x228] ;  /* 0x00008a00002d7ab9 */ /* 0x000fc40000000800 */
[----:B------:R-:W-:-:S04]  /*55e40*/  @P2 LOP3.LUT R170, R170, 0x10, RZ, 0xfc, !PT ;  /* 0x00000010aaaa2812 */ /* 0x000fc800078efcff */
        /* <DEDUP_REMOVED lines=10> */
[----:B------:R-:W-:Y:S01]  /*55ef0*/  ISETP.LT.AND P2, PT, R13, UR52, !P0 ;  /* 0x000000340d007c0c */ /* 0x000fe2000c741270 */
[----:B------:R-:W4:Y:S01]  /*55f00*/  LDL.LU R51, [R1+0x28f0] ;  /* 0x0028f00001337983 */ /* 0x000f220000300800 */
[----:B------:R-:W-:Y:S01]  /*55f10*/  ISETP.LT.AND P0, PT, R11, UR34, !P0 ;  /* 0x000000220b007c0c */ /* 0x000fe2000c701270 */
[----:B------:R-:W-:Y:S01]  /*55f20*/  ULDC UR52, c[0x0][0x228] ;  /* 0x00008a0000347ab9 */ /* 0x000fe20000000800 */
[----:B------:R-:W-:Y:S01]  /*55f30*/  LOP3.LUT R170, R170, 0xfffffffd, RZ, 0xc0, !PT ;  /* 0xfffffffdaaaa7812 */ /* 0x000fe200078ec0ff */
[----:B------:R-:W-:Y:S01]  /*55f40*/  VIADD R33, R10, 0x15c ;  /* 0x0000015c0a217836 */ /* 0x000fe20000000000 */
[----:B------:R-:W-:-:S03]  /*55f50*/  ULDC UR44, c[0x0][0x228] ;  /* 0x00008a00002c7ab9 */ /* 0x000fc60000000800 */
[----:B------:R-:W-:-:S04]  /*55f60*/  @P1 LOP3.LUT R169, R169, 0x80000000, RZ, 0xfc, !PT ;  /* 0x80000000a9a91812 */ /* 0x000fc800078efcff */
[----:B------:R-:W-:-:S04]  /*55f70*/  LOP3.LUT R169, R169, 0xbfffffff, RZ, 0xc0, !PT ;  /* 0xbfffffffa9a97812 */ /* 0x000fc800078ec0ff */
[----:B------:R-:W-:Y:S02]  /*55f80*/  @P0 LOP3.LUT R169, R169, 0x40000000, RZ, 0xfc, !PT ;  /* 0x40000000a9a90812 */ /* 0x000fe400078efcff */
[----:B------:R-:W-:Y:S01]  /*55f90*/  ISETP.GE.AND P0, PT, R49, UR31, PT ;  /* 0x0000001f31007c0c */ /* 0x000fe2000bf06270 */
[----:B------:R-:W-:Y:S01]  /*55fa0*/  ULDC.64 UR30, c[0x0][0x228] ;  /* 0x00008a00001e7ab9 */ /* 0x000fe20000000a00 */
[----:B------:R-:W-:Y:S02]  /*55fb0*/  @P3 LOP3.LUT R170, R170, 0x2, RZ, 0xfc, !PT ;  /* 0x00000002aaaa3812 */ /* 0x000fe400078efcff */
[----:B------:R-:W-:Y:S01]  /*55fc0*/  ISETP.LT.AND P3, PT, R14, UR50, !P0 ;  /* 0x000000320e007c0c */ /* 0x000fe2000c761270 */
[----:B------:R-:W-:Y:S01]  /*55fd0*/  ULDC UR50, c[0x0][0x228] ;  /* 0x00008a0000327ab9 */ /* 0x000fe20000000800 */
[----:B------:R-:W-:Y:S02]  /*55fe0*/  LOP3.LUT R170, R170, 0xfffffffe, RZ, 0xc0, !PT ;  /* 0xfffffffeaaaa7812 */ /* 0x000fe400078ec0ff */
[----:B------:R-:W-:-:S02]  /*55ff0*/  LOP3.LUT R169, R169, 0xdfffffff, RZ, 0xc0, !PT ;  /* 0xdfffffffa9a97812 */ /* 0x000fc400078ec0ff */
[----:B------:R-:W-:Y:S02]  /*56000*/  @P2 LOP3.LUT R170, R170, 0x1, RZ, 0xfc, !PT ;  /* 0x00000001aaaa2812 */ /* 0x000fe400078efcff */
[----:B------:R-:W-:Y:S01]  /*56010*/  ISETP.LT.AND P2, PT, R13, UR51, !P0 ;  /* 0x000000330d007c0c */ /* 0x000fe2000c741270 */
[----:B------:R-:W-:Y:S01]  /*56020*/  ULDC UR51, c[0x0][0x228] ;  /* 0x00008a0000337ab9 */ /* 0x000fe20000000800 */
[----:B------:R-:W-:Y:S01]  /*56030*/  ISETP.LT.AND P1, PT, R12, UR43, !P0 ;  /* 0x0000002b0c007c0c */ /* 0x000fe2000c721270 */
[----:B-1----:R-:W-:Y:S02]  /*56040*/  VIADD R24, R24, UR28 ;  /* 0x0000001c18187c36 */ /* 0x002fe40008000000 */
[----:B------:R-:W-:Y:S01]  /*56050*/  @P3 LOP3.LUT R169, R169, 0x20000000, RZ, 0xfc, !PT ;  /* 0x20000000a9a93812 */ /* 0x000fe200078efcff */
[----:B------:R-:W-:Y:S01]  /*56060*/  ULDC UR28, c[0x0][0x248] ;  /* 0x00009200001c7ab9 */ /* 0x000fe20000000800 */
        /* <DEDUP_REMOVED lines=17> */
[----:B------:R-:W-:Y:S01]  /*56180*/  VIADD R32, R10, 0x15b ;  /* 0x0000015b0a207836 */ /* 0x000fe20000000000 */
[----:B------:R-:W-:-:S04]  /*56190*/  ULDC UR50, c[0x0][0x228] ;  /* 0x00008a0000327ab9 */ /* 0x000fc80000000800 */
        /* <DEDUP_REMOVED lines=13> */
[----:B------:R-:W-:Y:S01]  /*56270*/  ULDC.64 UR38, c[0x0][0x228] ;  /* 0x00008a0000267ab9 */ /* 0x000fe20000000a00 */
[----:B------:R-:W-:Y:S01]  /*56280*/  ISETP.LT.AND P2, PT, R13, UR61, !P0 ;  /* 0x0000003d0d007c0c */ /* 0x000fe2000c741270 */
[----:B------:R1:W-:Y:S01]  /*56290*/  STL [R1+0x26a4], R24 ;  /* 0x0026a41801007387 */ /* 0x0003e20000100800 */
[----:B------:R-:W-:Y:S01]  /*562a0*/  ISETP.LT.AND P1, PT, R12, UR41, !P0 ;  /* 0x000000290c007c0c */ /* 0x000fe2000c721270 */
[C---:B------:R-:W-:Y:S01]  /*562b0*/  VIADD R31, R10.reuse, 0x15a ;  /* 0x0000015a0a1f7836 */ /* 0x040fe20000000000 */
[----:B------:R-:W-:Y:S01]  /*562c0*/  ULDC UR51, c[0x0][0x228] ;  /* 0x00008a0000337ab9 */ /* 0x000fe20000000800 */
[----:B------:R-:W3:Y:S01]  /*562d0*/  LDL.LU R49, [R1+0x28e8] ;  /* 0x0028e80001317983 */ /* 0x000ee20000300800 */
[C---:B------:R-:W-:Y:S01]  /*562e0*/  VIADD R30, R10.reuse, 0x159 ;  /* 0x000001590a1e7836 */ /* 0x040fe20000000000 */
[----:B------:R-:W-:Y:S01]  /*562f0*/  ULDC UR61, c[0x0][0x228] ;  /* 0x00008a00003d7ab9 */ /* 0x000fe20000000800 */
[----:B------:R-:W-:Y:S01]  /*56300*/  VIADD R29, R10, 0x158 ;  /* 0x000001580a1d7836 */ /* 0x000fe20000000000 */
[----:B------:R-:W-:Y:S01]  /*56310*/  LOP3.LUT R166, R166, 0x7fffffff, RZ, 0xc0, !PT ;  /* 0x7fffffffa6a67812 */ /* 0x000fe200078ec0ff */
[----:B------:R-:W-:Y:S01]  /*56320*/  VIADD R28, R10, 0x157 ;  /* 0x000001570a1c7836 */ /* 0x000fe20000000000 */
[----:B------:R-:W-:Y:S01]  /*56330*/  @P3 LOP3.LUT R169, R169, 0x200000, RZ, 0xfc, !PT ;  /* 0x00200000a9a93812 */ /* 0x000fe200078efcff */
[----:B-1----:R-:W-:Y:S01]  /*56340*/  VIADD R24, R24, UR28 ;  /* 0x0000001c18187c36 */ /* 0x002fe20008000000 */
[----:B------:R-:W-:Y:S01]  /*56350*/  ULDC UR28, c[0x0][0x248] ;  /* 0x00009200001c7ab9 */ /* 0x000fe20000000800 */
[C---:B------:R-:W-:Y:S01]  /*56360*/  VIADD R27, R10.reuse, 0x156 ;  /* 0x000001560a1b7836 */ /* 0x040fe20000000000 */
[----:B------:R-:W-:Y:S01]  /*56370*/  LOP3.LUT R169, R169, 0xffefffff, RZ, 0xc0, !PT ;  /* 0xffefffffa9a97812 */ /* 0x000fe200078ec0ff */
[C---:B------:R-:W-:Y:S01]  /*56380*/  VIADD R26, R10.reuse, 0x155 ;  /* 0x000001550a1a7836 */ /* 0x040fe20000000000 */
[----:B------:R1:W-:Y:S01]  /*56390*/  STL [R1+0x26a8], R24 ;  /* 0x0026a81801007387 */ /* 0x0003e20000100800 */
[C---:B------:R-:W-:Y:S01]  /*563a0*/  VIADD R25, R10.reuse, 0x154 ;  /* 0x000001540a197836 */ /* 0x040fe20000000000 */
[----:B------:R-:W-:Y:S01]  /*563b0*/  @P2 LOP3.LUT R169, R169, 0x100000, RZ, 0xfc, !PT ;  /* 0x00100000a9a92812 */ /* 0x000fe200078efcff */
[C---:B------:R-:W-:Y:S01]  /*563c0*/  VIADD R251, R10.reuse, 0x153 ;  /* 0x000001530afb7836 */ /* 0x040fe20000000000 */
[----:B------:R-:W4:Y:S01]  /*563d0*/  LDL.LU R48, [R1+0x28e4] ;  /* 0x0028e40001307983 */ /* 0x000f220000300800 */
[C---:B------:R-:W-:Y:S01]  /*563e0*/  VIADD R250, R10.reuse, 0x152 ;  /* 0x000001520afa7836 */ /* 0x040fe20000000000 */
[----:B------:R-:W-:Y:S01]  /*563f0*/  LOP3.LUT R169, R169, 0xfff7ffff, RZ, 0xc0, !PT ;  /* 0xfff7ffffa9a97812 */ /* 0x000fe200078ec0ff */
[C---:B------:R-:W-:Y:S01]  /*56400*/  VIADD R249, R10.reuse, 0x151 ;  /* 0x000001510af97836 */ /* 0x040fe20000000000 */
[----:B------:R-:W2:Y:S01]  /*56410*/  LDL.LU R47, [R1+0x28e0] ;  /* 0x0028e000012f7983 */ /* 0x000ea20000300800 */
[----:B------:R-:W-:Y:S01]  /*56420*/  VIADD R248, R10, 0x150 ;  /* 0x000001500af87836 */ /* 0x000fe20000000000 */
[----:B------:R-:W-:Y:S01]  /*56430*/  ULDC UR41, c[0x0][0x228] ;  /* 0x00008a0000297ab9 */ /* 0x000fe20000000800 */
[----:B-1----:R-:W-:Y:S01]  /*56440*/  VIADD R24, R24, UR28 ;  /* 0x0000001c18187c36 */ /* 0x002fe20008000000 */
[----:B------:R-:W-:-:S02]  /*56450*/  ULDC.64 UR28, c[0x0][0x228] ;  /* 0x00008a00001c7ab9 */ /* 0x000fc40000000a00 */
        /* <DEDUP_REMOVED lines=14> */
[----:B------:R-:W-:-:S06]  /*56540*/  ULDC UR59, c[0x0][0x228] ;  /* 0x00008a00003b7ab9 */ /* 0x000fcc0000000800 */
[----:B------:R-:W-:Y:S01]  /*56550*/  @P3 LOP3.LUT R169, R169, 0x20000, RZ, 0xfc, !PT ;  /* 0x00020000a9a93812 */ /* 0x000fe200078efcff */
[----:B-1----:R-:W-:Y:S01]  /*56560*/  VIADD R24, R24, UR28 ;  /* 0x0000001c18187c36 */ /* 0x002fe20008000000 */
[----:B------:R-:W-:Y:S01]  /*56570*/  ISETP.LT.AND P0, PT, R11, UR38, !P0 ;  /* 0x000000260b007c0c */ /* 0x000fe2000c701270 */
[----:B------:R-:W-:Y:S01]  /*56580*/  ULDC UR28, c[0x0][0x248] ;  /* 0x00009200001c7ab9 */ /* 0x000fe20000000800 */
[----:B------:R-:W-:Y:S01]  /*56590*/  LOP3.LUT R169, R169, 0xfffeffff, RZ, 0xc0, !PT ;  /* 0xfffeffffa9a97812 */ /* 0x000fe200078ec0ff */
[----:B------:R-:W-:Y:S01]  /*565a0*/  VIADD R239, R10, 0x14f ;  /* 0x0000014f0aef7836 */ /* 0x000fe20000000000 */
[----:B------:R-:W-:Y:S02]  /*565b0*/  ULDC UR40, c[0x0][0x228] ;  /* 0x00008a0000287ab9 */ /* 0x000fe40000000800 */
        /* <DEDUP_REMOVED lines=12> */
[----:B------:R-:W-:Y:S01]  /*56680*/  ULDC UR58, c[0x0][0x228] ;  /* 0x00008a00003a7ab9 */ /* 0x000fe20000000800 */
[----:B------:R-:W-:Y:S01]  /*56690*/  ISETP.LT.AND P1, PT, R12, UR37, !P0 ;  /* 0x000000250c007c0c */ /* 0x000fe2000c721270 */
[----:B------:R-:W-:-:S06]  /*566a0*/  ULDC UR37, c[0x0][0x228] ;  /* 0x00008a0000257ab9 */ /* 0x000fcc0000000800 */
        /* <DEDUP_REMOVED lines=33> */
[----:B------:R-:W-:Y:S01]  /*568c0*/  ULDC.64 UR28, c[0x0][0x228] ;  /* 0x00008a00001c7ab9 */ /* 0x000fe20000000a00 */
[----:B------:R-:W-:Y:S01]  /*568d0*/  LOP3.LUT R169, R169, 0xffffffdf, RZ, 0xc0, !PT ;  /* 0xffffffdfa9a97812 */ /* 0x000fe200078ec0ff */
[----:B------:R-:W-:Y:S01]  /*568e0*/  ULDC UR10, c[0x0][0x248] ;  /* 0x00009200000a7ab9 */ /* 0x000fe20000000800 */
[----:B------:R-:W-:Y:S01]  /*568f0*/  ISETP.LT.AND P1, PT, R12, UR26, !P0 ;  /* 0x0000001a0c007c0c */ /* 0x000fe2000c721270 */
[----:B------:R1:W-:Y:S01]  /*56900*/  STL [R1+0x26b8], R24 ;  /* 0x0026b81801007387 */ /* 0x0003e20000100800 */
[----:B------:R-:W-:-:S05]  /*56910*/  ULDC UR12, c[0x0][0x228] ;  /* 0x00008a00000c7ab9 */ /* 0x000fca0000000800 */
[----:B------:R-:W-:Y:S01]  /*56920*/  @P3 LOP3.LUT R169, R169, 0x20, RZ, 0xfc, !PT ;  /* 0x00000020a9a93812 */ /* 0x000fe200078efcff */
[----:B------:R-:W2:Y:S01]  /*56930*/  LDL.LU R44, [R1+0x28d4] ;  /* 0x0028d400012c7983 */ /* 0x000ea20000300800 */
        /* <DEDUP_REMOVED lines=14> */
[----:B------:R-:W-:Y:S01]  /*56a20*/  ISETP.LT.AND P2, PT, R13, UR5, !P0 ;  /* 0x000000050d007c0c */ /* 0x000fe2000c741270 */
[----:B------:R-:W-:Y:S01]  /*56a30*/  ULDC UR5, c[0x0][0x248] ;  /* 0x0000920000057ab9 */ /* 0x000fe20000000800 */
[----:B------:R-:W-:Y:S01]  /*56a40*/  ISETP.LT.AND P0, PT, R11, UR28, !P0 ;  /* 0x0000001c0b007c0c */ /* 0x000fe2000c701270 */
[----:B------:R-:W-:-:S06]  /*56a50*/  ULDC UR11, c[0x0][0x228] ;  /* 0x00008a00000b7ab9 */ /* 0x000fcc0000000800 */
[----:B------:R-:W-:Y:S02]  /*56a60*/  @P1 LOP3.LUT R168, R168, 0x80000000, RZ, 0xfc, !PT ;  /* 0x80000000a8a81812 */ /* 0x000fe400078efcff */
[----:B------:R-:W-:Y:S01]  /*56a70*/  LOP3.LUT R169, R169, 0xfffffffd, RZ, 0xc0, !PT ;  /* 0xfffffffda9a97812 */ /* 0x000fe200078ec0ff */
[----:B------:R1:W-:Y:S01]  /*56a80*/  STL [R1+0x26bc], R24 ;  /* 0x0026bc1801007387 */ /* 0x0003e20000100800 */
[----:B------:R-:W-:Y:S01]  /*56a90*/  LOP3.LUT R168, R168, 0xbfffffff, RZ, 0xc0, !PT ;  /* 0xbfffffffa8a87812 */ /* 0x000fe200078ec0ff */
[----:B------:R-:W-:Y:S01]  /*56aa0*/  ULDC UR15, c[0x0][0x228] ;  /* 0x00008a00000f7ab9 */ /* 0x000fe20000000800 */
[----:B------:R-:W-:Y:S01]  /*56ab0*/  @P3 LOP3.LUT R169, R169, 0x2, RZ, 0xfc, !PT ;  /* 0x00000002a9a93812 */ /* 0x000fe200078efcff */
[----:B------:R-:W3:Y:S01]  /*56ac0*/  LDL.LU R43, [R1+0x28d0] ;  /* 0x0028d000012b7983 */ /* 0x000ee20000300800 */
[----:B------:R-:W-:Y:S02]  /*56ad0*/  @P0 LOP3.LUT R168, R168, 0x40000000, RZ, 0xfc, !PT ;  /* 0x40000000a8a80812 */ /* 0x000fe400078efcff */
[----:B------:R-:W-:Y:S01]  /*56ae0*/  ISETP.GE.AND P0, PT, R41, UR35, PT ;  /* 0x0000002329007c0c */ /* 0x000fe2000bf06270 */
[----:B------:R-:W-:-:S03]  /*56af0*/  ULDC.64 UR34, c[0x0][0x228] ;  /* 0x00008a0000227ab9 */ /* 0x000fc60000000a00 */
[----:B------:R-:W-:Y:S01]  /*56b00*/  ISETP.LT.AND P3, PT, R14, UR14, !P0 ;  /* 0x0000000e0e007c0c */ /* 0x000fe2000c761270 */
[----:B-1----:R-:W-:Y:S01]  /*56b10*/  VIADD R24, R24, UR10 ;  /* 0x0000000a18187c36 */ /* 0x002fe20008000000 */
[----:B------:R-:W-:Y:S01]  /*56b20*/  LOP3.LUT R169, R169, 0xfffffffe, RZ, 0xc0, !PT ;  /* 0xfffffffea9a97812 */ /* 0x000fe200078ec0ff */
[----:B------:R-:W-:Y:S01]  /*56b30*/  ULDC UR10, c[0x0][0x228] ;  /* 0x00008a00000a7ab9 */ /* 0x000fe20000000800 */
[----:B------:R-:W-:Y:S01]  /*56b40*/  LOP3.LUT R168, R168, 0xdfffffff, RZ, 0xc0, !PT ;  /* 0xdfffffffa8a87812 */ /* 0x000fe200078ec0ff */
[----:B------:R-:W-:Y:S01]  /*56b50*/  ULDC UR14, c[0x0][0x228] ;  /* 0x00008a00000e7ab9 */ /* 0x000fe20000000800 */
[----:B------:R-:W-:Y:S02]  /*56b60*/  @P2 LOP3.LUT R169, R169, 0x1, RZ, 0xfc, !PT ;  /* 0x00000001a9a92812 */ /* 0x000fe400078efcff */
[----:B------:R-:W-:Y:S02]  /*56b70*/  ISETP.LT.AND P2, PT, R13, UR13, !P0 ;  /* 0x0000000d0d007c0c */ /* 0x000fe4000c741270 */
[----:B------:R-:W-:Y:S01]  /*56b80*/  ISETP.LT.AND P1, PT, R12, UR9, !P0 ;  /* 0x000000090c007c0c */ /* 0x000fe2000c721270 */
[----:B------:R1:W-:Y:S02]  /*56b90*/  STL [R1+0x26c0], R24 ;  /* 0x0026c01801007387 */ /* 0x0003e40000100800 */
[----:B------:R-:W-:Y:S01]  /*56ba0*/  @P3 LOP3.LUT R168, R168, 0x20000000, RZ, 0xfc, !PT ;  /* 0x20000000a8a83812 */ /* 0x000fe200078efcff */
[----:B------:R-:W-:Y:S01]  /*56bb0*/  ULDC UR9, c[0x0][0x248] ;  /* 0x0000920000097ab9 */ /* 0x000fe20000000800 */
[----:B------:R-:W-:Y:S01]  /*56bc0*/  ISETP.LT.AND P0, PT, R11, UR38, !P0 ;  /* 0x000000260b007c0c */ /* 0x000fe2000c701270 */
[----:B------:R-:W4:Y:S01]  /*56bd0*/  LDL.LU R42, [R1+0x28cc] ;  /* 0x0028cc00012a7983 */ /* 0x000f220000300800 */
[----:B------:R-:W-:Y:S01]  /*56be0*/  LOP3.LUT R168, R168, 0xefffffff, RZ, 0xc0, !PT ;  /* 0xefffffffa8a87812 */ /* 0x000fe200078ec0ff */
[----:B------:R-:W-:-:S03]  /*56bf0*/  ULDC UR13, c[0x0][0x228] ;  /* 0x00008a00000d7ab9 */ /* 0x000fc60000000800 */
        /* <DEDUP_REMOVED lines=78> */
[C---:B------:R-:W-:Y:S02]  /*570e0*/  VIADD R238, R10.reuse, 0x14e ;  /* 0x0000014e0aee7836 */ /* 0x040fe40000000000 */
[----:B------:R-:W-:Y:S01]  /*570f0*/  VIADD R237, R10, 0x14d ;  /* 0x0000014d0aed7836 */ /* 0x000fe20000000000 */
[----:B------:R-:W-:Y:S01]  /*57100*/  LOP3.LUT R165, R165, 0x7fffffff, RZ, 0xc0, !PT ;  /* 0x7fffffffa5a57812 */ /* 0x000fe200078ec0ff */
[----:B------:R-:W2:Y:S01]  /*57110*/  LDL.LU R38, [R1+0x28bc] ;  /* 0x0028bc0001267983 */ /* 0x000ea20000300800 */
[----:B------:R-:W-:Y:S01]  /*57120*/  @P3 LOP3.LUT R168, R168, 0x2000, RZ, 0xfc, !PT ;  /* 0x00002000a8a83812 */ /* 0x000fe200078efcff */
[----:B------:R-:W-:Y:S01]  /*57130*/  ULDC UR27, c[0x0][0x228] ;  /* 0x00008a00001b7ab9 */ /* 0x000fe20000000800 */
[----:B------:R-:W-:-:S02]  /*57140*/  VIADD R236, R10, 0x14c ;  /* 0x0000014c0aec7836 */ /* 0x000fc40000000000 */
[----:B------:R-:W-:Y:S01]  /*57150*/  VIADD R235, R10, 0x14b ;  /* 0x0000014b0aeb7836 */ /* 0x000fe20000000000 */
[----:B------:R-:W-:Y:S01]  /*57160*/  LOP3.LUT R168, R168, 0xffffefff, RZ, 0xc0, !PT ;  /* 0xffffefffa8a87812 */ /* 0x000fe200078ec0ff */
[C---:B------:R-:W-:Y:S02]  /*57170*/  VIADD R234, R10.reuse, 0x14a ;  /* 0x0000014a0aea7836 */ /* 0x040fe40000000000 */
[----:B------:R-:W-:Y:S01]  /*57180*/  VIADD R233, R10, 0x149 ;  /* 0x000001490ae97836 */ /* 0x000fe20000000000 */
[----:B------:R-:W-:Y:S01]  /*57190*/  @P2 LOP3.LUT R168, R168, 0x1000, RZ, 0xfc, !PT ;  /* 0x00001000a8a82812 */ /* 0x000fe200078efcff */
[----:B------:R-:W-:Y:S01]  /*571a0*/  VIADD R232, R10, 0x148 ;  /* 0x000001480ae87836 */ /* 0x000fe20000000000 */
[----:B------:R-:W-:Y:S01]  /*571b0*/  ISETP.LT.AND P0, PT, R11, UR28, !P0 ;  /* 0x0000001c0b007c0c */ /* 0x000fe2000c701270 */
[----:B-1----:R-:W-:Y:S01]  /*571c0*/  VIADD R24, R24, UR22 ;  /* 0x0000001618187c36 */ /* 0x002fe20008000000 */
[----:B------:R-:W-:Y:S01]  /*571d0*/  LOP3.LUT R168, R168, 0xfffff7ff, RZ, 0xc0, !PT ;  /* 0xfffff7ffa8a87812 */ /* 0x000fe200078ec0ff */
[----:B------:R-:W-:Y:S01]  /*571e0*/  ULDC UR28, c[0x0][0x248] ;  /* 0x00009200001c7ab9 */ /* 0x000fe20000000800 */
[----:B------:R-:W-:Y:S01]  /*571f0*/  ULDC UR22, c[0x0][0x228] ;  /* 0x00008a0000167ab9 */ /* 0x000fe20000000800 */
[----:B------:R-:W-:Y:S01]  /*57200*/  VIADD R231, R10, 0x147 ;  /* 0x000001470ae77836 */ /* 0x000fe20000000000 */
[----:B------:R-:W-:Y:S01]  /*57210*/  @P1 LOP3.LUT R168, R168, 0x800, RZ, 0xfc, !PT ;  /* 0x00000800a8a81812 */ /* 0x000fe200078efcff */
[----:B------:R-:W-:-:S02]  /*57220*/  VIADD R230, R10, 0x146 ;  /* 0x000001460ae67836 */ /* 0x000fc40000000000 */
[----:B------:R-:W-:Y:S01]  /*57230*/  VIADD R229, R10, 0x145 ;  /* 0x000001450ae57836 */ /* 0x000fe20000000000 */
[----:B------:R-:W-:Y:S01]  /*57240*/  LOP3.LUT R168, R168, 0xfffffbff, RZ, 0xc0, !PT ;  /* 0xfffffbffa8a87812 */ /* 0x000fe200078ec0ff */
[----:B------:R-:W-:Y:S01]  /*57250*/  VIADD R228, R10, 0x144 ;  /* 0x000001440ae47836 */ /* 0x000fe20000000000 */
[----:B------:R-:W-:Y:S01]  /*57260*/  LOP3.LUT R164, R164, 0x7fffffff, RZ, 0xc0, !PT ;  /* 0x7fffffffa4a47812 */ /* 0x000fe200078ec0ff */
[----:B------:R-:W-:Y:S01]  /*57270*/  VIADD R227, R10, 0x143 ;  /* 0x000001430ae37836 */ /* 0x000fe20000000000 */
[----:B------:R-:W-:Y:S01]  /*57280*/  @P0 LOP3.LUT R168, R168, 0x400, RZ, 0xfc, !PT ;  /* 0x00000400a8a80812 */ /* 0x000fe200078efcff */
[----:B------:R-:W-:Y:S01]  /*57290*/  ULDC UR55, c[0x0][0x228] ;  /* 0x00008a0000377ab9 */ /* 0x000fe20000000800 */
[----:B------:R-:W-:Y:S01]  /*572a0*/  ISETP.GE.AND P0, PT, R36, UR35, PT ;  /* 0x0000002324007c0c */ /* 0x000fe2000bf06270 */
[----:B------:R-:W-:-:S03]  /*572b0*/  ULDC.64 UR34, c[0x0][0x228] ;  /* 0x00008a0000227ab9 */ /* 0x000fc60000000a00 */
[----:B------:R-:W-:Y:S01]  /*572c0*/  ISETP.LT.AND P3, PT, R14, UR42, !P0 ;  /* 0x0000002a0e007c0c */ /* 0x000fe2000c761270 */
[----:B------:R-:W-:Y:S01]  /*572d0*/  ULDC UR42, c[0x0][0x228] ;  /* 0x00008a00002a7ab9 */ /* 0x000fe20000000800 */
[----:B------:R-:W-:Y:S01]  /*572e0*/  ISETP.LT.AND P2, PT, R13, UR43, !P0 ;  /* 0x0000002b0d007c0c */ /* 0x000fe2000c741270 */
[----:B------:R-:W-:Y:S01]  /*572f0*/  ULDC UR43, c[0x0][0x228] ;  /* 0x00008a00002b7ab9 */ /* 0x000fe20000000800 */
[----:B------:R-:W-:Y:S02]  /*57300*/  LOP3.LUT R168, R168, 0xfffffdff, RZ, 0xc0, !PT ;  /* 0xfffffdffa8a87812 */ /* 0x000fe400078ec0ff */
[----:B------:R-:W-:Y:S01]  /*57310*/  ISETP.LT.AND P1, PT, R12, UR54, !P0 ;  /* 0x000000360c007c0c */ /* 0x000fe2000c721270 */
[----:B------:R1:W-:Y:S06]  /*57320*/  STL [R1+0x26d4], R24 ;  /* 0x0026d41801007387 */ /* 0x0003ec0000100800 */
[----:B------:R-:W-:Y:S01]  /*57330*/  @P3 LOP3.LUT R168, R168, 0x200, RZ, 0xfc, !PT ;  /* 0x00000200a8a83812 */ /* 0x000fe200078efcff */
[----:B------:R-:W3:Y:S01]  /*57340*/  LDL.LU R37, [R1+0x28b8] ;  /* 0x0028b80001257983 */ /* 0x000ee20000300800 */
[----:B------:R-:W-:-:S02]  /*57350*/  ULDC UR54, c[0x0][0x228] ;  /* 0x00008a0000367ab9 */ /* 0x000fc40000000800 */
        /* <DEDUP_REMOVED lines=37> */
[----:B------:R-:W-:Y:S01]  /*575b0*/  VIADD R226, R10, 0x142 ;  /* 0x000001420ae27836 */ /* 0x000fe20000000000 */
[----:B------:R-:W-:Y:S01]  /*575c0*/  LOP3.LUT R168, R168, 0xfffffffd, RZ, 0xc0, !PT ;  /* 0xfffffffda8a87812 */ /* 0x000fe200078ec0ff */
[----:B------:R-:W-:-:S04]  /*575d0*/  ULDC UR52, c[0x0][0x228] ;  /* 0x00008a0000347ab9 */ /* 0x000fc80000000800 */
[----:B------:R-:W-:Y:S01]  /*575e0*/  @P1 LOP3.LUT R167, R167, 0x80000000, RZ, 0xfc, !PT ;  /* 0x80000000a7a71812 */ /* 0x000fe200078efcff */
[----:B------:R1:W-:Y:S01]  /*575f0*/  STL [R1+0x26dc], R24 ;  /* 0x0026dc1801007387 */ /* 0x0003e20000100800 */
[----:B------:R-:W-:Y:S02]  /*57600*/  ULDC UR43, c[0x0][0x228] ;  /* 0x00008a00002b7ab9 */ /* 0x000fe40000000800 */
[----:B------:R-:W-:Y:S01]  /*57610*/  LOP3.LUT R167, R167, 0xbfffffff, RZ, 0xc0, !PT ;  /* 0xbfffffffa7a77812 */ /* 0x000fe200078ec0ff */
[----:B------:R-:W2:Y:S03]  /*57620*/  LDL.LU R35, [R1+0x28b0] ;  /* 0x0028b00001237983 */ /* 0x000ea60000300800 */
[----:B------:R-:W-:Y:S02]  /*57630*/  @P0 LOP3.LUT R167, R167, 0x40000000, RZ, 0xfc, !PT ;  /* 0x40000000a7a70812 */ /* 0x000fe400078efcff */
[----:B------:R-:W-:-:S02]  /*57640*/  ISETP.GE.AND P0, PT, R33, UR29, PT ;  /* 0x0000001d21007c0c */ /* 0x000fc4000bf06270 */
[----:B------:R-:W-:Y:S02]  /*57650*/  @P3 LOP3.LUT R168, R168, 0x2, RZ, 0xfc, !PT ;  /* 0x00000002a8a83812 */ /* 0x000fe400078efcff */
[----:B------:R-:W-:Y:S01]  /*57660*/  ISETP.LT.AND P3, PT, R14, UR47, !P0 ;  /* 0x0000002f0e007c0c */ /* 0x000fe2000c761270 */
[----:B------:R-:W-:Y:S01]  /*57670*/  ULDC UR47, c[0x0][0x228] ;  /* 0x00008a00002f7ab9 */ /* 0x000fe20000000800 */
[----:B------:R-:W-:Y:S02]  /*57680*/  LOP3.LUT R168, R168, 0xfffffffe, RZ, 0xc0, !PT ;  /* 0xfffffffea8a87812 */ /* 0x000fe400078ec0ff */
[----:B------:R-:W-:Y:S02]  /*57690*/  LOP3.LUT R167, R167, 0xdfffffff, RZ, 0xc0, !PT ;  /* 0xdfffffffa7a77812 */ /* 0x000fe400078ec0ff */
[----:B------:R-:W-:Y:S02]  /*576a0*/  @P2 LOP3.LUT R168, R168, 0x1, RZ, 0xfc, !PT ;  /* 0x00000001a8a82812 */ /* 0x000fe400078efcff */
[----:B------:R-:W-:Y:S01]  /*576b0*/  ISETP.LT.AND P2, PT, R13, UR57, !P0 ;  /* 0x000000390d007c0c */ /* 0x000fe2000c741270 */
[----:B------:R-:W-:Y:S01]  /*576c0*/  ULDC UR57, c[0x0][0x228] ;  /* 0x00008a0000397ab9 */ /* 0x000fe20000000800 */
[----:B------:R-:W-:Y:S01]  /*576d0*/  ISETP.LT.AND P1, PT, R12, UR44, !P0 ;  /* 0x0000002c0c007c0c */ /* 0x000fe2000c721270 */
[----:B-1----:R-:W-:-:S02]  /*576e0*/  VIADD R24, R24, UR28 ;  /* 0x0000001c18187c36 */ /* 0x002fc40008000000 */
        /* <DEDUP_REMOVED lines=15> */
[----:B------:R-:W3:Y:S01]  /*577e0*/  LDL.LU R34, [R1+0x28ac] ;  /* 0x0028ac0001227983 */ /* 0x000ee20000300800 */
[----:B------:R-:W-:Y:S01]  /*577f0*/  ISETP.LT.AND P2, PT, R13, UR57, !P0 ;  /* 0x000000390d007c0c */ /* 0x000fe2000c741270 */
[----:B------:R-:W-:Y:S01]  /*57800*/  ULDC UR47, c[0x0][0x228] ;  /* 0x00008a00002f7ab9 */ /* 0x000fe20000000800 */
[----:B------:R-:W-:Y:S01]  /*57810*/  ISETP.LT.AND P1, PT, R12, UR46, !P0 ;  /* 0x0000002e0c007c0c */ /* 0x000fe2000c721270 */
[----:B------:R-:W-:Y:S01]  /*57820*/  ULDC UR57, c[0x0][0x228] ;  /* 0x00008a0000397ab9 */ /* 0x000fe20000000800 */
[----:B------:R-:W-:Y:S01]  /*57830*/  ULDC UR46, c[0x0][0x228] ;  /* 0x00008a00002e7ab9 */ /* 0x000fe20000000800 */
[----:B-1----:R-:W-:Y:S01]  /*57840*/  VIADD R24, R24, UR28 ;  /* 0x0000001c18187c36 */ /* 0x002fe20008000000 */
[----:B------:R-:W-:-:S05]  /*57850*/  ULDC UR28, c[0x0][0x248] ;  /* 0x00009200001c7ab9 */ /* 0x000fca0000000800 */
[----:B------:R-:W-:Y:S01]  /*57860*/  @P3 LOP3.LUT R167, R167, 0x2000000, RZ, 0xfc, !PT ;  /* 0x02000000a7a73812 */ /* 0x000fe200078efcff */
[----:B------:R1:W-:Y:S03]  /*57870*/  STL [R1+0x26e4], R24 ;  /* 0x0026e41801007387 */ /* 0x0003e60000100800 */
[----:B------:R-:W-:Y:S01]  /*57880*/  LOP3.LUT R167, R167, 0xfeffffff, RZ, 0xc0, !PT ;  /* 0xfeffffffa7a77812 */ /* 0x000fe200078ec0ff */
[----:B------:R-:W4:Y:S03]  /*57890*/  LDL.LU R33, [R1+0x28a8] ;  /* 0x0028a80001217983 */ /* 0x000f260000300800 */
        /* <DEDUP_REMOVED lines=18> */
[----:B------:R-:W-:-:S06]  /*579c0*/  ULDC UR47, c[0x0][0x228] ;  /* 0x00008a00002f7ab9 */ /* 0x000fcc0000000800 */
[----:B------:R-:W-:Y:S01]  /*579d0*/  @P3 LOP3.LUT R167, R167, 0x200000, RZ, 0xfc, !PT ;  /* 0x00200000a7a73812 */ /* 0x000fe200078efcff */
[----:B-1----:R-:W-:Y:S01]  /*579e0*/  VIADD R24, R24, UR28 ;  /* 0x0000001c18187c36 */ /* 0x002fe20008000000 */
[----:B------:R-:W-:Y:S01]  /*579f0*/  ISETP.LT.AND P0, PT, R11, UR38, !P0 ;  /* 0x000000260b007c0c */ /* 0x000fe2000c701270 */
[----:B------:R-:W-:Y:S01]  /*57a00*/  ULDC UR28, c[0x0][0x248] ;  /* 0x00009200001c7ab9 */ /* 0x000fe20000000800 */
        /* <DEDUP_REMOVED lines=14> */
[----:B------:R-:W4:Y:S01]  /*57af0*/  LDL.LU R31, [R1+0x28a0] ;  /* 0x0028a000011f7983 */ /* 0x000f220000300800 */
        /* <DEDUP_REMOVED lines=25> */
[----:B------:R-:W-:Y:S02]  /*57c90*/  LOP3.LUT R167, R167, 0xffffefff, RZ, 0xc0, !PT ;  /* 0xffffefffa7a77812 */ /* 0x000fe400078ec0ff */
[----:B------:R-:W-:Y:S01]  /*57ca0*/  ISETP.LT.AND P0, PT, R11, UR32, !P0 ;  /* 0x000000200b007c0c */ /* 0x000fe2000c701270 */
[----:B-1----:R-:W-:Y:S01]  /*57cb0*/  VIADD R24, R24, UR28 ;  /* 0x0000001c18187c36 */ /* 0x002fe20008000000 */
[----:B------:R-:W-:Y:S01]  /*57cc0*/  @P2 LOP3.LUT R167, R167, 0x1000, RZ, 0xfc, !PT ;  /* 0x00001000a7a72812 */ /* 0x000fe200078efcff */
[----:B------:R-:W4:Y:S01]  /*57cd0*/  LDL.LU R29, [R1+0x2898] ;  /* 0x00289800011d7983 */ /* 0x000f220000300800 */
[----:B------:R-:W-:Y:S01]  /*57ce0*/  ULDC UR28, c[0x0][0x248] ;  /* 0x00009200001c7ab9 */ /* 0x000fe20000000800 */
[----:B------:R-:W-:Y:S01]  /*57cf0*/  ULDC UR32, c[0x0][0x228] ;  /* 0x00008a0000207ab9 */ /* 0x000fe20000000800 */
        /* <DEDUP_REMOVED lines=10> */
[----:B------:R-:W4:Y:S01]  /*57da0*/  LDL.LU R28, [R1+0x2894] ;  /* 0x00289400011c7983 */ /* 0x000f220000300800 */
[----:B------:R-:W-:Y:S01]  /*57db0*/  ISETP.LT.AND P1, PT, R12, UR45, !P0 ;  /* 0x0000002d0c007c0c */ /* 0x000fe2000c721270 */
[----:B------:R-:W-:-:S06]  /*57dc0*/  ULDC UR58, c[0x0][0x228] ;  /* 0x00008a00003a7ab9 */ /* 0x000fcc0000000800 */
[----:B------:R-:W-:Y:S01]  /*57dd0*/  @P3 LOP3.LUT R167, R167, 0x200, RZ, 0xfc, !PT ;  /* 0x00000200a7a73812 */ /* 0x000fe200078efcff */
[----:B-1----:R-:W-:Y:S01]  /*57de0*/  VIADD R24, R24, UR28 ;  /* 0x0000001c18187c36 */ /* 0x002fe20008000000 */
[----:B------:R-:W-:Y:S01]  /*57df0*/  ISETP.LT.AND P0, PT, R11, UR30, !P0 ;  /* 0x0000001e0b007c0c */ /* 0x000fe2000c701270 */
[----:B------:R-:W-:Y:S01]  /*57e00*/  ULDC UR28, c[0x0][0x248] ;  /* 0x00009200001c7ab9 */ /* 0x000fe20000000800 */
[----:B------:R-:W-:Y:S01]  /*57e10*/  LOP3.LUT R167, R167, 0xfffffeff, RZ, 0xc0, !PT ;  /* 0xfffffeffa7a77812 */ /* 0x000fe200078ec0ff */
[----:B------:R-:W-:Y:S01]  /*57e20*/  ULDC UR30, c[0x0][0x228] ;  /* 0x00008a00001e7ab9 */ /* 0x000fe20000000800 */
[----:B------:R-:W-:Y:S01]  /*57e30*/  VIADD R225, R10, 0x141 ;  /* 0x000001410ae17836 */ /* 0x000fe20000000000 */
[----:B------:R-:W-:Y:S01]  /*57e40*/  ULDC UR45, c[0x0][0x228] ;  /* 0x00008a00002d7ab9 */ /* 0x000fe20000000800 */
[----:B------:R-:W-:-:S04]  /*57e50*/  @P2 LOP3.LUT R167, R167, 0x100, RZ, 0xfc, !PT ;  /* 0x00000100a7a72812 */ /* 0x000fc800078efcff */
        /* <DEDUP_REMOVED lines=26> */
[----:B------:R-:W-:Y:S02]  /*58000*/  ISETP.LT.AND P1, PT, R12, UR15, !P0 ;  /* 0x0000000f0c007c0c */ /* 0x000fe4000c721270 */
[----:B------:R-:W-:Y:S02]  /*58010*/  ISETP.LT.AND P3, PT, R14, UR12, !P0 ;  /* 0x0000000c0e007c0c */ /* 0x000fe4000c761270 */
[----:B------:R-:W-:Y:S01]  /*58020*/  ISETP.LT.AND P2, PT, R13, UR10, !P0 ;  /* 0x0000000a0d007c0c */ /* 0x000fe2000c741270 */
[----:B------:R1:W-:Y:S01]  /*58030*/  STL [R1+0x26fc], R24 ;  /* 0x0026fc1801007387 */ /* 0x0003e20000100800 */
[----:B------:R-:W-:Y:S01]  /*58040*/  ISETP.LT.AND P0, PT, R11, UR38, !P0 ;  /* 0x000000260b007c0c */ /* 0x000fe2000c701270 */
[----:B------:R-:W-:Y:S01]  /*58050*/  ULDC UR10, c[0x0][0x248] ;  /* 0x00009200000a7ab9 */ /* 0x000fe20000000800 */
[----:B------:R-:W-:Y:S01]  /*58060*/  LOP3.LUT R167, R167, 0xfffffffd, RZ, 0xc0, !PT ;  /* 0xfffffffda7a77812 */ /* 0x000fe200078ec0ff */
[----:B------:R-:W4:Y:S01]  /*58070*/  LDL.LU R26, [R1+0x288c] ;  /* 0x00288c00011a7983 */ /* 0x000f220000300800 */
[----:B------:R-:W-:-:S03]  /*58080*/  ULDC UR38, c[0x0][0x228] ;  /* 0x00008a0000267ab9 */ /* 0x000fc60000000800 */
[----:B------:R-:W-:-:S04]  /*58090*/  @P1 LOP3.LUT R166, R166, 0x80000000, RZ, 0xfc, !PT ;  /* 0x80000000a6a61812 */ /* 0x000fc800078efcff */
[----:B------:R-:W-:-:S04]  /*580a0*/  LOP3.LUT R166, R166, 0xbfffffff, RZ, 0xc0, !PT ;  /* 0xbfffffffa6a67812 */ /* 0x000fc800078ec0ff */
[----:B------:R-:W-:Y:S02]  /*580b0*/  @P0 LOP3.LUT R166, R166, 0x40000000, RZ, 0xfc, !PT ;  /* 0x40000000a6a60812 */ /* 0x000fe400078efcff */
[----:B------:R-:W-:Y:S02]  /*580c0*/  ISETP.GE.AND P0, PT, R25, UR33, PT ;  /* 0x0000002119007c0c */ /* 0x000fe4000bf06270 */
[----:B------:R-:W-:Y:S02]  /*580d0*/  @P3 LOP3.LUT R167, R167, 0x2, RZ, 0xfc, !PT ;  /* 0x00000002a7a73812 */ /* 0x000fe400078efcff */
[----:B------:R-:W-:Y:S01]  /*580e0*/  ISETP.LT.AND P3, PT, R14, UR5, !P0 ;  /* 0x000000050e007c0c */ /* 0x000fe2000c761270 */
[----:B-1----:R-:W-:Y:S01]  /*580f0*/  VIADD R24, R24, UR25 ;  /* 0x0000001918187c36 */ /* 0x002fe20008000000 */
[----:B------:R-:W-:Y:S01]  /*58100*/  LOP3.LUT R167, R167, 0xfffffffe, RZ, 0xc0, !PT ;  /* 0xfffffffea7a77812 */ /* 0x000fe200078ec0ff */
[----:B------:R-:W-:Y:S01]  /*58110*/  ULDC UR5, c[0x0][0x248] ;  /* 0x0000920000057ab9 */ /* 0x000fe20000000800 */
[----:B------:R-:W-:Y:S01]  /*58120*/  LOP3.LUT R166, R166, 0xdfffffff, RZ, 0xc0, !PT ;  /* 0xdfffffffa6a67812 */ /* 0x000fe200078ec0ff */
[C---:B------:R-:W-:Y:S01]  /*58130*/  VIADD R224, R10.reuse, 0x140 ;  /* 0x000001400ae07836 */ /* 0x040fe20000000000 */
[----:B------:R-:W-:Y:S01]  /*58140*/  @P2 LOP3.LUT R167, R167, 0x1, RZ, 0xfc, !PT ;  /* 0x00000001a7a72812 */ /* 0x000fe200078efcff */
[C---:B------:R-:W-:Y:S01]  /*58150*/  VIADD R223, R10.reuse, 0x13f ;  /* 0x0000013f0adf7836 */ /* 0x040fe20000000000 */
[----:B------:R-:W-:Y:S01]  /*58160*/  ISETP.LT.AND P2, PT, R13, UR11, !P0 ;  /* 0x0000000b0d007c0c */ /* 0x000fe2000c741270 */
[----:B------:R-:W-:Y:S01]  /*58170*/  VIADD R222, R10, 0x13e ;  /* 0x0000013e0ade7836 */ /* 0x000fe20000000000 */
[----:B------:R-:W-:Y:S01]  /*58180*/  ISETP.LT.AND P1, PT, R12, UR13, !P0 ;  /* 0x0000000d0c007c0c */ /* 0x000fe2000c721270 */
[----:B------:R1:W-:Y:S01]  /*58190*/  STL [R1+0x2700], R24 ;  /* 0x0027001801007387 */ /* 0x0003e20000100800 */
[----:B------:R-:W-:Y:S01]  /*581a0*/  ULDC UR25, c[0x0][0x228] ;  /* 0x00008a0000197ab9 */ /* 0x000fe20000000800 */
[----:B------:R-:W-:Y:S01]  /*581b0*/  @P3 LOP3.LUT R166, R166, 0x20000000, RZ, 0xfc, !PT ;  /* 0x20000000a6a63812 */ /* 0x000fe200078efcff */
[----:B------:R-:W-:-:S03]  /*581c0*/  ULDC.64 UR12, c[0x0][0x228] ;  /* 0x00008a00000c7ab9 */ /* 0x000fc60000000a00 */
[----:B------:R-:W-:-:S04]  /*581d0*/  LOP3.LUT R166, R166, 0xefffffff, RZ, 0xc0, !PT ;  /* 0xefffffffa6a67812 */ /* 0x000fc800078ec0ff */
[----:B------:R-:W-:Y:S02]  /*581e0*/  @P2 LOP3.LUT R166, R166, 0x10000000, RZ, 0xfc, !PT ;  /* 0x10000000a6a62812 */ /* 0x000fe400078efcff */
[----:B------:R-:W-:Y:S01]  /*581f0*/  ISETP.LT.AND P0, PT, R11, UR34, !P0 ;  /* 0x000000220b007c0c */ /* 0x000fe2000c701270 */
[----:B-1----:R-:W-:Y:S01]  /*58200*/  VIADD R24, R24, UR10 ;  /* 0x0000000a18187c36 */ /* 0x002fe20008000000 */
[----:B------:R-:W-:Y:S01]  /*58210*/  LOP3.LUT R166, R166, 0xf7ffffff, RZ, 0xc0, !PT ;  /* 0xf7ffffffa6a67812 */ /* 0x000fe200078ec0ff */
[----:B------:R-:W-:Y:S01]  /*58220*/  ULDC.64 UR10, c[0x0][0x228] ;  /* 0x00008a00000a7ab9 */ /* 0x000fe20000000a00 */
[----:B------:R-:W-:Y:S02]  /*58230*/  ULDC UR34, c[0x0][0x228] ;  /* 0x00008a0000227ab9 */ /* 0x000fe40000000800 */
[----:B------:R-:W-:-:S04]  /*58240*/  @P1 LOP3.LUT R166, R166, 0x8000000, RZ, 0xfc, !PT ;  /* 0x08000000a6a61812 */ /* 0x000fc800078efcff */
[----:B------:R-:W-:-:S04]  /*58250*/  LOP3.LUT R166, R166, 0xfbffffff, RZ, 0xc0, !PT ;  /* 0xfbffffffa6a67812 */ /* 0x000fc800078ec0ff */
[----:B------:R-:W-:Y:S02]  /*58260*/  @P0 LOP3.LUT R166, R166, 0x4000000, RZ, 0xfc, !PT ;  /* 0x04000000a6a60812 */ /* 0x000fe400078efcff */
[----:B------:R-:W-:-:S04]  /*58270*/  ISETP.GE.AND P0, PT, R251, UR31, PT ;  /* 0x0000001ffb007c0c */ /* 0x000fc8000bf06270 */
[----:B------:R-:W-:Y:S01]  /*58280*/  ISETP.LT.AND P3, PT, R14, UR14, !P0 ;  /* 0x0000000e0e007c0c */ /* 0x000fe2000c761270 */
[----:B------:R-:W-:Y:S01]  /*58290*/  ULDC.64 UR14, c[0x0][0x228] ;  /* 0x00008a00000e7ab9 */ /* 0x000fe20000000a00 */
[----:B------:R-:W-:Y:S01]  /*582a0*/  ISETP.LT.AND P2, PT, R13, UR9, !P0 ;  /* 0x000000090d007c0c */ /* 0x000fe2000c741270 */
[----:B------:R1:W-:Y:S01]  /*582b0*/  STL [R1+0x2704], R24 ;  /* 0x0027041801007387 */ /* 0x0003e20000100800 */
[----:B------:R-:W-:Y:S01]  /*582c0*/  LOP3.LUT R166, R166, 0xfdffffff, RZ, 0xc0, !PT ;  /* 0xfdffffffa6a67812 */ /* 0x000fe200078ec0ff */
[----:B------:R-:W-:Y:S01]  /*582d0*/  ULDC UR9, c[0x0][0x248] ;  /* 0x0000920000097ab9 */ /* 0x000fe20000000800 */
[----:B------:R-:W-:Y:S01]  /*582e0*/  ISETP.LT.AND P1, PT, R12, UR18, !P0 ;  /* 0x000000120c007c0c */ /* 0x000fe2000c721270 */
[----:B------:R-:W4:Y:S06]  /*582f0*/  LDL.LU R25, [R1+0x2888] ;  /* 0x0028880001197983 */ /* 0x000f2c0000300800 */
        /* <DEDUP_REMOVED lines=14> */
[----:B------:R-:W-:Y:S01]  /*583e0*/  VIADD R251, R24, UR5 ;  /* 0x0000000518fb7c36 */ /* 0x000fe20008000000 */
[----:B------:R-:W-:Y:S01]  /*583f0*/  ISETP.LT.AND P2, PT, R13, UR16, !P0 ;  /* 0x000000100d007c0c */ /* 0x000fe2000c741270 */
[----:B------:R1:W-:Y:S01]  /*58400*/  STL [R1+0x2708], R24 ;  /* 0x0027081801007387 */ /* 0x0003e20000100800 */
[----:B------:R-:W-:Y:S01]  /*58410*/  LOP3.LUT R166, R166, 0xffdfffff, RZ, 0xc0, !PT ;  /* 0xffdfffffa6a67812 */ /* 0x000fe200078ec0ff */
[----:B------:R-:W-:Y:S01]  /*58420*/  ULDC UR5, c[0x0][0x248] ;  /* 0x0000920000057ab9 */ /* 0x000fe20000000800 */
[----:B------:R-:W-:Y:S01]  /*58430*/  ISETP.LT.AND P1, PT, R12, UR21, !P0 ;  /* 0x000000150c007c0c */ /* 0x000fe2000c721270 */
[----:B------:R-:W-:Y:S01]  /*58440*/  ULDC UR16, c[0x0][0x228] ;  /* 0x00008a0000107ab9 */ /* 0x000fe20000000800 */
[----:B------:R-:W-:-:S05]  /*58450*/  ULDC UR17, c[0x0][0x228] ;  /* 0x00008a0000117ab9 */ /* 0x000fca0000000800 */
[----:B------:R-:W-:Y:S01]  /*58460*/  @P3 LOP3.LUT R166, R166, 0x200000, RZ, 0xfc, !PT ;  /* 0x00200000a6a63812 */ /* 0x000fe200078efcff */
[----:B-1----:R-:W4:Y:S01]  /*58470*/  LDL.LU R24, [R1+0x2884] ;  /* 0x0028840001187983 */ /* 0x002f220000300800 */
[----:B------:R-:W-:Y:S02]  /*58480*/  ULDC UR21, c[0x0][0x228] ;  /* 0x00008a0000157ab9 */ /* 0x000fe40000000800 */
[----:B------:R-:W-:-:S04]  /*58490*/  LOP3.LUT R166, R166, 0xffefffff, RZ, 0xc0, !PT ;  /* 0xffefffffa6a67812 */ /* 0x000fc800078ec0ff */
[----:B------:R-:W-:Y:S02]  /*584a0*/  @P2 LOP3.LUT R166, R166, 0x100000, RZ, 0xfc, !PT ;  /* 0x00100000a6a62812 */ /* 0x000fe400078efcff */
[----:B------:R-:W-:Y:S01]  /*584b0*/  ISETP.LT.AND P0, PT, R11, UR12, !P0 ;  /* 0x0000000c0b007c0c */ /* 0x000fe2000c701270 */
[----:B------:R1:W-:Y:S01]  /*584c0*/  STL [R1+0x270c], R251 ;  /* 0x00270cfb01007387 */ /* 0x0003e20000100800 */
[----:B------:R-:W-:Y:S01]  /*584d0*/  LOP3.LUT R166, R166, 0xfff7ffff, RZ, 0xc0, !PT ;  /* 0xfff7ffffa6a67812 */ /* 0x000fe200078ec0ff */
[----:B------:R-:W-:-:S03]  /*584e0*/  ULDC UR12, c[0x0][0x228] ;  /* 0x00008a00000c7ab9 */ /* 0x000fc60000000800 */
[----:B------:R-:W-:-:S04]  /*584f0*/  @P1 LOP3.LUT R166, R166, 0x80000, RZ, 0xfc, !PT ;  /* 0x00080000a6a61812 */ /* 0x000fc800078efcff */
[----:B------:R-:W-:-:S04]  /*58500*/  LOP3.LUT R166, R166, 0xfffbffff, RZ, 0xc0, !PT ;  /* 0xfffbffffa6a67812 */ /* 0x000fc800078ec0ff */
[----:B------:R-:W-:Y:S02]  /*58510*/  @P0 LOP3.LUT R166, R166, 0x40000, RZ, 0xfc, !PT ;  /* 0x00040000a6a60812 */ /* 0x000fe400078efcff */
[----:B------:R-:W-:Y:S01]  /*58520*/  ISETP.GE.AND P0, PT, R249, UR39, PT ;  /* 0x00000027f9007c0c */ /* 0x000fe2000bf06270 */
[----:B------:R-:W-:-:S03]  /*58530*/  ULDC UR39, c[0x0][0x228] ;  /* 0x00008a0000277ab9 */ /* 0x000fc60000000800 */
[----:B------:R-:W-:Y:S01]  /*58540*/  ISETP.LT.AND P3, PT, R14, UR20, !P0 ;  /* 0x000000140e007c0c */ /* 0x000fe2000c761270 */
[----:B-1----:R-:W-:Y:S01]  /*58550*/  VIADD R251, R251, UR5 ;  /* 0x00000005fbfb7c36 */ /* 0x002fe20008000000 */
[----:B------:R-:W-:Y:S01]  /*58560*/  ISETP.LT.AND P2, PT, R13, UR19, !P0 ;  /* 0x000000130d007c0c */ /* 0x000fe2000c741270 */
[----:B------:R-:W-:Y:S01]  /*58570*/  ULDC.64 UR18, c[0x0][0x228] ;  /* 0x00008a0000127ab9 */ /* 0x000fe20000000a00 */
[----:B------:R-:W-:Y:S01]  /*58580*/  LOP3.LUT R166, R166, 0xfffdffff, RZ, 0xc0, !PT ;  /* 0xfffdffffa6a67812 */ /* 0x000fe200078ec0ff */
[----:B------:R-:W-:Y:S01]  /*58590*/  ULDC UR5, c[0x0][0x228] ;  /* 0x00008a0000057ab9 */ /* 0x000fe20000000800 */
[----:B------:R-:W-:Y:S01]  /*585a0*/  ISETP.LT.AND P1, PT, R12, UR23, !P0 ;  /* 0x000000170c007c0c */ /* 0x000fe2000c721270 */
[----:B------:R-:W-:Y:S01]  /*585b0*/  VIADD R250, R251, UR9 ;  /* 0x00000009fbfa7c36 */ /* 0x000fe20008000000 */
[----:B------:R-:W-:-:S05]  /*585c0*/  ULDC UR20, c[0x0][0x228] ;  /* 0x00008a0000147ab9 */ /* 0x000fca0000000800 */
[----:B------:R-:W-:Y:S01]  /*585d0*/  @P3 LOP3.LUT R166, R166, 0x20000, RZ, 0xfc, !PT ;  /* 0x00020000a6a63812 */ /* 0x000fe200078efcff */
[----:B------:R-:W-:Y:S01]  /*585e0*/  ULDC UR9, c[0x0][0x248] ;  /* 0x0000920000097ab9 */ /* 0x000fe20000000800 */
[----:B------:R-:W-:Y:S02]  /*585f0*/  ULDC UR23, c[0x0][0x228] ;  /* 0x00008a0000177ab9 */ /* 0x000fe40000000800 */
[----:B------:R-:W-:-:S04]  /*58600*/  LOP3.LUT R166, R166, 0xfffeffff, RZ, 0xc0, !PT ;  /* 0xfffeffffa6a67812 */ /* 0x000fc800078ec0ff */
[----:B------:R-:W-:Y:S02]  /*58610*/  @P2 LOP3.LUT R166, R166, 0x10000, RZ, 0xfc, !PT ;  /* 0x00010000a6a62812 */ /* 0x000fe400078efcff */
[----:B------:R-:W-:Y:S01]  /*58620*/  ISETP.LT.AND P0, PT, R11, UR14, !P0 ;  /* 0x0000000e0b007c0c */ /* 0x000fe2000c701270 */
[----:B------:R-:W-:Y:S01]  /*58630*/  ULDC UR14, c[0x0][0x228] ;  /* 0x00008a00000e7ab9 */ /* 0x000fe20000000800 */
[----:B------:R-:W-:-:S04]  /*58640*/  LOP3.LUT R166, R166, 0xffff7fff, RZ, 0xc0, !PT ;  /* 0xffff7fffa6a67812 */ /* 0x000fc800078ec0ff */
[----:B------:R-:W-:-:S04]  /*58650*/  @P1 LOP3.LUT R166, R166, 0x8000, RZ, 0xfc, !PT ;  /* 0x00008000a6a61812 */ /* 0x000fc800078efcff */
[----:B------:R-:W-:-:S04]  /*58660*/  LOP3.LUT R166, R166, 0xffffbfff, RZ, 0xc0, !PT ;  /* 0xffffbfffa6a67812 */ /* 0x000fc800078ec0ff */
[----:B------:R-:W-:Y:S02]  /*58670*/  @P0 LOP3.LUT R166, R166, 0x4000, RZ, 0xfc, !PT ;  /* 0x00004000a6a60812 */ /* 0x000fe400078efcff */
[----:B------:R-:W-:-:S04]  /*58680*/  ISETP.GE.AND P0, PT, R248, UR35, PT ;  /* 0x00000023f8007c0c */ /* 0x000fc8000bf06270 */
[----:B------:R-:W-:Y:S01]  /*58690*/  ISETP.LT.AND P3, PT, R14, UR24, !P0 ;  /* 0x000000180e007c0c */ /* 0x000fe2000c761270 */
[----:B------:R-:W-:Y:S01]  /*586a0*/  VIADD R249, R250, UR9 ;  /* 0x00000009faf97c36 */ /* 0x000fe20008000000 */
[----:B------:R-:W-:Y:S01]  /*586b0*/  ISETP.LT.AND P2, PT, R13, UR22, !P0 ;  /* 0x000000160d007c0c */ /* 0x000fe2000c741270 */
[----:B------:R-:W-:Y:S01]  /*586c0*/  ULDC UR9, c[0x0][0x248] ;  /* 0x0000920000097ab9 */ /* 0x000fe20000000800 */
[----:B------:R-:W-:Y:S01]  /*586d0*/  LOP3.LUT R166, R166, 0xffffdfff, RZ, 0xc0, !PT ;  /* 0xffffdfffa6a67812 */ /* 0x000fe200078ec0ff */
[----:B------:R-:W-:Y:S01]  /*586e0*/  ULDC UR24, c[0x0][0x228] ;  /* 0x00008a0000187ab9 */ /* 0x000fe20000000800 */
[----:B------:R-:W-:Y:S01]  /*586f0*/  ISETP.LT.AND P1, PT, R12, UR27, !P0 ;  /* 0x0000001b0c007c0c */ /* 0x000fe2000c721270 */
[----:B------:R-:W-:Y:S01]  /*58700*/  ULDC.64 UR26, c[0x0][0x228] ;  /* 0x00008a00001a7ab9 */ /* 0x000fe20000000a00 */
[----:B------:R-:W-:-:S05]  /*58710*/  ULDC UR22, c[0x0][0x228] ;  /* 0x00008a0000167ab9 */ /* 0x000fca0000000800 */
[----:B------:R-:W-:-:S04]  /*58720*/  @P3 LOP3.LUT R166, R166, 0x2000, RZ, 0xfc, !PT ;  /* 0x00002000a6a63812 */ /* 0x000fc800078efcff */
[----:B------:R-:W-:-:S04]  /*58730*/  LOP3.LUT R166, R166, 0xffffefff, RZ, 0xc0, !PT ;  /* 0xffffefffa6a67812 */ /* 0x000fc800078ec0ff */
[----:B------:R-:W-:Y:S02]  /*58740*/  @P2 LOP3.LUT R166, R166, 0x1000, RZ, 0xfc, !PT ;  /* 0x00001000a6a62812 */ /* 0x000fe400078efcff */
[----:B------:R-:W-:Y:S01]  /*58750*/  ISETP.LT.AND P0, PT, R11, UR18, !P0 ;  /* 0x000000120b007c0c */ /* 0x000fe2000c701270 */
[----:B------:R-:W-:Y:S01]  /*58760*/  VIADD R248, R249, UR9 ;  /* 0x00000009f9f87c36 */ /* 0x000fe20008000000 */
[----:B------:R-:W-:Y:S01]  /*58770*/  LOP3.LUT R166, R166, 0xfffff7ff, RZ, 0xc0, !PT ;  /* 0xfffff7ffa6a67812 */ /* 0x000fe200078ec0ff */
[----:B------:R-:W-:Y:S01]  /*58780*/  ULDC UR9, c[0x0][0x248] ;  /* 0x0000920000097ab9 */ /* 0x000fe20000000800 */
[----:B------:R-:W-:Y:S02]  /*58790*/  ULDC UR18, c[0x0][0x228] ;  /* 0x00008a0000127ab9 */ /* 0x000fe40000000800 */
[----:B------:R-:W-:-:S04]  /*587a0*/  @P1 LOP3.LUT R166, R166, 0x800, RZ, 0xfc, !PT ;  /* 0x00000800a6a61812 */ /* 0x000fc800078efcff */
[----:B------:R-:W-:-:S04]  /*587b0*/  LOP3.LUT R166, R166, 0xfffffbff, RZ, 0xc0, !PT ;  /* 0xfffffbffa6a67812 */ /* 0x000fc800078ec0ff */
[----:B------:R-:W-:Y:S02]  /*587c0*/  @P0 LOP3.LUT R166, R166, 0x400, RZ, 0xfc, !PT ;  /* 0x00000400a6a60812 */ /* 0x000fe400078efcff */
[----:B------:R-:W-:Y:S01]  /*587d0*/  ISETP.GE.AND P0, PT, R239, UR11, PT ;  /* 0x0000000bef007c0c */ /* 0x000fe2000bf06270 */
[----:B------:R-:W-:-:S03]  /*587e0*/  ULDC UR11, c[0x0][0x228] ;  /* 0x00008a00000b7ab9 */ /* 0x000fc60000000800 */
[----:B------:R-:W-:Y:S02]  /*587f0*/  ISETP.LT.AND P3, PT, R14, UR37, !P0 ;  /* 0x000000250e007c0c */ /* 0x000fe4000c761270 */
[----:B------:R-:W-:Y:S01]  /*58800*/  LOP3.LUT R166, R166, 0xfffffdff, RZ, 0xc0, !PT ;  /* 0xfffffdffa6a67812 */ /* 0x000fe200078ec0ff */
[----:B------:R-:W-:Y:S01]  /*58810*/  VIADD R239, R248, UR9 ;  /* 0x00000009f8ef7c36 */ /* 0x000fe20008000000 */
[----:B------:R-:W-:Y:S01]  /*58820*/  ISETP.LT.AND P2, PT, R13, UR40, !P0 ;  /* 0x000000280d007c0c */ /* 0x000fe2000c741270 */
[----:B------:R-:W-:Y:S01]  /*58830*/  ULDC UR9, c[0x0][0x248] ;  /* 0x0000920000097ab9 */ /* 0x000fe20000000800 */
[----:B------:R-:W-:Y:S01]  /*58840*/  ISETP.LT.AND P1, PT, R12, UR41, !P0 ;  /* 0x000000290c007c0c */ /* 0x000fe2000c721270 */
[----:B------:R-:W-:Y:S01]  /*58850*/  ULDC.64 UR40, c[0x0][0x228] ;  /* 0x00008a0000287ab9 */ /* 0x000fe20000000a00 */
        /* <DEDUP_REMOVED lines=8> */
[----:B------:R-:W-:Y:S01]  /*588e0*/  VIADD R219, R10, 0x13b ;  /* 0x0000013b0adb7836 */ /* 0x000fe20000000000 */
[----:B------:R-:W-:Y:S01]  /*588f0*/  LOP3.LUT R166, R166, 0xffffff7f, RZ, 0xc0, !PT ;  /* 0xffffff7fa6a67812 */ /* 0x000fe200078ec0ff */
[----:B------:R-:W-:-:S03]  /*58900*/  ULDC UR26, c[0x0][0x228] ;  /* 0x00008a00001a7ab9 */ /* 0x000fc60000000800 */
[----:B------:R-:W-:-:S04]  /*58910*/  @P1 LOP3.LUT R166, R166, 0x80, RZ, 0xfc, !PT ;  /* 0x00000080a6a61812 */ /* 0x000fc800078efcff */
[----:B------:R-:W-:-:S04]  /*58920*/  LOP3.LUT R166, R166, 0xffffffbf, RZ, 0xc0, !PT ;  /* 0xffffffbfa6a67812 */ /* 0x000fc800078ec0ff */
[----:B------:R-:W-:Y:S02]  /*58930*/  @P0 LOP3.LUT R166, R166, 0x40, RZ, 0xfc, !PT ;  /* 0x00000040a6a60812 */ /* 0x000fe400078efcff */
[----:B------:R-:W-:Y:S02]  /*58940*/  ISETP.GE.AND P0, PT, R238, UR13, PT ;  /* 0x0000000dee007c0c */ /* 0x000fe4000bf06270 */
[----:B------:R-:W-:Y:S01]  /*58950*/  LOP3.LUT R166, R166, 0xffffffdf, RZ, 0xc0, !PT ;  /* 0xffffffdfa6a67812 */ /* 0x000fe200078ec0ff */
[----:B------:R-:W-:Y:S01]  /*58960*/  VIADD R238, R239, UR9 ;  /* 0x00000009efee7c36 */ /* 0x000fe20008000000 */
[----:B------:R-:W-:Y:S01]  /*58970*/  ISETP.LT.AND P3, PT, R14, UR30, !P0 ;  /* 0x0000001e0e007c0c */ /* 0x000fe2000c761270 */
[----:B------:R-:W-:Y:S01]  /*58980*/  ULDC.64 UR30, c[0x0][0x228] ;  /* 0x00008a00001e7ab9 */ /* 0x000fe20000000a00 */
[----:B------:R-:W-:Y:S01]  /*58990*/  ISETP.LT.AND P2, PT, R13, UR32, !P0 ;  /* 0x000000200d007c0c */ /* 0x000fe2000c741270 */
[----:B------:R-:W-:Y:S01]  /*589a0*/  ULDC UR32, c[0x0][0x228] ;  /* 0x00008a0000207ab9 */ /* 0x000fe20000000800 */
[----:B------:R-:W-:Y:S01]  /*589b0*/  ISETP.LT.AND P1, PT, R12, UR42, !P0 ;  /* 0x0000002a0c007c0c */ /* 0x000fe2000c721270 */
[----:B------:R-:W-:Y:S01]  /*589c0*/  ULDC UR9, c[0x0][0x248] ;  /* 0x0000920000097ab9 */ /* 0x000fe20000000800 */
[----:B------:R-:W-:Y:S01]  /*589d0*/  VIADD R218, R10, 0x13a ;  /* 0x0000013a0ada7836 */ /* 0x000fe20000000000 */
        /* <DEDUP_REMOVED lines=17> */
[----:B------:R-:W-:Y:S01]  /*58af0*/  ULDC.64 UR32, c[0x0][0x228] ;  /* 0x00008a0000207ab9 */ /* 0x000fe20000000a00 */
[----:B------:R-:W-:Y:S01]  /*58b00*/  ISETP.LT.AND P0, PT, R11, UR30, !P0 ;  /* 0x0000001e0b007c0c */ /* 0x000fe2000c701270 */
[----:B------:R-:W-:Y:S01]  /*58b10*/  ULDC UR9, c[0x0][0x248] ;  /* 0x0000920000097ab9 */ /* 0x000fe20000000800 */
[----:B------:R-:W-:-:S05]  /*58b20*/  ULDC UR15, c[0x0][0x228] ;  /* 0x00008a00000f7ab9 */ /* 0x000fca0000000800 */
[----:B------:R-:W-:-:S04]  /*58b30*/  @P1 LOP3.LUT R165, R165, 0x80000000, RZ, 0xfc, !PT ;  /* 0x80000000a5a51812 */ /* 0x000fc800078efcff */
[----:B------:R-:W-:-:S04]  /*58b40*/  LOP3.LUT R165, R165, 0xbfffffff, RZ, 0xc0, !PT ;  /* 0xbfffffffa5a57812 */ /* 0x000fc800078ec0ff */
[----:B------:R-:W-:Y:S02]  /*58b50*/  @P0 LOP3.LUT R165, R165, 0x40000000, RZ, 0xfc, !PT ;  /* 0x40000000a5a50812 */ /* 0x000fe400078efcff */
[----:B------:R-:W-:Y:S02]  /*58b60*/  ISETP.GE.AND P0, PT, R236, UR19, PT ;  /* 0x00000013ec007c0c */ /* 0x000fe4000bf06270 */
[----:B------:R-:W-:Y:S02]  /*58b70*/  @P3 LOP3.LUT R166, R166, 0x2, RZ, 0xfc, !PT ;  /* 0x00000002a6a63812 */ /* 0x000fe400078efcff */
[----:B------:R-:W-:Y:S01]  /*58b80*/  LOP3.LUT R165, R165, 0xdfffffff, RZ, 0xc0, !PT ;  /* 0xdfffffffa5a57812 */ /* 0x000fe200078ec0ff */
[----:B------:R-:W-:Y:S01]  /*58b90*/  VIADD R236, R237, UR9 ;  /* 0x00000009edec7c36 */ /* 0x000fe20008000000 */
[----:B------:R-:W-:Y:S01]  /*58ba0*/  ISETP.LT.AND P3, PT, R14, UR34, !P0 ;  /* 0x000000220e007c0c */ /* 0x000fe2000c761270 */
[----:B------:R-:W-:Y:S01]  /*58bb0*/  ULDC UR34, c[0x0][0x228] ;  /* 0x00008a0000227ab9 */ /* 0x000fe20000000800 */
[----:B------:R-:W-:Y:S01]  /*58bc0*/  LOP3.LUT R166, R166, 0xfffffffe, RZ, 0xc0, !PT ;  /* 0xfffffffea6a67812 */ /* 0x000fe200078ec0ff */
[----:B------:R-:W-:Y:S01]  /*58bd0*/  ULDC UR9, c[0x0][0x248] ;  /* 0x0000920000097ab9 */ /* 0x000fe20000000800 */
[----:B------:R-:W-:-:S02]  /*58be0*/  ULDC UR19, c[0x0][0x228] ;  /* 0x00008a0000137ab9 */ /* 0x000fc40000000800 */
[----:B------:R-:W-:Y:S02]  /*58bf0*/  @P2 LOP3.LUT R166, R166, 0x1, RZ, 0xfc, !PT ;  /* 0x00000001a6a62812 */ /* 0x000fe400078efcff */
[----:B------:R-:W-:Y:S01]  /*58c00*/  ISETP.LT.AND P2, PT, R13, UR38, !P0 ;  /* 0x000000260d007c0c */ /* 0x000fe2000c741270 */
[----:B------:R-:W-:Y:S01]  /*58c10*/  ULDC UR38, c[0x0][0x228] ;  /* 0x00008a0000267ab9 */ /* 0x000fe20000000800 */
[----:B------:R-:W-:Y:S01]  /*58c20*/  ISETP.LT.AND P1, PT, R12, UR44, !P0 ;  /* 0x0000002c0c007c0c */ /* 0x000fe2000c721270 */
[C---:B------:R-:W-:Y:S02]  /*58c30*/  VIADD R217, R10.reuse, 0x139 ;  /* 0x000001390ad97836 */ /* 0x040fe40000000000 */
[----:B------:R-:W-:Y:S01]  /*58c40*/  @P3 LOP3.LUT R165, R165, 0x20000000, RZ, 0xfc, !PT ;  /* 0x20000000a5a53812 */ /* 0x000fe200078efcff */
[----:B------:R-:W-:Y:S01]  /*58c50*/  VIADD R216, R10, 0x138 ;  /* 0x000001380ad87836 */ /* 0x000fe20000000000 */
        /* <DEDUP_REMOVED lines=12> */
[----:B------:R-:W-:Y:S01]  /*58d20*/  ULDC UR34, c[0x0][0x228] ;  /* 0x00008a0000227ab9 */ /* 0x000fe20000000800 */
[----:B------:R-:W-:Y:S01]  /*58d30*/  ISETP.LT.AND P2, PT, R13, UR38, !P0 ;  /* 0x000000260d007c0c */ /* 0x000fe2000c741270 */
[----:B------:R-:W-:Y:S01]  /*58d40*/  ULDC UR38, c[0x0][0x228] ;  /* 0x00008a0000267ab9 */ /* 0x000fe20000000800 */
[----:B------:R-:W-:Y:S01]  /*58d50*/  ISETP.LT.AND P1, PT, R12, UR46, !P0 ;  /* 0x0000002e0c007c0c */ /* 0x000fe2000c721270 */
[----:B------:R-:W-:Y:S01]  /*58d60*/  ULDC UR9, c[0x0][0x248] ;  /* 0x0000920000097ab9 */ /* 0x000fe20000000800 */
[----:B------:R-:W-:-:S07]  /*58d70*/  ULDC UR27, c[0x0][0x228] ;  /* 0x00008a00001b7ab9 */ /* 0x000fce0000000800 */
[----:B------:R-:W-:Y:S01]  /*58d80*/  @P3 LOP3.LUT R165, R165, 0x2000000, RZ, 0xfc, !PT ;  /* 0x02000000a5a53812 */ /* 0x000fe200078efcff */
[----:B------:R-:W-:-:S03]  /*58d90*/  ULDC UR46, c[0x0][0x228] ;  /* 0x00008a00002e7ab9 */ /* 0x000fc60000000800 */
        /* <DEDUP_REMOVED lines=11> */
[----:B------:R-:W-:Y:S01]  /*58e50*/  ULDC.64 UR34, c[0x0][0x228] ;  /* 0x00008a0000227ab9 */ /* 0x000fe20000000a00 */
[----:B------:R-:W-:Y:S01]  /*58e60*/  ISETP.LT.AND P2, PT, R13, UR38, !P0 ;  /* 0x000000260d007c0c */ /* 0x000fe2000c741270 */
[----:B------:R-:W-:Y:S01]  /*58e70*/  ULDC UR38, c[0x0][0x228] ;  /* 0x00008a0000267ab9 */ /* 0x000fe20000000800 */
[----:B------:R-:W-:Y:S02]  /*58e80*/  LOP3.LUT R165, R165, 0xffdfffff, RZ, 0xc0, !PT ;  /* 0xffdfffffa5a57812 */ /* 0x000fe400078ec0ff */
[----:B------:R-:W-:Y:S01]  /*58e90*/  ISETP.LT.AND P1, PT, R12, UR47, !P0 ;  /* 0x0000002f0c007c0c */ /* 0x000fe2000c721270 */
[----:B------:R-:W-:-:S06]  /*58ea0*/  VIADD R234, R235, UR9 ;  /* 0x00000009ebea7c36 */ /* 0x000fcc0008000000 */
[----:B------:R-:W-:Y:S01]  /*58eb0*/  @P3 LOP3.LUT R165, R165, 0x200000, RZ, 0xfc, !PT ;  /* 0x00200000a5a53812 */ /* 0x000fe200078efcff */
[----:B------:R-:W-:Y:S01]  /*58ec0*/  ULDC UR9, c[0x0][0x248] ;  /* 0x0000920000097ab9 */ /* 0x000fe20000000800 */
[----:B------:R-:W-:Y:S02]  /*58ed0*/  ULDC UR47, c[0x0][0x228] ;  /* 0x00008a00002f7ab9 */ /* 0x000fe40000000800 */
        /* <DEDUP_REMOVED lines=9> */
[----:B------:R-:W-:Y:S01]  /*58f70*/  ISETP.GE.AND P0, PT, R233, UR31, PT ;  /* 0x0000001fe9007c0c */ /* 0x000fe2000bf06270 */
[----:B------:R-:W-:-:S03]  /*58f80*/  ULDC.64 UR30, c[0x0][0x228] ;  /* 0x00008a00001e7ab9 */ /* 0x000fc60000000a00 */
[----:B------:R-:W-:Y:S02]  /*58f90*/  ISETP.LT.AND P3, PT, R14, UR39, !P0 ;  /* 0x000000270e007c0c */ /* 0x000fe4000c761270 */
[----:B------:R-:W-:Y:S01]  /*58fa0*/  ISETP.LT.AND P2, PT, R13, UR38, !P0 ;  /* 0x000000260d007c0c */ /* 0x000fe2000c741270 */
[----:B------:R-:W-:Y:S01]  /*58fb0*/  ULDC.64 UR38, c[0x0][0x228] ;  /* 0x00008a0000267ab9 */ /* 0x000fe20000000a00 */
[----:B------:R-:W-:Y:S02]  /*58fc0*/  LOP3.LUT R165, R165, 0xfffdffff, RZ, 0xc0, !PT ;  /* 0xfffdffffa5a57812 */ /* 0x000fe400078ec0ff */
[----:B------:R-:W-:Y:S01]  /*58fd0*/  ISETP.LT.AND P1, PT, R12, UR50, !P0 ;  /* 0x000000320c007c0c */ /* 0x000fe2000c721270 */
[----:B------:R-:W-:-:S06]  /*58fe0*/  VIADD R233, R234, UR9 ;  /* 0x00000009eae97c36 */ /* 0x000fcc0008000000 */
[----:B------:R-:W-:Y:S01]  /*58ff0*/  @P3 LOP3.LUT R165, R165, 0x20000, RZ, 0xfc, !PT ;  /* 0x00020000a5a53812 */ /* 0x000fe200078efcff */
[----:B------:R-:W-:Y:S01]  /*59000*/  ULDC UR9, c[0x0][0x248] ;  /* 0x0000920000097ab9 */ /* 0x000fe20000000800 */
[C---:B------:R-:W-:Y:S02]  /*59010*/  VIADD R214, R10.reuse, 0x136 ;  /* 0x000001360ad67836 */ /* 0x040fe40000000000 */
[C---:B------:R-:W-:Y:S01]  /*59020*/  VIADD R213, R10.reuse, 0x135 ;  /* 0x000001350ad57836 */ /* 0x040fe20000000000 */
[----:B------:R-:W-:Y:S01]  /*59030*/  LOP3.LUT R165, R165, 0xfffeffff, RZ, 0xc0, !PT ;  /* 0xfffeffffa5a57812 */ /* 0x000fe200078ec0ff */
[----:B------:R-:W-:Y:S01]  /*59040*/  VIADD R212, R10, 0x134 ;  /* 0x000001340ad47836 */ /* 0x000fe20000000000 */
[----:B------:R-:W-:Y:S01]  /*59050*/  LOP3.LUT R162, R162, 0x7fffffff, RZ, 0xc0, !PT ;  /* 0x7fffffffa2a27812 */ /* 0x000fe200078ec0ff */
[----:B------:R-:W-:Y:S01]  /*59060*/  ULDC UR50, c[0x0][0x228] ;  /* 0x00008a0000327ab9 */ /* 0x000fe20000000800 */
        /* <DEDUP_REMOVED lines=14> */
[----:B------:R-:W-:-:S06]  /*59150*/  VIADD R232, R233, UR9 ;  /* 0x00000009e9e87c36 */ /* 0x000fcc0008000000 */
[----:B------:R-:W-:Y:S01]  /*59160*/  @P3 LOP3.LUT R165, R165, 0x2000, RZ, 0xfc, !PT ;  /* 0x00002000a5a53812 */ /* 0x000fe200078efcff */
[----:B------:R-:W-:Y:S01]  /*59170*/  ULDC UR9, c[0x0][0x248] ;  /* 0x0000920000097ab9 */ /* 0x000fe20000000800 */
[----:B------:R-:W-:Y:S01]  /*59180*/  VIADD R211, R10, 0x133 ;  /* 0x000001330ad37836 */ /* 0x000fe20000000000 */
[----:B------:R-:W-:Y:S01]  /*59190*/  ULDC UR57, c[0x0][0x228] ;  /* 0x00008a0000397ab9 */ /* 0x000fe20000000800 */
        /* <DEDUP_REMOVED lines=18> */
[----:B------:R-:W-:Y:S01]  /*592c0*/  VIADD R210, R10, 0x132 ;  /* 0x000001320ad27836 */ /* 0x000fe20000000000 */
        /* <DEDUP_REMOVED lines=18> */
[----:B------:R-:W-:Y:S01]  /*593f0*/  VIADD R209, R10, 0x131 ;  /* 0x000001310ad17836 */ /* 0x000fe20000000000 */
[----:B------:R-:W-:-:S06]  /*59400*/  ULDC UR41, c[0x0][0x228] ;  /* 0x00008a0000297ab9 */ /* 0x000fcc0000000800 */
        /* <DEDUP_REMOVED lines=13> */
[----:B------:R-:W-:Y:S01]  /*594e0*/  VIADD R207, R10, 0x12f ;  /* 0x0000012f0acf7836 */ /* 0x000fe20000000000 */
[----:B------:R-:W-:Y:S01]  /*594f0*/  ISETP.LT.AND P3, PT, R14, UR14, !P0 ;  /* 0x0000000e0e007c0c */ /* 0x000fe2000c761270 */
[----:B------:R-:W-:Y:S01]  /*59500*/  ULDC UR14, c[0x0][0x248] ;  /* 0x00009200000e7ab9 */ /* 0x000fe20000000800 */
[----:B------:R-:W-:Y:S01]  /*59510*/  ISETP.LT.AND P2, PT, R13, UR61, !P0 ;  /* 0x0000003d0d007c0c */ /* 0x000fe2000c741270 */
[C---:B------:R-:W-:Y:S01]  /*59520*/  VIADD R206, R10.reuse, 0x12e ;  /* 0x0000012e0ace7836 */ /* 0x040fe20000000000 */
[----:B------:R-:W-:Y:S01]  /*59530*/  ISETP.LT.AND P0, PT, R11, UR32, !P0 ;  /* 0x000000200b007c0c */ /* 0x000fe2000c701270 */
[----:B------:R-:W-:Y:S01]  /*59540*/  VIADD R205, R10, 0x12d ;  /* 0x0000012d0acd7836 */ /* 0x000fe20000000000 */
[----:B------:R-:W-:Y:S01]  /*59550*/  LOP3.LUT R165, R165, 0xfffffffd, RZ, 0xc0, !PT ;  /* 0xfffffffda5a57812 */ /* 0x000fe200078ec0ff */
[----:B------:R-:W-:-:S04]  /*59560*/  ULDC UR53, c[0x0][0x228] ;  /* 0x00008a0000357ab9 */ /* 0x000fc80000000800 */
[----:B------:R-:W-:Y:S01]  /*59570*/  @P1 LOP3.LUT R164, R164, 0x80000000, RZ, 0xfc, !PT ;  /* 0x80000000a4a41812 */ /* 0x000fe200078efcff */
[----:B------:R-:W-:Y:S01]  /*59580*/  VIADD R229, R230, UR14 ;  /* 0x0000000ee6e57c36 */ /* 0x000fe20008000000 */
[----:B------:R-:W-:Y:S01]  /*59590*/  @P3 LOP3.LUT R165, R165, 0x2, RZ, 0xfc, !PT ;  /* 0x00000002a5a53812 */ /* 0x000fe200078efcff */
[----:B------:R-:W-:Y:S01]  /*595a0*/  ULDC UR14, c[0x0][0x228] ;  /* 0x00008a00000e7ab9 */ /* 0x000fe20000000800 */
[----:B------:R-:W-:Y:S01]  /*595b0*/  LOP3.LUT R164, R164, 0xbfffffff, RZ, 0xc0, !PT ;  /* 0xbfffffffa4a47812 */ /* 0x000fe200078ec0ff */
[----:B------:R-:W-:-:S03]  /*595c0*/  ULDC UR61, c[0x0][0x228] ;  /* 0x00008a00003d7ab9 */ /* 0x000fc60000000800 */
[----:B------:R-:W-:Y:S02]  /*595d0*/  @P0 LOP3.LUT R164, R164, 0x40000000, RZ, 0xfc, !PT ;  /* 0x40000000a4a40812 */ /* 0x000fe400078efcff */
[----:B------:R-:W-:Y:S01]  /*595e0*/  ISETP.GE.AND P0, PT, R228, UR39, PT ;  /* 0x00000027e4007c0c */ /* 0x000fe2000bf06270 */
[----:B------:R-:W-:-:S03]  /*595f0*/  ULDC.64 UR38, c[0x0][0x228] ;  /* 0x00008a0000267ab9 */ /* 0x000fc60000000a00 */
[----:B------:R-:W-:Y:S02]  /*59600*/  ISETP.LT.AND P3, PT, R14, UR59, !P0 ;  /* 0x0000003b0e007c0c */ /* 0x000fe4000c761270 */
[----:B------:R-:W-:Y:S02]  /*59610*/  LOP3.LUT R165, R165, 0xfffffffe, RZ, 0xc0, !PT ;  /* 0xfffffffea5a57812 */ /* 0x000fe400078ec0ff */
[----:B------:R-:W-:Y:S01]  /*59620*/  LOP3.LUT R164, R164, 0xdfffffff, RZ, 0xc0, !PT ;  /* 0xdfffffffa4a47812 */ /* 0x000fe200078ec0ff */
[----:B------:R-:W-:Y:S01]  /*59630*/  VIADD R228, R229, UR28 ;  /* 0x0000001ce5e47c36 */ /* 0x000fe20008000000 */
[----:B------:R-:W-:Y:S01]  /*59640*/  @P2 LOP3.LUT R165, R165, 0x1, RZ, 0xfc, !PT ;  /* 0x00000001a5a52812 */ /* 0x000fe200078efcff */
[----:B------:R-:W-:Y:S01]  /*59650*/  ULDC UR59, c[0x0][0x228] ;  /* 0x00008a00003b7ab9 */ /* 0x000fe20000000800 */
[----:B------:R-:W-:Y:S01]  /*59660*/  ISETP.LT.AND P2, PT, R13, UR58, !P0 ;  /* 0x0000003a0d007c0c */ /* 0x000fe2000c741270 */
[----:B------:R-:W-:Y:S01]  /*59670*/  ULDC UR58, c[0x0][0x228] ;  /* 0x00008a00003a7ab9 */ /* 0x000fe20000000800 */
[----:B------:R-:W-:Y:S01]  /*59680*/  ISETP.LT.AND P1, PT, R12, UR49, !P0 ;  /* 0x000000310c007c0c */ /* 0x000fe2000c721270 */
[----:B------:R-:W-:-:S02]  /*59690*/  ULDC UR49, c[0x0][0x228] ;  /* 0x00008a0000317ab9 */ /* 0x000fc40000000800 */
[----:B------:R-:W-:-:S04]  /*596a0*/  @P3 LOP3.LUT R164, R164, 0x20000000, RZ, 0xfc, !PT ;  /* 0x20000000a4a43812 */ /* 0x000fc800078efcff */
        /* <DEDUP_REMOVED lines=16> */
[----:B------:R-:W-:-:S06]  /*597b0*/  ULDC UR48, c[0x0][0x228] ;  /* 0x00008a0000307ab9 */ /* 0x000fcc0000000800 */
        /* <DEDUP_REMOVED lines=32> */
[----:B------:R-:W-:Y:S01]  /*599c0*/  ULDC UR10, c[0x0][0x228] ;  /* 0x00008a00000a7ab9 */ /* 0x000fe20000000800 */
[----:B------:R-:W-:Y:S01]  /*599d0*/  LOP3.LUT R164, R164, 0xfffdffff, RZ, 0xc0, !PT ;  /* 0xfffdffffa4a47812 */ /* 0x000fe200078ec0ff */
[----:B------:R-:W-:Y:S01]  /*599e0*/  ULDC UR45, c[0x0][0x228] ;  /* 0x00008a00002d7ab9 */ /* 0x000fe20000000800 */
[----:B------:R-:W-:Y:S01]  /*599f0*/  ISETP.LT.AND P1, PT, R12, UR12, !P0 ;  /* 0x0000000c0c007c0c */ /* 0x000fe2000c721270 */
[----:B------:R-:W-:Y:S01]  /*59a00*/  VIADD R204, R10, 0x12c ;  /* 0x0000012c0acc7836 */ /* 0x000fe20000000000 */
[----:B------:R-:W-:Y:S01]  /*59a10*/  LOP3.LUT R161, R161, 0x7fffffff, RZ, 0xc0, !PT ;  /* 0x7fffffffa1a17812 */ /* 0x000fe200078ec0ff */
[----:B------:R-:W-:-:S04]  /*59a20*/  ULDC UR5, c[0x0][0x248] ;  /* 0x0000920000057ab9 */ /* 0x000fc80000000800 */
        /* <DEDUP_REMOVED lines=11> */
[----:B------:R-:W-:-:S03]  /*59ae0*/  ULDC UR35, c[0x0][0x228] ;  /* 0x00008a0000237ab9 */ /* 0x000fc60000000800 */
[----:B------:R-:W-:Y:S02]  /*59af0*/  ISETP.LT.AND P3, PT, R14, UR16, !P0 ;  /* 0x000000100e007c0c */ /* 0x000fe4000c761270 */
[----:B------:R-:W-:Y:S01]  /*59b00*/  ISETP.LT.AND P2, PT, R13, UR17, !P0 ;  /* 0x000000110d007c0c */ /* 0x000fe2000c741270 */
[----:B------:R-:W-:Y:S01]  /*59b10*/  ULDC.64 UR16, c[0x0][0x228] ;  /* 0x00008a0000107ab9 */ /* 0x000fe20000000a00 */
[----:B------:R-:W-:Y:S02]  /*59b20*/  LOP3.LUT R164, R164, 0xffffdfff, RZ, 0xc0, !PT ;  /* 0xffffdfffa4a47812 */ /* 0x000fe400078ec0ff */
[----:B------:R-:W-:-:S07]  /*59b30*/  ISETP.LT.AND P1, PT, R12, UR21, !P0 ;  /* 0x000000150c007c0c */ /* 0x000fce000c721270 */
        /* <DEDUP_REMOVED lines=20> */
[----:B------:R-:W-:Y:S01]  /*59c80*/  VIADD R226, R227, UR5 ;  /* 0x00000005e3e27c36 */ /* 0x000fe20008000000 */
[----:B------:R-:W-:Y:S01]  /*59c90*/  LOP3.LUT R164, R164, 0xffffff7f, RZ, 0xc0, !PT ;  /* 0xffffff7fa4a47812 */ /* 0x000fe200078ec0ff */
[----:B------:R-:W-:Y:S01]  /*59ca0*/  ULDC UR5, c[0x0][0x248] ;  /* 0x0000920000057ab9 */ /* 0x000fe20000000800 */
[C---:B------:R-:W-:Y:S02]  /*59cb0*/  VIADD R202, R10.reuse, 0x12a ;  /* 0x0000012a0aca7836 */ /* 0x040fe40000000000 */
[----:B------:R-:W-:Y:S01]  /*59cc0*/  VIADD R201, R10, 0x129 ;  /* 0x000001290ac97836 */ /* 0x000fe20000000000 */
[----:B------:R-:W-:Y:S01]  /*59cd0*/  @P1 LOP3.LUT R164, R164, 0x80, RZ, 0xfc, !PT ;  /* 0x00000080a4a41812 */ /* 0x000fe200078efcff */
[----:B------:R-:W-:-:S02]  /*59ce0*/  VIADD R200, R10, 0x128 ;  /* 0x000001280ac87836 */ /* 0x000fc40000000000 */
[----:B------:R-:W-:Y:S01]  /*59cf0*/  VIADD R199, R10, 0x127 ;  /* 0x000001270ac77836 */ /* 0x000fe20000000000 */
[----:B------:R-:W-:Y:S01]  /*59d00*/  LOP3.LUT R164, R164, 0xffffffbf, RZ, 0xc0, !PT ;  /* 0xffffffbfa4a47812 */ /* 0x000fe200078ec0ff */
[C---:B------:R-:W-:Y:S02]  /*59d10*/  VIADD R198, R10.reuse, 0x126 ;  /* 0x000001260ac67836 */ /* 0x040fe40000000000 */
[----:B------:R-:W-:Y:S01]  /*59d20*/  VIADD R197, R10, 0x125 ;  /* 0x000001250ac57836 */ /* 0x000fe20000000000 */
[----:B------:R-:W-:Y:S01]  /*59d30*/  @P0 LOP3.LUT R164, R164, 0x40, RZ, 0xfc, !PT ;  /* 0x00000040a4a40812 */ /* 0x000fe200078efcff */
[----:B------:R-:W-:Y:S01]  /*59d40*/  VIADD R196, R10, 0x124 ;  /* 0x000001240ac47836 */ /* 0x000fe20000000000 */
[----:B------:R-:W-:Y:S01]  /*59d50*/  ISETP.GE.AND P0, PT, R222, UR29, PT ;  /* 0x0000001dde007c0c */ /* 0x000fe2000bf06270 */
[----:B------:R-:W-:Y:S01]  /*59d60*/  VIADD R195, R10, 0x123 ;  /* 0x000001230ac37836 */ /* 0x000fe20000000000 */
[----:B------:R-:W-:Y:S01]  /*59d70*/  LOP3.LUT R160, R160, 0x7fffffff, RZ, 0xc0, !PT ;  /* 0x7fffffffa0a07812 */ /* 0x000fe200078ec0ff */
[----:B------:R-:W-:Y:S01]  /*59d80*/  VIADD R194, R10, 0x122 ;  /* 0x000001220ac27836 */ /* 0x000fe20000000000 */
[----:B------:R-:W-:Y:S01]  /*59d90*/  ISETP.LT.AND P3, PT, R14, UR22, !P0 ;  /* 0x000000160e007c0c */ /* 0x000fe2000c761270 */
[----:B------:R-:W-:Y:S01]  /*59da0*/  ULDC UR16, c[0x0][0x228] ;  /* 0x00008a0000107ab9 */ /* 0x000fe20000000800 */
[----:B------:R-:W-:Y:S01]  /*59db0*/  ISETP.LT.AND P2, PT, R13, UR23, !P0 ;  /* 0x000000170d007c0c */ /* 0x000fe2000c741270 */
[----:B------:R-:W-:Y:S01]  /*59dc0*/  ULDC.64 UR22, c[0x0][0x228] ;  /* 0x00008a0000167ab9 */ /* 0x000fe20000000a00 */
[----:B------:R-:W-:-:S02]  /*59dd0*/  LOP3.LUT R164, R164, 0xffffffdf, RZ, 0xc0, !PT ;  /* 0xffffffdfa4a47812 */ /* 0x000fc400078ec0ff */
[----:B------:R-:W-:Y:S01]  /*59de0*/  ISETP.LT.AND P1, PT, R12, UR25, !P0 ;  /* 0x000000190c007c0c */ /* 0x000fe2000c721270 */
[----:B------:R-:W-:-:S06]  /*59df0*/  ULDC.64 UR24, c[0x0][0x228] ;  /* 0x00008a0000187ab9 */ /* 0x000fcc0000000a00 */
        /* <DEDUP_REMOVED lines=14> */
[----:B------:R-:W-:Y:S01]  /*59ee0*/  ISETP.LT.AND P2, PT, R13, UR49, !P0 ;  /* 0x000000310d007c0c */ /* 0x000fe2000c741270 */
[----:B------:R-:W-:Y:S01]  /*59ef0*/  ULDC UR49, c[0x0][0x228] ;  /* 0x00008a0000317ab9 */ /* 0x000fe20000000800 */
[----:B------:R-:W-:Y:S01]  /*59f00*/  ISETP.LT.AND P0, PT, R11, UR22, !P0 ;  /* 0x000000160b007c0c */ /* 0x000fe2000c701270 */
[----:B------:R-:W-:Y:S01]  /*59f10*/  ULDC UR5, c[0x0][0x248] ;  /* 0x0000920000057ab9 */ /* 0x000fe20000000800 */
[----:B------:R-:W-:Y:S01]  /*59f20*/  LOP3.LUT R164, R164, 0xfffffffd, RZ, 0xc0, !PT ;  /* 0xfffffffda4a47812 */ /* 0x000fe200078ec0ff */
[----:B------:R-:W-:-:S04]  /*59f30*/  ULDC UR15, c[0x0][0x248] ;  /* 0x00009200000f7ab9 */ /* 0x000fc80000000800 */
[----:B------:R-:W-:-:S04]  /*59f40*/  @P1 LOP3.LUT R163, R163, 0x80000000, RZ, 0xfc, !PT ;  /* 0x80000000a3a31812 */ /* 0x000fc800078efcff */
[----:B------:R-:W-:-:S04]  /*59f50*/  LOP3.LUT R163, R163, 0xbfffffff, RZ, 0xc0, !PT ;  /* 0xbfffffffa3a37812 */ /* 0x000fc800078ec0ff */
[----:B------:R-:W-:Y:S02]  /*59f60*/  @P0 LOP3.LUT R163, R163, 0x40000000, RZ, 0xfc, !PT ;  /* 0x40000000a3a30812 */ /* 0x000fe400078efcff */
[----:B------:R-:W-:Y:S02]  /*59f70*/  ISETP.GE.AND P0, PT, R220, UR33, PT ;  /* 0x00000021dc007c0c */ /* 0x000fe4000bf06270 */
        /* <DEDUP_REMOVED lines=9> */
[----:B------:R-:W-:Y:S02]  /*5a010*/  ULDC.64 UR18, c[0x0][0x228] ;  /* 0x00008a0000127ab9 */ /* 0x000fe40000000a00 */
        /* <DEDUP_REMOVED lines=9> */
[----:B------:R-:W-:Y:S01]  /*5a0b0*/  VIADD R224, R225, UR5 ;  /* 0x00000005e1e07c36 */ /* 0x000fe20008000000 */
[----:B------:R-:W-:Y:S01]  /*5a0c0*/  LOP3.LUT R163, R163, 0xfdffffff, RZ, 0xc0, !PT ;  /* 0xfdffffffa3a37812 */ /* 0x000fe200078ec0ff */
[----:B------:R-:W-:Y:S01]  /*5a0d0*/  ULDC UR5, c[0x0][0x248] ;  /* 0x0000920000057ab9 */ /* 0x000fe20000000800 */
[----:B------:R-:W-:Y:S01]  /*5a0e0*/  ISETP.LT.AND P3, PT, R14, UR28, !P0 ;  /* 0x0000001c0e007c0c */ /* 0x000fe2000c761270 */
[----:B------:R-:W-:Y:S01]  /*5a0f0*/  ULDC UR28, c[0x0][0x228] ;  /* 0x00008a00001c7ab9 */ /* 0x000fe20000000800 */
[----:B------:R-:W-:Y:S01]  /*5a100*/  ISETP.LT.AND P2, PT, R13, UR51, !P0 ;  /* 0x000000330d007c0c */ /* 0x000fe2000c741270 */
[----:B------:R-:W-:Y:S01]  /*5a110*/  ULDC UR51, c[0x0][0x228] ;  /* 0x00008a0000337ab9 */ /* 0x000fe20000000800 */
[----:B------:R-:W-:Y:S01]  /*5a120*/  ISETP.LT.AND P1, PT, R12, UR26, !P0 ;  /* 0x0000001a0c007c0c */ /* 0x000fe2000c721270 */
[----:B------:R-:W-:-:S08]  /*5a130*/  ULDC UR17, c[0x0][0x228] ;  /* 0x00008a0000117ab9 */ /* 0x000fd00000000800 */
        /* <DEDUP_REMOVED lines=16> */
[----:B------:R-:W-:-:S06]  /*5a240*/  ULDC.64 UR26, c[0x0][0x228] ;  /* 0x00008a00001a7ab9 */ /* 0x000fcc0000000a00 */
        /* <DEDUP_REMOVED lines=40> */
[----:B------:R-:W-:Y:S01]  /*5a4d0*/  VIADD R220, R221, UR5 ;  /* 0x00000005dddc7c36 */ /* 0x000fe20008000000 */
[----:B------:R-:W-:-:S05]  /*5a4e0*/  ULDC UR42, c[0x0][0x228] ;  /* 0x00008a00002a7ab9 */ /* 0x000fca0000000800 */
[----:B------:R-:W-:Y:S01]  /*5a4f0*/  @P3 LOP3.LUT R163, R163, 0x2000, RZ, 0xfc, !PT ;  /* 0x00002000a3a33812 */ /* 0x000fe200078efcff */
[----:B------:R-:W-:Y:S01]  /*5a500*/  ULDC UR5, c[0x0][0x248] ;  /* 0x0000920000057ab9 */ /* 0x000fe20000000800 */
[----:B------:R-:W-:Y:S01]  /*5a510*/  VIADD R192, R10, 0x120 ;  /* 0x000001200ac07836 */ /* 0x000fe20000000000 */
[----:B------:R-:W-:Y:S01]  /*5a520*/  ULDC UR47, c[0x0][0x228] ;  /* 0x00008a00002f7ab9 */ /* 0x000fe20000000800 */
        /* <DEDUP_REMOVED lines=44> */
[----:B------:R-:W-:Y:S01]  /*5a7f0*/  VIADD R214, R215, UR5 ;  /* 0x00000005d7d67c36 */ /* 0x000fe20008000000 */
[----:B------:R-:W-:-:S07]  /*5a800*/  ULDC UR19, c[0x0][0x228] ;  /* 0x00008a0000137ab9 */ /* 0x000fce0000000800 */
[----:B------:R-:W-:Y:S01]  /*5a810*/  @P3 LOP3.LUT R163, R163, 0x20, RZ, 0xfc, !PT ;  /* 0x00000020a3a33812 */ /* 0x000fe200078efcff */
[----:B------:R-:W-:Y:S01]  /*5a820*/  ULDC UR13, c[0x0][0x228] ;  /* 0x00008a00000d7ab9 */ /* 0x000fe20000000800 */
        /* <DEDUP_REMOVED lines=11> */
[----:B------:R-:W-:Y:S02]  /*5a8e0*/  ISETP.LT.AND P1, PT, R12, UR11, !P0 ;  /* 0x0000000b0c007c0c */ /* 0x000fe4000c721270 */
        /* <DEDUP_REMOVED lines=8> */
[----:B------:R-:W-:Y:S01]  /*5a970*/  ULDC UR10, c[0x0][0x228] ;  /* 0x00008a00000a7ab9 */ /* 0x000fe20000000800 */
[----:B------:R-:W-:-:S02]  /*5a980*/  ULDC UR22, c[0x0][0x228] ;  /* 0x00008a0000167ab9 */ /* 0x000fc40000000800 */
        /* <DEDUP_REMOVED lines=11> */
[----:B------:R-:W-:Y:S01]  /*5aa40*/  ISETP.LT.AND P1, PT, R12, UR9, !P0 ;  /* 0x000000090c007c0c */ /* 0x000fe2000c721270 */
[----:B------:R-:W-:Y:S01]  /*5aa50*/  ULDC UR9, c[0x0][0x228] ;  /* 0x00008a0000097ab9 */ /* 0x000fe20000000800 */
[----:B------:R-:W-:Y:S01]  /*5aa60*/  @P2 LOP3.LUT R163, R163, 0x1, RZ, 0xfc, !PT ;  /* 0x00000001a3a32812 */ /* 0x000fe200078efcff */
[----:B------:R-:W-:Y:S01]  /*5aa70*/  ULDC UR15, c[0x0][0x228] ;  /* 0x00008a00000f7ab9 */ /* 0x000fe20000000800 */
[----:B------:R-:W-:Y:S01]  /*5aa80*/  ISETP.LT.AND P2, PT, R13, UR50, !P0 ;  /* 0x000000320d007c0c */ /* 0x000fe2000c741270 */
        /* <DEDUP_REMOVED lines=11> */
[----:B------:R-:W-:Y:S01]  /*5ab40*/  ISETP.LT.AND P3, PT, R14, UR32, !P0 ;  /* 0x000000200e007c0c */ /* 0x000fe2000c761270 */
[----:B------:R-:W-:Y:S01]  /*5ab50*/  ULDC.64 UR32, c[0x0][0x228] ;  /* 0x00008a0000207ab9 */ /* 0x000fe20000000a00 */
        /* <DEDUP_REMOVED lines=16> */
[----:B------:R-:W-:Y:S01]  /*5ac60*/  ULDC UR39, c[0x0][0x228] ;  /* 0x00008a0000277ab9 */ /* 0x000fe20000000800 */
[----:B------:R-:W-:Y:S02]  /*5ac70*/  ISETP.LT.AND P2, PT, R13, UR35, !P0 ;  /* 0x000000230d007c0c */ /* 0x000fe4000c741270 */
[----:B------:R-:W-:Y:S02]  /*5ac80*/  LOP3.LUT R162, R162, 0xffdfffff, RZ, 0xc0, !PT ;  /* 0xffdfffffa2a27812 */ /* 0x000fe400078ec0ff */
        /* <DEDUP_REMOVED lines=55> */
[----:B------:R-:W-:Y:S01]  /*5b000*/  VIADD R189, R10, 0x11d ;  /* 0x0000011d0abd7836 */ /* 0x000fe20000000000 */
[----:B------:R-:W-:Y:S01]  /*5b010*/  ISETP.LT.AND P1, PT, R12, UR41, !P0 ;  /* 0x000000290c007c0c */ /* 0x000fe2000c721270 */
[----:B------:R-:W-:Y:S01]  /*5b020*/  ULDC UR41, c[0x0][0x228] ;  /* 0x00008a0000297ab9 */ /* 0x000fe20000000800 */
[----:B------:R-:W-:Y:S01]  /*5b030*/  LOP3.LUT R159, R159, 0x7fffffff, RZ, 0xc0, !PT ;  /* 0x7fffffff9f9f7812 */ /* 0x000fe200078ec0ff */
[C---:B------:R-:W-:Y:S01]  /*5b040*/  VIADD R188, R10.reuse, 0x11c ;  /* 0x0000011c0abc7836 */ /* 0x040fe20000000000 */
[----:B------:R-:W-:Y:S01]  /*5b050*/  ULDC UR57, c[0x0][0x228] ;  /* 0x00008a0000397ab9 */ /* 0x000fe20000000800 */
[----:B------:R-:W-:-:S02]  /*5b060*/  VIADD R187, R10, 0x11b ;  /* 0x0000011b0abb7836 */ /* 0x000fc40000000000 */
[----:B------:R-:W-:Y:S01]  /*5b070*/  VIADD R186, R10, 0x11a ;  /* 0x0000011a0aba7836 */ /* 0x000fe20000000000 */
[----:B------:R-:W-:Y:S01]  /*5b080*/  @P3 LOP3.LUT R162, R162, 0x200, RZ, 0xfc, !PT ;  /* 0x00000200a2a23812 */ /* 0x000fe200078efcff */
[C---:B------:R-:W-:Y:S02]  /*5b090*/  VIADD R185, R10.reuse, 0x119 ;  /* 0x000001190ab97836 */ /* 0x040fe40000000000 */
[----:B------:R-:W-:Y:S01]  /*5b0a0*/  VIADD R184, R10, 0x118 ;  /* 0x000001180ab87836 */ /* 0x000fe20000000000 */
[----:B------:R-:W-:Y:S01]  /*5b0b0*/  LOP3.LUT R162, R162, 0xfffffeff, RZ, 0xc0, !PT ;  /* 0xfffffeffa2a27812 */ /* 0x000fe200078ec0ff */
[C---:B------:R-:W-:Y:S02]  /*5b0c0*/  VIADD R183, R10.reuse, 0x117 ;  /* 0x000001170ab77836 */ /* 0x040fe40000000000 */
[----:B------:R-:W-:Y:S01]  /*5b0d0*/  VIADD R182, R10, 0x116 ;  /* 0x000001160ab67836 */ /* 0x000fe20000000000 */
[----:B------:R-:W-:Y:S01]  /*5b0e0*/  @P2 LOP3.LUT R162, R162, 0x100, RZ, 0xfc, !PT ;  /* 0x00000100a2a22812 */ /* 0x000fe200078efcff */
[----:B------:R-:W-:Y:S01]  /*5b0f0*/  VIADD R181, R10, 0x115 ;  /* 0x000001150ab57836 */ /* 0x000fe20000000000 */
[----:B------:R-:W-:Y:S01]  /*5b100*/  ISETP.LT.AND P0, PT, R11, UR28, !P0 ;  /* 0x0000001c0b007c0c */ /* 0x000fe2000c701270 */
[----:B------:R-:W-:Y:S01]  /*5b110*/  ULDC UR28, c[0x0][0x248] ;  /* 0x00009200001c7ab9 */ /* 0x000fe20000000800 */
[----:B------:R-:W-:Y:S01]  /*5b120*/  LOP3.LUT R162, R162, 0xffffff7f, RZ, 0xc0, !PT ;  /* 0xffffff7fa2a27812 */ /* 0x000fe200078ec0ff */
[----:B------:R-:W-:Y:S01]  /*5b130*/  VIADD R180, R10, 0x114 ;  /* 0x000001140ab47836 */ /* 0x000fe20000000000 */
[----:B------:R-:W-:Y:S01]  /*5b140*/  LOP3.LUT R158, R158, 0x7fffffff, RZ, 0xc0, !PT ;  /* 0x7fffffff9e9e7812 */ /* 0x000fe200078ec0ff */
[----:B------:R-:W-:Y:S01]  /*5b150*/  ULDC UR58, c[0x0][0x228] ;  /* 0x00008a00003a7ab9 */ /* 0x000fe20000000800 */
        /* <DEDUP_REMOVED lines=32> */
[----:B------:R-:W-:-:S07]  /*5b360*/  ISETP.LT.AND P0, PT, R11, UR32, !P0 ;  /* 0x000000200b007c0c */ /* 0x000fce000c701270 */
[----:B------:R-:W-:Y:S02]  /*5b370*/  @P1 LOP3.LUT R161, R161, 0x80000000, RZ, 0xfc, !PT ;  /* 0x80000000a1a11812 */ /* 0x000fe400078efcff */
[----:B------:R-:W-:Y:S01]  /*5b380*/  LOP3.LUT R162, R162, 0xfffffffd, RZ, 0xc0, !PT ;  /* 0xfffffffda2a27812 */ /* 0x000fe200078ec0ff */
[----:B------:R-:W-:Y:S01]  /*5b390*/  VIADD R205, R206, UR28 ;  /* 0x0000001ccecd7c36 */ /* 0x000fe20008000000 */
[----:B------:R-:W-:Y:S01]  /*5b3a0*/  LOP3.LUT R161, R161, 0xbfffffff, RZ, 0xc0, !PT ;  /* 0xbfffffffa1a17812 */ /* 0x000fe200078ec0ff */
[----:B------:R-:W-:Y:S01]  /*5b3b0*/  ULDC UR28, c[0x0][0x248] ;  /* 0x00009200001c7ab9 */ /* 0x000fe20000000800 */
[----:B------:R-:W-:Y:S01]  /*5b3c0*/  ULDC UR53, c[0x0][0x228] ;  /* 0x00008a0000357ab9 */ /* 0x000fe20000000800 */
[----:B------:R-:W-:Y:S01]  /*5b3d0*/  ULDC UR52, c[0x0][0x228] ;  /* 0x00008a0000347ab9 */ /* 0x000fe20000000800 */
[----:B------:R-:W-:Y:S02]  /*5b3e0*/  @P0 LOP3.LUT R161, R161, 0x40000000, RZ, 0xfc, !PT ;  /* 0x40000000a1a10812 */ /* 0x000fe400078efcff */
[----:B------:R-:W-:Y:S01]  /*5b3f0*/  ISETP.GE.AND P0, PT, R204, UR39, PT ;  /* 0x00000027cc007c0c */ /* 0x000fe2000bf06270 */
[----:B------:R-:W-:Y:S01]  /*5b400*/  ULDC.64 UR38, c[0x0][0x228] ;  /* 0x00008a0000267ab9 */ /* 0x000fe20000000a00 */
[----:B------:R-:W-:-:S02]  /*5b410*/  @P3 LOP3.LUT R162, R162, 0x2, RZ, 0xfc, !PT ;  /* 0x00000002a2a23812 */ /* 0x000fc400078efcff */
        /* <DEDUP_REMOVED lines=8> */
[----:B------:R-:W-:-:S02]  /*5b4a0*/  VIADD R204, R205, UR28 ;  /* 0x0000001ccdcc7c36 */ /* 0x000fc40008000000 */
[----:B------:R-:W-:Y:S01]  /*5b4b0*/  @P3 LOP3.LUT R161, R161, 0x20000000, RZ, 0xfc, !PT ;  /* 0x20000000a1a13812 */ /* 0x000fe200078efcff */
[----:B------:R-:W-:-:S03]  /*5b4c0*/  ULDC UR54, c[0x0][0x228] ;  /* 0x00008a0000367ab9 */ /* 0x000fc60000000800 */
        /* <DEDUP_REMOVED lines=85> */
[----:B------:R-:W-:Y:S01]  /*5ba20*/  VIADD R179, R10, 0x113 ;  /* 0x000001130ab37836 */ /* 0x000fe20000000000 */
[----:B------:R-:W-:Y:S01]  /*5ba30*/  LOP3.LUT R161, R161, 0xfffffdff, RZ, 0xc0, !PT ;  /* 0xfffffdffa1a17812 */ /* 0x000fe200078ec0ff */
[----:B------:R-:W-:Y:S01]  /*5ba40*/  ULDC UR61, c[0x0][0x228] ;  /* 0x00008a00003d7ab9 */ /* 0x000fe20000000800 */
[----:B------:R-:W-:Y:S01]  /*5ba50*/  ISETP.LT.AND P1, PT, R12, UR26, !P0 ;  /* 0x0000001a0c007c0c */ /* 0x000fe2000c721270 */
[----:B------:R-:W-:Y:S01]  /*5ba60*/  ULDC UR26, c[0x0][0x248] ;  /* 0x00009200001a7ab9 */ /* 0x000fe20000000800 */
[----:B------:R-:W-:Y:S01]  /*5ba70*/  VIADD R178, R10, 0x112 ;  /* 0x000001120ab27836 */ /* 0x000fe20000000000 */
[----:B------:R-:W-:-:S04]  /*5ba80*/  ULDC UR60, c[0x0][0x22c] ;  /* 0x00008b00003c7ab9 */ /* 0x000fc80000000800 */
[----:B------:R-:W-:-:S04]  /*5ba90*/  @P3 LOP3.LUT R161, R161, 0x200, RZ, 0xfc, !PT ;  /* 0x00000200a1a13812 */ /* 0x000fc800078efcff */
[----:B------:R-:W-:-:S04]  /*5baa0*/  LOP3.LUT R161, R161, 0xfffffeff, RZ, 0xc0, !PT ;  /* 0xfffffeffa1a17812 */ /* 0x000fc800078ec0ff */
[----:B------:R-:W-:Y:S02]  /*5bab0*/  @P2 LOP3.LUT R161, R161, 0x100, RZ, 0xfc, !PT ;  /* 0x00000100a1a12812 */ /* 0x000fe400078efcff */
[----:B------:R-:W-:Y:S01]  /*5bac0*/  ISETP.LT.AND P0, PT, R11, UR34, !P0 ;  /* 0x000000220b007c0c */ /* 0x000fe2000c701270 */
[----:B------:R-:W-:Y:S01]  /*5bad0*/  VIADD R200, R201, UR26 ;  /* 0x0000001ac9c87c36 */ /* 0x000fe20008000000 */
        /* <DEDUP_REMOVED lines=8> */
[----:B------:R-:W-:-:S03]  /*5bb60*/  ULDC.64 UR28, c[0x0][0x228] ;  /* 0x00008a00001c7ab9 */ /* 0x000fc60000000a00 */
        /* <DEDUP_REMOVED lines=12> */
[----:B------:R-:W-:-:S03]  /*5bc30*/  ULDC UR38, c[0x0][0x228] ;  /* 0x00008a0000267ab9 */ /* 0x000fc60000000800 */
        /* <DEDUP_REMOVED lines=8> */
[----:B------:R-:W-:Y:S01]  /*5bcc0*/  ISETP.LT.AND P2, PT, R13, UR12, !P0 ;  /* 0x0000000c0d007c0c */ /* 0x000fe2000c741270 */
[----:B------:R-:W-:Y:S01]  /*5bcd0*/  ULDC.64 UR12, c[0x0][0x228] ;  /* 0x00008a00000c7ab9 */ /* 0x000fe20000000a00 */
[----:B------:R-:W-:-:S07]  /*5bce0*/  ISETP.LT.AND P0, PT, R11, UR18, !P0 ;  /* 0x000000120b007c0c */ /* 0x000fce000c701270 */
[----:B------:R-:W-:-:S04]  /*5bcf0*/  @P1 LOP3.LUT R160, R160, 0x80000000, RZ, 0xfc, !PT ;  /* 0x80000000a0a01812 */ /* 0x000fc800078efcff */
[----:B------:R-:W-:Y:S02]  /*5bd00*/  LOP3.LUT R160, R160, 0xbfffffff, RZ, 0xc0, !PT ;  /* 0xbfffffffa0a07812 */ /* 0x000fe400078ec0ff */
[----:B------:R-:W-:Y:S02]  /*5bd10*/  LOP3.LUT R161, R161, 0xfffffffd, RZ, 0xc0, !PT ;  /* 0xfffffffda1a17812 */ /* 0x000fe400078ec0ff */
[----:B------:R-:W-:Y:S02]  /*5bd20*/  @P0 LOP3.LUT R160, R160, 0x40000000, RZ, 0xfc, !PT ;  /* 0x40000000a0a00812 */ /* 0x000fe400078efcff */
[----:B------:R-:W-:Y:S01]  /*5bd30*/  ISETP.GE.AND P0, PT, R196, UR33, PT ;  /* 0x00000021c4007c0c */ /* 0x000fe2000bf06270 */
[----:B------:R-:W-:Y:S01]  /*5bd40*/  VIADD R198, R199, UR11 ;  /* 0x0000000bc7c67c36 */ /* 0x000fe20008000000 */
[----:B------:R-:W-:Y:S01]  /*5bd50*/  @P3 LOP3.LUT R161, R161, 0x2, RZ, 0xfc, !PT ;  /* 0x00000002a1a13812 */ /* 0x000fe200078efcff */
[----:B------:R-:W-:Y:S01]  /*5bd60*/  ULDC.64 UR32, c[0x0][0x228] ;  /* 0x00008a0000207ab9 */ /* 0x000fe20000000a00 */
[----:B------:R-:W-:Y:S01]  /*5bd70*/  ISETP.LT.AND P3, PT, R14, UR5, !P0 ;  /* 0x000000050e007c0c */ /* 0x000fe2000c761270 */
[----:B------:R-:W-:Y:S01]  /*5bd80*/  ULDC UR5, c[0x0][0x248] ;  /* 0x0000920000057ab9 */ /* 0x000fe20000000800 */
[----:B------:R-:W-:-:S02]  /*5bd90*/  LOP3.LUT R161, R161, 0xfffffffe, RZ, 0xc0, !PT ;  /* 0xfffffffea1a17812 */ /* 0x000fc400078ec0ff */
[----:B------:R-:W-:Y:S02]  /*5bda0*/  LOP3.LUT R160, R160, 0xdfffffff, RZ, 0xc0, !PT ;  /* 0xdfffffffa0a07812 */ /* 0x000fe400078ec0ff */
[----:B------:R-:W-:Y:S02]  /*5bdb0*/  @P2 LOP3.LUT R161, R161, 0x1, RZ, 0xfc, !PT ;  /* 0x00000001a1a12812 */ /* 0x000fe400078efcff */
[----:B------:R-:W-:Y:S01]  /*5bdc0*/  ISETP.LT.AND P2, PT, R13, UR10, !P0 ;  /* 0x0000000a0d007c0c */ /* 0x000fe2000c741270 */
[----:B------:R-:W-:Y:S01]  /*5bdd0*/  ULDC.64 UR10, c[0x0][0x228] ;  /* 0x00008a00000a7ab9 */ /* 0x000fe20000000a00 */
[----:B------:R-:W-:Y:S01]  /*5bde0*/  ISETP.LT.AND P1, PT, R12, UR9, !P0 ;  /* 0x000000090c007c0c */ /* 0x000fe2000c721270 */
[----:B------:R-:W-:Y:S02]  /*5bdf0*/  VIADD R197, R198, UR5 ;  /* 0x00000005c6c57c36 */ /* 0x000fe40008000000 */
[----:B------:R-:W-:Y:S01]  /*5be00*/  @P3 LOP3.LUT R160, R160, 0x20000000, RZ, 0xfc, !PT ;  /* 0x20000000a0a03812 */ /* 0x000fe200078efcff */
[----:B------:R-:W-:Y:S01]  /*5be10*/  ULDC UR5, c[0x0][0x248] ;  /* 0x0000920000057ab9 */ /* 0x000fe20000000800 */
[----:B------:R-:W-:-:S02]  /*5be20*/  ULDC UR9, c[0x0][0x248] ;  /* 0x0000920000097ab9 */ /* 0x000fc40000000800 */
        /* <DEDUP_REMOVED lines=10> */
[----:B------:R-:W-:-:S04]  /*5bed0*/  ISETP.GE.AND P0, PT, R195, UR35, PT ;  /* 0x00000023c3007c0c */ /* 0x000fc8000bf06270 */
[----:B------:R-:W-:Y:S01]  /*5bee0*/  ISETP.LT.AND P3, PT, R14, UR51, !P0 ;  /* 0x000000330e007c0c */ /* 0x000fe2000c761270 */
[----:B------:R-:W-:Y:S01]  /*5bef0*/  ULDC UR51, c[0x0][0x228] ;  /* 0x00008a0000337ab9 */ /* 0x000fe20000000800 */
[----:B------:R-:W-:Y:S01]  /*5bf00*/  ISETP.LT.AND P2, PT, R13, UR50, !P0 ;  /* 0x000000320d007c0c */ /* 0x000fe2000c741270 */
[----:B------:R-:W-:Y:S01]  /*5bf10*/  ULDC UR50, c[0x0][0x228] ;  /* 0x00008a0000327ab9 */ /* 0x000fe20000000800 */
        /* <DEDUP_REMOVED lines=17> */
[----:B------:R-:W-:Y:S01]  /*5c030*/  ULDC.64 UR14, c[0x0][0x228] ;  /* 0x00008a00000e7ab9 */ /* 0x000fe20000000a00 */
[----:B------:R-:W-:Y:S02]  /*5c040*/  LOP3.LUT R160, R160, 0xffdfffff, RZ, 0xc0, !PT ;  /* 0xffdfffffa0a07812 */ /* 0x000fe400078ec0ff */
[----:B------:R-:W-:-:S07]  /*5c050*/  ISETP.LT.AND P1, PT, R12, UR20, !P0 ;  /* 0x000000140c007c0c */ /* 0x000fce000c721270 */
        /* <DEDUP_REMOVED lines=13> */
[----:B------:R-:W-:Y:S01]  /*5c130*/  VIADD R194, R195, UR9 ;  /* 0x00000009c3c27c36 */ /* 0x000fe20008000000 */
[----:B------:R-:W-:Y:S01]  /*5c140*/  LOP3.LUT R160, R160, 0xfffdffff, RZ, 0xc0, !PT ;  /* 0xfffdffffa0a07812 */ /* 0x000fe200078ec0ff */
[----:B------:R-:W-:Y:S01]  /*5c150*/  ULDC UR22, c[0x0][0x248] ;  /* 0x0000920000167ab9 */ /* 0x000fe20000000800 */
        /* <DEDUP_REMOVED lines=15> */
[----:B------:R-:W-:Y:S02]  /*5c250*/  ISETP.LT.AND P2, PT, R13, UR23, !P0 ;  /* 0x000000170d007c0c */ /* 0x000fe4000c741270 */
[----:B------:R-:W-:Y:S02]  /*5c260*/  LOP3.LUT R160, R160, 0xffffdfff, RZ, 0xc0, !PT ;  /* 0xffffdfffa0a07812 */ /* 0x000fe400078ec0ff */
        /* <DEDUP_REMOVED lines=22> */
[----:B------:R-:W-:Y:S01]  /*5c3d0*/  ULDC UR41, c[0x0][0x228] ;  /* 0x00008a0000297ab9 */ /* 0x000fe20000000800 */
[----:B------:R-:W-:Y:S01]  /*5c3e0*/  VIADD R192, R193, UR11 ;  /* 0x0000000bc1c07c36 */ /* 0x000fe20008000000 */
[----:B------:R-:W-:-:S04]  /*5c3f0*/  ULDC UR27, c[0x0][0x228] ;  /* 0x00008a00001b7ab9 */ /* 0x000fc80000000800 */
[----:B------:R-:W-:Y:S01]  /*5c400*/  @P3 LOP3.LUT R160, R160, 0x200, RZ, 0xfc, !PT ;  /* 0x00000200a0a03812 */ /* 0x000fe200078efcff */
[----:B------:R-:W-:-:S03]  /*5c410*/  ULDC UR11, c[0x0][0x228] ;  /* 0x00008a00000b7ab9 */ /* 0x000fc60000000800 */
        /* <DEDUP_REMOVED lines=14> */
[C---:B------:R-:W-:Y:S01]  /*5c500*/  VIADD R174, R10.reuse, 0x10e ;  /* 0x0000010e0aae7836 */ /* 0x040fe20000000000 */
[----:B------:R-:W-:Y:S01]  /*5c510*/  ISETP.LT.AND P2, PT, R13, UR43, !P0 ;  /* 0x0000002b0d007c0c */ /* 0x000fe2000c741270 */
[----:B------:R-:W-:Y:S01]  /*5c520*/  VIADD R173, R10, 0x10d ;  /* 0x0000010d0aad7836 */ /* 0x000fe20000000000 */
[----:B------:R-:W-:Y:S01]  /*5c530*/  LOP3.LUT R160, R160, 0xffffffdf, RZ, 0xc0, !PT ;  /* 0xffffffdfa0a07812 */ /* 0x000fe200078ec0ff */
[----:B------:R-:W-:Y:S01]  /*5c540*/  VIADD R172, R10, 0x10c ;  /* 0x0000010c0aac7836 */ /* 0x000fe20000000000 */
[----:B------:R-:W-:Y:S01]  /*5c550*/  ISETP.LT.AND P1, PT, R12, UR45, !P0 ;  /* 0x0000002d0c007c0c */ /* 0x000fe2000c721270 */
[----:B------:R-:W-:Y:S01]  /*5c560*/  ULDC UR42, c[0x0][0x228] ;  /* 0x00008a00002a7ab9 */ /* 0x000fe20000000800 */
[----:B------:R-:W-:Y:S01]  /*5c570*/  LOP3.LUT R157, R157, 0x7fffffff, RZ, 0xc0, !PT ;  /* 0x7fffffff9d9d7812 */ /* 0x000fe200078ec0ff */
[----:B------:R-:W-:-:S04]  /*5c580*/  ULDC UR43, c[0x0][0x228] ;  /* 0x00008a00002b7ab9 */ /* 0x000fc80000000800 */
[----:B------:R-:W-:Y:S01]  /*5c590*/  @P3 LOP3.LUT R160, R160, 0x20, RZ, 0xfc, !PT ;  /* 0x00000020a0a03812 */ /* 0x000fe200078efcff */
[----:B------:R-:W-:Y:S01]  /*5c5a0*/  VIADD R23, R10, 0x10b ;  /* 0x0000010b0a177836 */ /* 0x000fe20000000000 */
[----:B------:R1:W-:Y:S01]  /*5c5b0*/  STL [R1+0x2710], R251 ;  /* 0x002710fb01007387 */ /* 0x0003e20000100800 */
        /* <DEDUP_REMOVED lines=12> */
[----:B------:R-:W-:Y:S02]  /*5c680*/  ISETP.LT.AND P3, PT, R14, UR46, !P0 ;  /* 0x0000002e0e007c0c */ /* 0x000fe4000c761270 */
[----:B------:R-:W-:Y:S02]  /*5c690*/  ISETP.LT.AND P2, PT, R13, UR47, !P0 ;  /* 0x0000002f0d007c0c */ /* 0x000fe4000c741270 */
[----:B------:R-:W-:Y:S01]  /*5c6a0*/  LOP3.LUT R160, R160, 0xfffffffd, RZ, 0xc0, !PT ;  /* 0xfffffffda0a07812 */ /* 0x000fe200078ec0ff */
[----:B------:R-:W-:Y:S01]  /*5c6b0*/  VIADD R190, R191, UR15 ;  /* 0x0000000fbfbe7c36 */ /* 0x000fe20008000000 */
[----:B------:R-:W-:Y:S01]  /*5c6c0*/  ISETP.LT.AND P0, PT, R11, UR24, !P0 ;  /* 0x000000180b007c0c */ /* 0x000fe2000c701270 */
[----:B------:R-:W-:Y:S01]  /*5c6d0*/  ULDC UR15, c[0x0][0x228] ;  /* 0x00008a00000f7ab9 */ /* 0x000fe20000000800 */
[----:B------:R-:W-:Y:S01]  /*5c6e0*/  ULDC UR24, c[0x0][0x228] ;  /* 0x00008a0000187ab9 */ /* 0x000fe20000000800 */
[----:B------:R3:W-:Y:S01]  /*5c6f0*/  STL [R1+0x2714], R250 ;  /* 0x002714fa01007387 */ /* 0x0007e20000100800 */
[----:B------:R-:W-:Y:S01]  /*5c700*/  ULDC UR46, c[0x0][0x228] ;  /* 0x00008a00002e7ab9 */ /* 0x000fe20000000800 */
[----:B------:R-:W-:Y:S01]  /*5c710*/  @P1 LOP3.LUT R159, R159, 0x80000000, RZ, 0xfc, !PT ;  /* 0x800000009f9f1812 */ /* 0x000fe200078efcff */
[----:B------:R-:W-:Y:S01]  /*5c720*/  ULDC UR47, c[0x0][0x228] ;  /* 0x00008a00002f7ab9 */ /* 0x000fe20000000800 */
[----:B------:R-:W-:Y:S01]  /*5c730*/  VIADD R22, R10, 0x10a ;  /* 0x0000010a0a167836 */ /* 0x000fe20000000000 */
[----:B------:R-:W-:Y:S01]  /*5c740*/  ULDC UR48, c[0x0][0x228] ;  /* 0x00008a0000307ab9 */ /* 0x000fe20000000800 */
[----:B------:R-:W-:-:S04]  /*5c750*/  LOP3.LUT R159, R159, 0xbfffffff, RZ, 0xc0, !PT ;  /* 0xbfffffff9f9f7812 */ /* 0x000fc800078ec0ff */
[----:B------:R-:W-:Y:S02]  /*5c760*/  @P0 LOP3.LUT R159, R159, 0x40000000, RZ, 0xfc, !PT ;  /* 0x400000009f9f0812 */ /* 0x000fe400078efcff */
[----:B------:R-:W-:Y:S01]  /*5c770*/  ISETP.GE.AND P0, PT, R188, UR17, PT ;  /* 0x00000011bc007c0c */ /* 0x000fe2000bf06270 */
[----:B------:R-:W-:Y:S01]  /*5c780*/  ULDC UR17, c[0x0][0x248] ;  /* 0x0000920000117ab9 */ /* 0x000fe20000000800 */
[----:B------:R-:W-:Y:S02]  /*5c790*/  @P3 LOP3.LUT R160, R160, 0x2, RZ, 0xfc, !PT ;  /* 0x00000002a0a03812 */ /* 0x000fe400078efcff */
[----:B------:R-:W-:Y:S01]  /*5c7a0*/  ISETP.LT.AND P3, PT, R14, UR53, !P0 ;  /* 0x000000350e007c0c */ /* 0x000fe2000c761270 */
[----:B------:R-:W-:Y:S01]  /*5c7b0*/  ULDC UR53, c[0x0][0x228] ;  /* 0x00008a0000357ab9 */ /* 0x000fe20000000800 */
[----:B------:R-:W-:Y:S02]  /*5c7c0*/  LOP3.LUT R160, R160, 0xfffffffe, RZ, 0xc0, !PT ;  /* 0xfffffffea0a07812 */ /* 0x000fe400078ec0ff */
[----:B------:R-:W-:-:S02]  /*5c7d0*/  LOP3.LUT R159, R159, 0xdfffffff, RZ, 0xc0, !PT ;  /* 0xdfffffff9f9f7812 */ /* 0x000fc400078ec0ff */
[----:B------:R-:W-:Y:S02]  /*5c7e0*/  @P2 LOP3.LUT R160, R160, 0x1, RZ, 0xfc, !PT ;  /* 0x00000001a0a02812 */ /* 0x000fe400078efcff */
[----:B------:R-:W-:Y:S02]  /*5c7f0*/  ISETP.LT.AND P2, PT, R13, UR52, !P0 ;  /* 0x000000340d007c0c */ /* 0x000fe4000c741270 */
[----:B------:R-:W-:Y:S01]  /*5c800*/  ISETP.LT.AND P1, PT, R12, UR49, !P0 ;  /* 0x000000310c007c0c */ /* 0x000fe2000c721270 */
[----:B------:R-:W-:Y:S02]  /*5c810*/  VIADD R189, R190, UR17 ;  /* 0x00000011bebd7c36 */ /* 0x000fe40008000000 */
[----:B------:R-:W-:Y:S01]  /*5c820*/  @P3 LOP3.LUT R159, R159, 0x20000000, RZ, 0xfc, !PT ;  /* 0x200000009f9f3812 */ /* 0x000fe200078efcff */
[----:B------:R-:W-:Y:S01]  /*5c830*/  ULDC UR17, c[0x0][0x22c] ;  /* 0x00008b0000117ab9 */ /* 0x000fe20000000800 */
[----:B------:R-:W-:Y:S01]  /*5c840*/  STL [R1+0x2718], R249 ;  /* 0x002718f901007387 */ /* 0x000fe20000100800 */
[----:B------:R-:W-:Y:S01]  /*5c850*/  ULDC UR49, c[0x0][0x228] ;  /* 0x00008a0000317ab9 */ /* 0x000fe20000000800 */
[----:B------:R-:W-:Y:S01]  /*5c860*/  LOP3.LUT R159, R159, 0xefffffff, RZ, 0xc0, !PT ;  /* 0xefffffff9f9f7812 */ /* 0x000fe200078ec0ff */
[----:B------:R-:W-:-:S03]  /*5c870*/  ULDC UR52, c[0x0][0x228] ;  /* 0x00008a0000347ab9 */ /* 0x000fc60000000800 */
        /* <DEDUP_REMOVED lines=32> */
[----:B------:R-:W-:Y:S01]  /*5ca80*/  ULDC.64 UR34, c[0x0][0x228] ;  /* 0x00008a0000227ab9 */ /* 0x000fe20000000a00 */
[----:B------:R-:W-:Y:S01]  /*5ca90*/  ISETP.LT.AND P1, PT, R12, UR57, !P0 ;  /* 0x000000390c007c0c */ /* 0x000fe2000c721270 */
[----:B------:R-:W-:Y:S01]  /*5caa0*/  ULDC UR57, c[0x0][0x228] ;  /* 0x00008a0000397ab9 */ /* 0x000fe20000000800 */
[----:B------:R-:W-:-:S07]  /*5cab0*/  ULDC UR21, c[0x0][0x22c] ;  /* 0x00008b0000157ab9 */ /* 0x000fce0000000800 */
        /* <DEDUP_REMOVED lines=42> */
[----:B------:R-:W-:Y:S01]  /*5cd60*/  ISETP.LT.AND P0, PT, R11, UR38, !P0 ;  /* 0x000000260b007c0c */ /* 0x000fe2000c701270 */
[----:B------:R-:W-:Y:S01]  /*5cd70*/  ULDC UR38, c[0x0][0x248] ;  /* 0x0000920000267ab9 */ /* 0x000fe20000000800 */
[----:B------:R-:W-:Y:S01]  /*5cd80*/  LOP3.LUT R159, R159, 0xffffefff, RZ, 0xc0, !PT ;  /* 0xffffefff9f9f7812 */ /* 0x000fe200078ec0ff */
[----:B------:R-:W-:Y:S01]  /*5cd90*/  STL [R1+0x271c], R248 ;  /* 0x00271cf801007387 */ /* 0x000fe20000100800 */
[----:B------:R-:W-:Y:S02]  /*5cda0*/  ULDC UR29, c[0x0][0x22c] ;  /* 0x00008b00001d7ab9 */ /* 0x000fe40000000800 */
[----:B------:R-:W-:-:S04]  /*5cdb0*/  @P2 LOP3.LUT R159, R159, 0x1000, RZ, 0xfc, !PT ;  /* 0x000010009f9f2812 */ /* 0x000fc800078efcff */
        /* <DEDUP_REMOVED lines=9> */
[----:B------:R-:W-:Y:S01]  /*5ce50*/  STL [R1+0x2720], R239 ;  /* 0x002720ef01007387 */ /* 0x000fe20000100800 */
        /* <DEDUP_REMOVED lines=18> */
[----:B------:R-:W-:Y:S01]  /*5cf80*/  ULDC UR53, c[0x0][0x228] ;  /* 0x00008a0000357ab9 */ /* 0x000fe20000000800 */
[----:B------:R-:W-:Y:S02]  /*5cf90*/  LOP3.LUT R159, R159, 0xffffffdf, RZ, 0xc0, !PT ;  /* 0xffffffdf9f9f7812 */ /* 0x000fe400078ec0ff */
[----:B------:R-:W-:Y:S01]  /*5cfa0*/  ISETP.LT.AND P1, PT, R12, UR50, !P0 ;  /* 0x000000320c007c0c */ /* 0x000fe2000c721270 */
[----:B------:R-:W-:Y:S01]  /*5cfb0*/  VIADD R183, R184, UR33 ;  /* 0x00000021b8b77c36 */ /* 0x000fe20008000000 */
[----:B------:R-:W-:Y:S01]  /*5cfc0*/  STL [R1+0x2724], R238 ;  /* 0x002724ee01007387 */ /* 0x000fe20000100800 */
[----:B------:R-:W-:Y:S01]  /*5cfd0*/  VIADD R21, R10, 0x109 ;  /* 0x000001090a157836 */ /* 0x000fe20000000000 */
[----:B------:R-:W-:-:S03]  /*5cfe0*/  ULDC UR40, c[0x0][0x228] ;  /* 0x00008a0000287ab9 */ /* 0x000fc60000000800 */
[----:B------:R-:W-:Y:S01]  /*5cff0*/  @P3 LOP3.LUT R159, R159, 0x20, RZ, 0xfc, !PT ;  /* 0x000000209f9f3812 */ /* 0x000fe200078efcff */
[----:B------:R-:W-:Y:S01]  /*5d000*/  ULDC UR50, c[0x0][0x228] ;  /* 0x00008a0000327ab9 */ /* 0x000fe20000000800 */
[----:B------:R-:W-:Y:S01]  /*5d010*/  ISETP.LT.AND P0, PT, R11, UR51, !P0 ;  /* 0x000000330b007c0c */ /* 0x000fe2000c701270 */
[----:B------:R-:W-:Y:S01]  /*5d020*/  VIADD R182, R183, UR38 ;  /* 0x00000026b7b67c36 */ /* 0x000fe20008000000 */
[----:B------:R-:W-:Y:S01]  /*5d030*/  LOP3.LUT R159, R159, 0xffffffef, RZ, 0xc0, !PT ;  /* 0xffffffef9f9f7812 */ /* 0x000fe200078ec0ff */
[----:B------:R-:W-:Y:S01]  /*5d040*/  ULDC UR38, c[0x0][0x228] ;  /* 0x00008a0000267ab9 */ /* 0x000fe20000000800 */
[----:B------:R-:W-:Y:S01]  /*5d050*/  STL [R1+0x2728], R237 ;  /* 0x002728ed01007387 */ /* 0x000fe20000100800 */
[----:B------:R-:W-:Y:S01]  /*5d060*/  ULDC UR51, c[0x0][0x228] ;  /* 0x00008a0000337ab9 */ /* 0x000fe20000000800 */
[----:B------:R-:W-:Y:S01]  /*5d070*/  @P2 LOP3.LUT R159, R159, 0x10, RZ, 0xfc, !PT ;  /* 0x000000109f9f2812 */ /* 0x000fe200078efcff */
[----:B------:R-:W-:Y:S01]  /*5d080*/  VIADD R20, R10, 0x108 ;  /* 0x000001080a147836 */ /* 0x000fe20000000000 */
[----:B------:R-:W-:-:S02]  /*5d090*/  ULDC UR33, c[0x0][0x228] ;  /* 0x00008a0000217ab9 */ /* 0x000fc40000000800 */
[----:B------:R-:W-:-:S04]  /*5d0a0*/  LOP3.LUT R159, R159, 0xfffffff7, RZ, 0xc0, !PT ;  /* 0xfffffff79f9f7812 */ /* 0x000fc800078ec0ff */
[----:B------:R-:W-:-:S04]  /*5d0b0*/  @P1 LOP3.LUT R159, R159, 0x8, RZ, 0xfc, !PT ;  /* 0x000000089f9f1812 */ /* 0x000fc800078efcff */
[----:B------:R-:W-:-:S04]  /*5d0c0*/  LOP3.LUT R159, R159, 0xfffffffb, RZ, 0xc0, !PT ;  /* 0xfffffffb9f9f7812 */ /* 0x000fc800078ec0ff */
[----:B------:R-:W-:Y:S02]  /*5d0d0*/  @P0 LOP3.LUT R159, R159, 0x4, RZ, 0xfc, !PT ;  /* 0x000000049f9f0812 */ /* 0x000fe400078efcff */
[----:B------:R-:W-:Y:S01]  /*5d0e0*/  ISETP.GE.AND P0, PT, R181, UR35, PT ;  /* 0x00000023b5007c0c */ /* 0x000fe2000bf06270 */
[----:B------:R-:W-:Y:S01]  /*5d0f0*/  STL [R1+0x272c], R236 ;  /* 0x00272cec01007387 */ /* 0x000fe20000100800 */
[----:B------:R-:W-:Y:S01]  /*5d100*/  LOP3.LUT R159, R159, 0xfffffffd, RZ, 0xc0, !PT ;  /* 0xfffffffd9f9f7812 */ /* 0x000fe200078ec0ff */
[----:B------:R-:W-:Y:S01]  /*5d110*/  ULDC UR35, c[0x0][0x228] ;  /* 0x00008a0000237ab9 */ /* 0x000fe20000000800 */
[----:B------:R-:W-:Y:S02]  /*5d120*/  ISETP.LT.AND P1, PT, R12, UR56, !P0 ;  /* 0x000000380c007c0c */ /* 0x000fe4000c721270 */
[----:B------:R-:W-:Y:S02]  /*5d130*/  ISETP.LT.AND P3, PT, R14, UR54, !P0 ;  /* 0x000000360e007c0c */ /* 0x000fe4000c761270 */
[----:B------:R-:W-:Y:S01]  /*5d140*/  ISETP.LT.AND P2, PT, R13, UR55, !P0 ;  /* 0x000000370d007c0c */ /* 0x000fe2000c741270 */
[----:B------:R-:W-:Y:S01]  /*5d150*/  STL [R1+0x2730], R235 ;  /* 0x002730eb01007387 */ /* 0x000fe20000100800 */
[----:B------:R-:W-:Y:S01]  /*5d160*/  ISETP.LT.AND P0, PT, R11, UR53, !P0 ;  /* 0x000000350b007c0c */ /* 0x000fe2000c701270 */
[----:B------:R-:W-:Y:S01]  /*5d170*/  ULDC UR53, c[0x0][0x228] ;  /* 0x00008a0000357ab9 */ /* 0x000fe20000000800 */
[----:B------:R-:W-:Y:S01]  /*5d180*/  VIADD R19, R10, 0x107 ;  /* 0x000001070a137836 */ /* 0x000fe20000000000 */
[----:B------:R-:W-:Y:S01]  /*5d190*/  ULDC UR56, c[0x0][0x228] ;  /* 0x00008a0000387ab9 */ /* 0x000fe20000000800 */
[----:B------:R-:W-:-:S03]  /*5d1a0*/  ULDC UR54, c[0x0][0x228] ;  /* 0x00008a0000367ab9 */ /* 0x000fc60000000800 */
[----:B------:R-:W-:Y:S01]  /*5d1b0*/  @P1 LOP3.LUT R158, R158, 0x80000000, RZ, 0xfc, !PT ;  /* 0x800000009e9e1812 */ /* 0x000fe200078efcff */
[----:B------:R-:W-:-:S03]  /*5d1c0*/  ULDC UR55, c[0x0][0x228] ;  /* 0x00008a0000377ab9 */ /* 0x000fc60000000800 */
        /* <DEDUP_REMOVED lines=16> */
[----:B------:R-:W-:Y:S01]  /*5d2d0*/  VIADD R18, R10, 0x106 ;  /* 0x000001060a127836 */ /* 0x000fe20000000000 */
[----:B------:R-:W-:Y:S01]  /*5d2e0*/  LOP3.LUT R158, R158, 0xefffffff, RZ, 0xc0, !PT ;  /* 0xefffffff9e9e7812 */ /* 0x000fe200078ec0ff */
[----:B------:R-:W-:Y:S01]  /*5d2f0*/  ULDC UR59, c[0x0][0x228] ;  /* 0x00008a00003b7ab9 */ /* 0x000fe20000000800 */
[----:B------:R-:W-:-:S02]  /*5d300*/  ULDC UR57, c[0x0][0x228] ;  /* 0x00008a0000397ab9 */ /* 0x000fc40000000800 */
[----:B------:R-:W-:Y:S02]  /*5d310*/  @P2 LOP3.LUT R158, R158, 0x10000000, RZ, 0xfc, !PT ;  /* 0x100000009e9e2812 */ /* 0x000fe400078efcff */
[----:B------:R-:W-:Y:S01]  /*5d320*/  ISETP.LT.AND P0, PT, R11, UR58, !P0 ;  /* 0x0000003a0b007c0c */ /* 0x000fe2000c701270 */
[----:B------:R-:W-:Y:S01]  /*5d330*/  STL [R1+0x2738], R233 ;  /* 0x002738e901007387 */ /* 0x000fe20000100800 */
        /* <DEDUP_REMOVED lines=8> */
[----:B------:R-:W-:Y:S01]  /*5d3c0*/  STL [R1+0x273c], R232 ;  /* 0x00273ce801007387 */ /* 0x000fe20000100800 */
[----:B------:R-:W-:Y:S01]  /*5d3d0*/  ISETP.LT.AND P2, PT, R13, UR38, !P0 ;  /* 0x000000260d007c0c */ /* 0x000fe2000c741270 */
[----:B------:R-:W-:Y:S01]  /*5d3e0*/  ULDC UR38, c[0x0][0x248] ;  /* 0x0000920000267ab9 */ /* 0x000fe20000000800 */
[----:B------:R-:W-:Y:S01]  /*5d3f0*/  LOP3.LUT R158, R158, 0xfdffffff, RZ, 0xc0, !PT ;  /* 0xfdffffff9e9e7812 */ /* 0x000fe200078ec0ff */
[----:B------:R-:W-:Y:S01]  /*5d400*/  VIADD R17, R10, 0x105 ;  /* 0x000001050a117836 */ /* 0x000fe20000000000 */
[----:B------:R-:W-:Y:S02]  /*5d410*/  ISETP.LT.AND P1, PT, R12, UR39, !P0 ;  /* 0x000000270c007c0c */ /* 0x000fe4000c721270 */
[----:B------:R-:W-:Y:S01]  /*5d420*/  LOP3.LUT R156, R156, 0x7fffffff, RZ, 0xc0, !PT ;  /* 0x7fffffff9c9c7812 */ /* 0x000fe200078ec0ff */
[----:B------:R-:W-:Y:S01]  /*5d430*/  VIADD R16, R10, 0x104 ;  /* 0x000001040a107836 */ /* 0x000fe20000000000 */
[----:B------:R-:W-:-:S03]  /*5d440*/  ULDC UR41, c[0x0][0x228] ;  /* 0x00008a0000297ab9 */ /* 0x000fc60000000800 */
[----:B------:R-:W-:-:S04]  /*5d450*/  @P3 LOP3.LUT R158, R158, 0x2000000, RZ, 0xfc, !PT ;  /* 0x020000009e9e3812 */ /* 0x000fc800078efcff */
[----:B------:R-:W-:-:S04]  /*5d460*/  LOP3.LUT R158, R158, 0xfeffffff, RZ, 0xc0, !PT ;  /* 0xfeffffff9e9e7812 */ /* 0x000fc800078ec0ff */
[----:B------:R-:W-:Y:S02]  /*5d470*/  @P2 LOP3.LUT R158, R158, 0x1000000, RZ, 0xfc, !PT ;  /* 0x010000009e9e2812 */ /* 0x000fe400078efcff */
[----:B------:R-:W-:Y:S01]  /*5d480*/  ISETP.LT.AND P0, PT, R11, UR61, !P0 ;  /* 0x0000003d0b007c0c */ /* 0x000fe2000c701270 */
[----:B------:R-:W-:Y:S01]  /*5d490*/  VIADD R180, R181, UR38 ;  /* 0x00000026b5b47c36 */ /* 0x000fe20008000000 */
[----:B------:R-:W-:Y:S01]  /*5d4a0*/  LOP3.LUT R158, R158, 0xff7fffff, RZ, 0xc0, !PT ;  /* 0xff7fffff9e9e7812 */ /* 0x000fe200078ec0ff */
[----:B------:R-:W-:Y:S01]  /*5d4b0*/  ULDC.64 UR38, c[0x0][0x228] ;  /* 0x00008a0000267ab9 */ /* 0x000fe20000000a00 */
[----:B------:R-:W-:Y:S01]  /*5d4c0*/  STL [R1+0x2740], R231 ;  /* 0x002740e701007387 */ /* 0x000fe20000100800 */
[----:B------:R-:W-:Y:S01]  /*5d4d0*/  VIADD R15, R10, 0x103 ;  /* 0x000001030a0f7836 */ /* 0x000fe20000000000 */
[----:B------:R-:W-:Y:S01]  /*5d4e0*/  @P1 LOP3.LUT R158, R158, 0x800000, RZ, 0xfc, !PT ;  /* 0x008000009e9e1812 */ /* 0x000fe200078efcff */
[----:B-1----:R-:W-:Y:S01]  /*5d4f0*/  VIADD R251, R10, 0x102 ;  /* 0x000001020afb7836 */ /* 0x002fe20000000000 */
[----:B------:R-:W-:-:S02]  /*5d500*/  ULDC UR61, c[0x0][0x228] ;  /* 0x00008a00003d7ab9 */ /* 0x000fc40000000800 */
[----:B------:R-:W-:-:S04]  /*5d510*/  LOP3.LUT R158, R158, 0xffbfffff, RZ, 0xc0, !PT ;  /* 0xffbfffff9e9e7812 */ /* 0x000fc800078ec0ff */
[----:B------:R-:W-:Y:S01]  /*5d520*/  @P0 LOP3.LUT R158, R158, 0x400000, RZ, 0xfc, !PT ;  /* 0x004000009e9e0812 */ /* 0x000fe200078efcff */
[----:B------:R-:W-:Y:S01]  /*5d530*/  BAR.SYNC.DEFER_BLOCKING 0x0 ;  /* 0x0000000000007b1d */ /* 0x000fe20000010000 */
[----:B------:R-:W-:-:S04]  /*5d540*/  ISETP.GE.AND P0, PT, R178, UR60, PT ;  /* 0x0000003cb2007c0c */ /* 0x000fc8000bf06270 */
[----:B------:R-:W-:Y:S01]  /*5d550*/  ISETP.LT.AND P3, PT, R14, UR5, !P0 ;  /* 0x000000050e007c0c */ /* 0x000fe2000c761270 */
[----:B------:R-:W-:Y:S01]  /*5d560*/  ULDC UR5, c[0x0][0x248] ;  /* 0x0000920000057ab9 */ /* 0x000fe20000000800 */
[----:B------:R-:W-:Y:S01]  /*5d570*/  ISETP.LT.AND P2, PT, R13, UR10, !P0 ;  /* 0x0000000a0d007c0c */ /* 0x000fe2000c741270 */
[----:B------:R-:W-:Y:S01]  /*5d580*/  STL [R1+0x2744], R230 ;  /* 0x002744e601007387 */ /* 0x000fe20000100800 */
[----:B------:R-:W-:Y:S01]  /*5d590*/  LOP3.LUT R158, R158, 0xffdfffff, RZ, 0xc0, !PT ;  /* 0xffdfffff9e9e7812 */ /* 0x000fe200078ec0ff */
[----:B------:R-:W-:Y:S01]  /*5d5a0*/  ULDC UR60, c[0x0][0x228] ;  /* 0x00008a00003c7ab9 */ /* 0x000fe20000000800 */
[----:B------:R-:W-:Y:S01]  /*5d5b0*/  ISETP.LT.AND P1, PT, R12, UR9, !P0 ;  /* 0x000000090c007c0c */ /* 0x000fe2000c721270 */
[----:B------:R-:W-:Y:S06]  /*5d5c0*/  STL [R1+0x2748], R229 ;  /* 0x002748e501007387 */ /* 0x000fec0000100800 */
[----:B------:R-:W-:Y:S01]  /*5d5d0*/  @P3 LOP3.LUT R158, R158, 0x200000, RZ, 0xfc, !PT ;  /* 0x002000009e9e3812 */ /* 0x000fe200078efcff */
[----:B------:R-:W-:Y:S01]  /*5d5e0*/  VIADD R179, R180, UR5 ;  /* 0x00000005b4b37c36 */ /* 0x000fe20008000000 */
[----:B------:R-:W-:Y:S01]  /*5d5f0*/  ISETP.LT.AND P0, PT, R11, UR12, !P0 ;  /* 0x0000000c0b007c0c */ /* 0x000fe2000c701270 */
[----:B------:R-:W-:Y:S01]  /*5d600*/  STL [R1+0x274c], R228 ;  /* 0x00274ce401007387 */ /* 0x000fe20000100800 */
[----:B------:R-:W-:Y:S01]  /*5d610*/  LOP3.LUT R158, R158, 0xffefffff, RZ, 0xc0, !PT ;  /* 0xffefffff9e9e7812 */ /* 0x000fe200078ec0ff */
[----:B------:R-:W-:Y:S01]  /*5d620*/  ULDC UR5, c[0x0][0x248] ;  /* 0x0000920000057ab9 */ /* 0x000fe20000000800 */
[----:B------:R-:W-:-:S02]  /*5d630*/  ULDC UR9, c[0x0][0x228] ;  /* 0x00008a0000097ab9 */ /* 0x000fc40000000800 */
[----:B------:R-:W-:-:S04]  /*5d640*/  @P2 LOP3.LUT R158, R158, 0x100000, RZ, 0xfc, !PT ;  /* 0x001000009e9e2812 */ /* 0x000fc800078efcff */
[----:B------:R-:W-:-:S04]  /*5d650*/  LOP3.LUT R158, R158, 0xfff7ffff, RZ, 0xc0, !PT ;  /* 0xfff7ffff9e9e7812 */ /* 0x000fc800078ec0ff */
[----:B------:R-:W-:-:S04]  /*5d660*/  @P1 LOP3.LUT R158, R158, 0x80000, RZ, 0xfc, !PT ;  /* 0x000800009e9e1812 */ /* 0x000fc800078efcff */
[----:B------:R-:W-:-:S04]  /*5d670*/  LOP3.LUT R158, R158, 0xfffbffff, RZ, 0xc0, !PT ;  /* 0xfffbffff9e9e7812 */ /* 0x000fc800078ec0ff */
[----:B------:R-:W-:Y:S02]  /*5d680*/  @P0 LOP3.LUT R158, R158, 0x40000, RZ, 0xfc, !PT ;  /* 0x000400009e9e0812 */ /* 0x000fe400078efcff */
[----:B------:R-:W-:Y:S01]  /*5d690*/  ISETP.GE.AND P0, PT, R177, UR39, PT ;  /* 0x00000027b1007c0c */ /* 0x000fe2000bf06270 */
[----:B------:R-:W-:Y:S01]  /*5d6a0*/  STL [R1+0x2750], R227 ;  /* 0x002750e301007387 */ /* 0x000fe20000100800 */
[----:B------:R-:W-:Y:S01]  /*5d6b0*/  LOP3.LUT R158, R158, 0xfffdffff, RZ, 0xc0, !PT ;  /* 0xfffdffff9e9e7812 */ /* 0x000fe200078ec0ff */
[----:B------:R-:W-:Y:S01]  /*5d6c0*/  VIADD R178, R179, UR5 ;  /* 0x00000005b3b27c36 */ /* 0x000fe20008000000 */
[----:B------:R-:W-:Y:S01]  /*5d6d0*/  ISETP.LT.AND P3, PT, R14, UR38, !P0 ;  /* 0x000000260e007c0c */ /* 0x000fe2000c761270 */
[----:B------:R-:W-:Y:S01]  /*5d6e0*/  ULDC UR39, c[0x0][0x22c] ;  /* 0x00008b0000277ab9 */ /* 0x000fe20000000800 */
[----:B------:R-:W-:Y:S02]  /*5d6f0*/  ISETP.LT.AND P2, PT, R13, UR14, !P0 ;  /* 0x0000000e0d007c0c */ /* 0x000fe4000c741270 */
[----:B------:R-:W-:Y:S01]  /*5d700*/  ISETP.LT.AND P1, PT, R12, UR13, !P0 ;  /* 0x0000000d0c007c0c */ /* 0x000fe2000c721270 */
[----:B------:R-:W-:Y:S01]  /*5d710*/  ULDC.64 UR12, c[0x0][0x228] ;  /* 0x00008a00000c7ab9 */ /* 0x000fe20000000a00 */
[----:B------:R-:W-:Y:S01]  /*5d720*/  STL [R1+0x2754], R226 ;  /* 0x002754e201007387 */ /* 0x000fe20000100800 */
[----:B------:R-:W-:Y:S01]  /*5d730*/  ULDC UR5, c[0x0][0x248] ;  /* 0x0000920000057ab9 */ /* 0x000fe20000000800 */
[----:B------:R-:W-:-:S05]  /*5d740*/  ULDC UR38, c[0x0][0x228] ;  /* 0x00008a0000267ab9 */ /* 0x000fca0000000800 */
[----:B------:R-:W-:Y:S01]  /*5d750*/  @P3 LOP3.LUT R158, R158, 0x20000, RZ, 0xfc, !PT ;  /* 0x000200009e9e3812 */ /* 0x000fe200078efcff */
[----:B------:R-:W-:-:S03]  /*5d760*/  ULDC UR14, c[0x0][0x228] ;  /* 0x00008a00000e7ab9 */ /* 0x000fc60000000800 */
[----:B------:R-:W-:-:S04]  /*5d770*/  LOP3.LUT R158, R158, 0xfffeffff, RZ, 0xc0, !PT ;  /* 0xfffeffff9e9e7812 */ /* 0x000fc800078ec0ff */
[----:B------:R-:W-:Y:S02]  /*5d780*/  @P2 LOP3.LUT R158, R158, 0x10000, RZ, 0xfc, !PT ;  /* 0x000100009e9e2812 */ /* 0x000fe400078efcff */
[----:B------:R-:W-:Y:S01]  /*5d790*/  ISETP.LT.AND P0, PT, R11, UR18, !P0 ;  /* 0x000000120b007c0c */ /* 0x000fe2000c701270 */
[----:B------:R-:W-:Y:S01]  /*5d7a0*/  STL [R1+0x2758], R225 ;  /* 0x002758e101007387 */ /* 0x000fe20000100800 */
[----:B------:R-:W-:Y:S01]  /*5d7b0*/  LOP3.LUT R158, R158, 0xffff7fff, RZ, 0xc0, !PT ;  /* 0xffff7fff9e9e7812 */ /* 0x000fe200078ec0ff */
[----:B------:R-:W-:Y:S01]  /*5d7c0*/  VIADD R177, R178, UR5 ;  /* 0x00000005b2b17c36 */ /* 0x000fe20008000000 */
[----:B------:R-:W-:Y:S01]  /*5d7d0*/  ULDC UR5, c[0x0][0x248] ;  /* 0x0000920000057ab9 */ /* 0x000fe20000000800 */
[----:B------:R-:W-:Y:S01]  /*5d7e0*/  ULDC UR18, c[0x0][0x228] ;  /* 0x00008a0000127ab9 */ /* 0x000fe20000000800 */
[----:B------:R-:W-:-:S04]  /*5d7f0*/  @P1 LOP3.LUT R158, R158, 0x8000, RZ, 0xfc, !PT ;  /* 0x000080009e9e1812 */ /* 0x000fc800078efcff */
[----:B------:R-:W-:-:S04]  /*5d800*/  LOP3.LUT R158, R158, 0xffffbfff, RZ, 0xc0, !PT ;  /* 0xffffbfff9e9e7812 */ /* 0x000fc800078ec0ff */
[----:B------:R-:W-:Y:S02]  /*5d810*/  @P0 LOP3.LUT R158, R158, 0x4000, RZ, 0xfc, !PT ;  /* 0x000040009e9e0812 */ /* 0x000fe400078efcff */
[----:B------:R-:W-:Y:S02]  /*5d820*/  ISETP.GE.AND P0, PT, R176, UR13, PT ;  /* 0x0000000db0007c0c */ /* 0x000fe4000bf06270 */
[----:B------:R-:W-:Y:S01]  /*5d830*/  LOP3.LUT R158, R158, 0xffffdfff, RZ, 0xc0, !PT ;  /* 0xffffdfff9e9e7812 */ /* 0x000fe200078ec0ff */
[----:B------:R-:W-:Y:S01]  /*5d840*/  STL [R1+0x275c], R224 ;  /* 0x00275ce001007387 */ /* 0x000fe20000100800 */
[----:B------:R-:W-:Y:S01]  /*5d850*/  ISETP.LT.AND P3, PT, R14, UR12, !P0 ;  /* 0x0000000c0e007c0c */ /* 0x000fe2000c761270 */
[----:B------:R-:W-:Y:S01]  /*5d860*/  VIADD R176, R177, UR5 ;  /* 0x00000005b1b07c36 */ /* 0x000fe20008000000 */
[----:B------:R-:W-:Y:S01]  /*5d870*/  ISETP.LT.AND P2, PT, R13, UR11, !P0 ;  /* 0x0000000b0d007c0c */ /* 0x000fe2000c741270 */
[----:B------:R-:W-:Y:S01]  /*5d880*/  ULDC.64 UR10, c[0x0][0x228] ;  /* 0x00008a00000a7ab9 */ /* 0x000fe20000000a00 */
[----:B------:R-:W-:Y:S01]  /*5d890*/  ISETP.LT.AND P1, PT, R12, UR16, !P0 ;  /* 0x000000100c007c0c */ /* 0x000fe2000c721270 */
[----:B------:R-:W-:Y:S01]  /*5d8a0*/  STL [R1+0x2760], R223 ;  /* 0x002760df01007387 */ /* 0x000fe20000100800 */
[----:B------:R-:W-:Y:S01]  /*5d8b0*/  ULDC UR12, c[0x0][0x228] ;  /* 0x00008a00000c7ab9 */ /* 0x000fe20000000800 */
[----:B------:R-:W-:-:S06]  /*5d8c0*/  ULDC UR13, c[0x0][0x228] ;  /* 0x00008a00000d7ab9 */ /* 0x000fcc0000000800 */
[----:B------:R-:W-:Y:S01]  /*5d8d0*/  @P3 LOP3.LUT R158, R158, 0x2000, RZ, 0xfc, !PT ;  /* 0x000020009e9e3812 */ /* 0x000fe200078efcff */
[----:B------:R-:W-:Y:S01]  /*5d8e0*/  ULDC UR16, c[0x0][0x248] ;  /* 0x0000920000107ab9 */ /* 0x000fe20000000800 */
[----:B------:R-:W-:Y:S02]  /*5d8f0*/  ULDC UR5, c[0x0][0x228] ;  /* 0x00008a0000057ab9 */ /* 0x000fe40000000800 */
[----:B------:R-:W-:-:S04]  /*5d900*/  LOP3.LUT R158, R158, 0xffffefff, RZ, 0xc0, !PT ;  /* 0xffffefff9e9e7812 */ /* 0x000fc800078ec0ff */
        /* <DEDUP_REMOVED lines=8> */
[----:B------:R-:W-:-:S04]  /*5d990*/  ISETP.GE.AND P0, PT, R175, UR11, PT ;  /* 0x0000000baf007c0c */ /* 0x000fc8000bf06270 */
[----:B------:R-:W-:Y:S01]  /*5d9a0*/  ISETP.LT.AND P3, PT, R14, UR10, !P0 ;  /* 0x0000000a0e007c0c */ /* 0x000fe2000c761270 */
[----:B------:R-:W-:Y:S01]  /*5d9b0*/  ULDC.64 UR10, c[0x0][0x228] ;  /* 0x00008a00000a7ab9 */ /* 0x000fe20000000a00 */
[----:B------:R-:W-:Y:S01]  /*5d9c0*/  ISETP.LT.AND P2, PT, R13, UR22, !P0 ;  /* 0x000000160d007c0c */ /* 0x000fe2000c741270 */
[----:B------:R-:W-:Y:S01]  /*5d9d0*/  STL [R1+0x2768], R221 ;  /* 0x002768dd01007387 */ /* 0x000fe20000100800 */
[----:B------:R-:W-:Y:S01]  /*5d9e0*/  LOP3.LUT R158, R158, 0xfffffdff, RZ, 0xc0, !PT ;  /* 0xfffffdff9e9e7812 */ /* 0x000fe200078ec0ff */
[----:B------:R-:W-:Y:S01]  /*5d9f0*/  ULDC UR22, c[0x0][0x22c] ;  /* 0x00008b0000167ab9 */ /* 0x000fe20000000800 */
[----:B------:R-:W-:Y:S01]  /*5da00*/  ISETP.LT.AND P1, PT, R12, UR23, !P0 ;  /* 0x000000170c007c0c */ /* 0x000fe2000c721270 */
[----:B------:R-:W-:Y:S06]  /*5da10*/  STL [R1+0x276c], R220 ;  /* 0x00276cdc01007387 */ /* 0x000fec0000100800 */
[----:B------:R-:W-:Y:S01]  /*5da20*/  @P3 LOP3.LUT R158, R158, 0x200, RZ, 0xfc, !PT ;  /* 0x000002009e9e3812 */ /* 0x000fe200078efcff */
[----:B------:R-:W-:-:S03]  /*5da30*/  ULDC UR23, c[0x0][0x228] ;  /* 0x00008a0000177ab9 */ /* 0x000fc60000000800 */
        /* <DEDUP_REMOVED lines=17> */
[----:B------:R-:W-:-:S07]  /*5db50*/  ULDC UR10, c[0x0][0x248] ;  /* 0x00009200000a7ab9 */ /* 0x000fce0000000800 */
        /* <DEDUP_REMOVED lines=22> */
[----:B------:R-:W-:Y:S01]  /*5dcc0*/  STL [R1+0x2798], R214 ;  /* 0x002798d601007387 */ /* 0x000fe20000100800 */
[----:B------:R-:W-:Y:S01]  /*5dcd0*/  ISETP.LT.AND P0, PT, R11, UR37, !P0 ;  /* 0x000000250b007c0c */ /* 0x000fe2000c701270 */
[----:B------:R-:W-:Y:S01]  /*5dce0*/  ULDC UR19, c[0x0][0x228] ;  /* 0x00008a0000137ab9 */ /* 0x000fe20000000800 */
[----:B------:R-:W-:Y:S01]  /*5dcf0*/  ULDC UR16, c[0x0][0x228] ;  /* 0x00008a0000107ab9 */ /* 0x000fe20000000800 */
[----:B------:R-:W-:Y:S01]  /*5dd00*/  LOP3.LUT R155, R155, 0x7fffffff, RZ, 0xc0, !PT ;  /* 0x7fffffff9b9b7812 */ /* 0x000fe200078ec0ff */
[----:B------:R-:W-:-:S03]  /*5dd10*/  ULDC UR30, c[0x0][0x228] ;  /* 0x00008a00001e7ab9 */ /* 0x000fc60000000800 */
[----:B------:R-:W-:Y:S02]  /*5dd20*/  @P1 LOP3.LUT R157, R157, 0x80000000, RZ, 0xfc, !PT ;  /* 0x800000009d9d1812 */ /* 0x000fe400078efcff */
[----:B------:R-:W-:Y:S01]  /*5dd30*/  @P3 LOP3.LUT R158, R158, 0x2, RZ, 0xfc, !PT ;  /* 0x000000029e9e3812 */ /* 0x000fe200078efcff */
[----:B------:R-:W-:Y:S01]  /*5dd40*/  STL [R1+0x27a0], R213 ;  /* 0x0027a0d501007387 */ /* 0x000fe20000100800 */
[----:B------:R-:W-:Y:S01]  /*5dd50*/  LOP3.LUT R157, R157, 0xbfffffff, RZ, 0xc0, !PT ;  /* 0xbfffffff9d9d7812 */ /* 0x000fe200078ec0ff */
[----:B------:R-:W-:-:S03]  /*5dd60*/  ULDC UR37, c[0x0][0x228] ;  /* 0x00008a0000257ab9 */ /* 0x000fc60000000800 */
[----:B------:R-:W-:Y:S02]  /*5dd70*/  @P0 LOP3.LUT R157, R157, 0x40000000, RZ, 0xfc, !PT ;  /* 0x400000009d9d0812 */ /* 0x000fe400078efcff */
[----:B------:R-:W-:Y:S02]  /*5dd80*/  ISETP.GE.AND P0, PT, R172, UR21, PT ;  /* 0x00000015ac007c0c */ /* 0x000fe4000bf06270 */
[----:B------:R-:W-:Y:S01]  /*5dd90*/  LOP3.LUT R158, R158, 0xfffffffe, RZ, 0xc0, !PT ;  /* 0xfffffffe9e9e7812 */ /* 0x000fe200078ec0ff */
[----:B------:R-:W-:Y:S01]  /*5dda0*/  STL [R1+0x27ac], R212 ;  /* 0x0027acd401007387 */ /* 0x000fe20000100800 */
[----:B------:R-:W-:Y:S01]  /*5ddb0*/  ISETP.LT.AND P3, PT, R14, UR32, !P0 ;  /* 0x000000200e007c0c */ /* 0x000fe2000c761270 */
[----:B------:R-:W-:Y:S01]  /*5ddc0*/  ULDC UR21, c[0x0][0x248] ;  /* 0x0000920000157ab9 */ /* 0x000fe20000000800 */
[----:B------:R-:W-:Y:S02]  /*5ddd0*/  @P2 LOP3.LUT R158, R158, 0x1, RZ, 0xfc, !PT ;  /* 0x000000019e9e2812 */ /* 0x000fe400078efcff */
[----:B------:R-:W-:-:S02]  /*5dde0*/  LOP3.LUT R157, R157, 0xdfffffff, RZ, 0xc0, !PT ;  /* 0xdfffffff9d9d7812 */ /* 0x000fc400078ec0ff */
[----:B------:R-:W-:Y:S01]  /*5ddf0*/  ISETP.LT.AND P1, PT, R12, UR34, !P0 ;  /* 0x000000220c007c0c */ /* 0x000fe2000c721270 */
[----:B------:R-:W-:Y:S01]  /*5de00*/  STL [R1+0x27b4], R211 ;  /* 0x0027b4d301007387 */ /* 0x000fe20000100800 */
[----:B------:R-:W-:Y:S01]  /*5de10*/  ISETP.LT.AND P2, PT, R13, UR42, !P0 ;  /* 0x0000002a0d007c0c */ /* 0x000fe2000c741270 */
[----:B------:R-:W-:Y:S01]  /*5de20*/  VIADD R173, R174, UR21 ;  /* 0x00000015aead7c36 */ /* 0x000fe20008000000 */
[----:B------:R-:W-:-:S03]  /*5de30*/  ULDC UR32, c[0x0][0x248] ;  /* 0x0000920000207ab9 */ /* 0x000fc60000000800 */
[----:B------:R-:W-:Y:S01]  /*5de40*/  @P3 LOP3.LUT R157, R157, 0x20000000, RZ, 0xfc, !PT ;  /* 0x200000009d9d3812 */ /* 0x000fe200078efcff */
[----:B------:R-:W-:Y:S01]  /*5de50*/  STL [R1+0x27bc], R210 ;  /* 0x0027bcd201007387 */ /* 0x000fe20000100800 */
[----:B------:R-:W-:Y:S01]  /*5de60*/  ISETP.LT.AND P0, PT, R11, UR43, !P0 ;  /* 0x0000002b0b007c0c */ /* 0x000fe2000c701270 */
[----:B------:R-:W-:Y:S01]  /*5de70*/  ULDC UR34, c[0x0][0x248] ;  /* 0x0000920000227ab9 */ /* 0x000fe20000000800 */
[----:B------:R-:W-:Y:S01]  /*5de80*/  LOP3.LUT R157, R157, 0xefffffff, RZ, 0xc0, !PT ;  /* 0xefffffff9d9d7812 */ /* 0x000fe200078ec0ff */
[----:B------:R-:W-:Y:S01]  /*5de90*/  STL [R1+0x27c4], R209 ;  /* 0x0027c4d101007387 */ /* 0x000fe20000100800 */
[----:B------:R-:W-:Y:S01]  /*5dea0*/  ULDC UR21, c[0x0][0x228] ;  /* 0x00008a0000157ab9 */ /* 0x000fe20000000800 */
[----:B------:R-:W-:Y:S01]  /*5deb0*/  ULDC UR43, c[0x0][0x228] ;  /* 0x00008a00002b7ab9 */ /* 0x000fe20000000800 */
[----:B------:R-:W-:Y:S01]  /*5dec0*/  @P2 LOP3.LUT R157, R157, 0x10000000, RZ, 0xfc, !PT ;  /* 0x100000009d9d2812 */ /* 0x000fe200078efcff */
[----:B------:R-:W-:-:S03]  /*5ded0*/  ULDC UR42, c[0x0][0x228] ;  /* 0x00008a00002a7ab9 */ /* 0x000fc60000000800 */
        /* <DEDUP_REMOVED lines=12> */
[----:B------:R-:W-:Y:S01]  /*5dfa0*/  VIADD R172, R173, UR25 ;  /* 0x00000019adac7c36 */ /* 0x000fe20008000000 */
[----:B------:R-:W-:-:S06]  /*5dfb0*/  ULDC UR44, c[0x0][0x228] ;  /* 0x00008a00002c7ab9 */ /* 0x000fcc0000000800 */
[----:B------:R-:W-:Y:S01]  /*5dfc0*/  @P3 LOP3.LUT R157, R157, 0x2000000, RZ, 0xfc, !PT ;  /* 0x020000009d9d3812 */ /* 0x000fe200078efcff */
[----:B------:R-:W-:Y:S01]  /*5dfd0*/  ULDC UR45, c[0x0][0x228] ;  /* 0x00008a00002d7ab9 */ /* 0x000fe20000000800 */
[----:B------:R-:W-:Y:S01]  /*5dfe0*/  ISETP.LT.AND P0, PT, R11, UR47, !P0 ;  /* 0x0000002f0b007c0c */ /* 0x000fe2000c701270 */
[----:B------:R-:W-:Y:S01]  /*5dff0*/  STL [R1+0x27ec], R206 ;  /* 0x0027ecce01007387 */ /* 0x000fe20000100800 */
[----:B------:R-:W-:Y:S01]  /*5e000*/  LOP3.LUT R157, R157, 0xfeffffff, RZ, 0xc0, !PT ;  /* 0xfeffffff9d9d7812 */ /* 0x000fe200078ec0ff */
[----:B------:R-:W-:Y:S01]  /*5e010*/  ULDC UR25, c[0x0][0x228] ;  /* 0x00008a0000197ab9 */ /* 0x000fe20000000800 */
[----:B------:R-:W-:Y:S01]  /*5e020*/  ULDC UR46, c[0x0][0x228] ;  /* 0x00008a00002e7ab9 */ /* 0x000fe20000000800 */
[----:B---3--:R-:W-:Y:S01]  /*5e030*/  VIADD R250, R10, 0x182 ;  /* 0x000001820afa7836 */ /* 0x008fe20000000000 */
        /* <DEDUP_REMOVED lines=10> */
[----:B------:R-:W-:Y:S01]  /*5e0e0*/  ISETP.LT.AND P3, PT, R14, UR31, !P0 ;  /* 0x0000001f0e007c0c */ /* 0x000fe2000c761270 */
[----:B------:R-:W-:Y:S01]  /*5e0f0*/  STL [R1+0x27f4], R204 ;  /* 0x0027f4cc01007387 */ /* 0x000fe20000100800 */
[----:B------:R-:W-:Y:S01]  /*5e100*/  ISETP.LT.AND P2, PT, R13, UR48, !P0 ;  /* 0x000000300d007c0c */ /* 0x000fe2000c741270 */
[----:B------:R-:W-:Y:S01]  /*5e110*/  ULDC UR48, c[0x0][0x248] ;  /* 0x0000920000307ab9 */ /* 0x000fe20000000800 */
[----:B------:R-:W-:Y:S01]  /*5e120*/  ISETP.LT.AND P1, PT, R12, UR49, !P0 ;  /* 0x000000310c007c0c */ /* 0x000fe2000c721270 */
[----:B------:R-:W-:Y:S01]  /*5e130*/  STL [R1+0x27fc], R203 ;  /* 0x0027fccb01007387 */ /* 0x000fe20000100800 */
[----:B------:R-:W-:Y:S01]  /*5e140*/  ULDC UR49, c[0x0][0x248] ;  /* 0x0000920000317ab9 */ /* 0x000fe20000000800 */
[----:B------:R-:W-:-:S02]  /*5e150*/  ULDC UR31, c[0x0][0x22c] ;  /* 0x00008b00001f7ab9 */ /* 0x000fc40000000800 */
[----:B------:R-:W-:Y:S04]  /*5e160*/  STL [R1+0x2804], R202 ;  /* 0x002804ca01007387 */ /* 0x000fe80000100800 */
[----:B------:R-:W-:Y:S04]  /*5e170*/  STL [R1+0x2814], R201 ;  /* 0x002814c901007387 */ /* 0x000fe80000100800 */
[----:B------:R-:W-:Y:S04]  /*5e180*/  STL [R1+0x2820], R200 ;  /* 0x002820c801007387 */ /* 0x000fe80000100800 */
[----:B------:R-:W-:Y:S04]  /*5e190*/  STL [R1+0x2824], R199 ;  /* 0x002824c701007387 */ /* 0x000fe80000100800 */
[----:B------:R-:W-:Y:S04]  /*5e1a0*/  STL [R1+0x282c], R198 ;  /* 0x00282cc601007387 */ /* 0x000fe80000100800 */
[----:B------:R-:W-:Y:S01]  /*5e1b0*/  STL [R1+0x2838], R197 ;  /* 0x002838c501007387 */ /* 0x000fe20000100800 */
[----:B------:R-:W-:-:S03]  /*5e1c0*/  @P3 LOP3.LUT R157, R157, 0x200000, RZ, 0xfc, !PT ;  /* 0x002000009d9d3812 */ /* 0x000fc600078efcff */
[----:B------:R-:W-:Y:S04]  /*5e1d0*/  STL [R1+0x2844], R196 ;  /* 0x002844c401007387 */ /* 0x000fe80000100800 */
[----:B------:R-:W-:Y:S04]  /*5e1e0*/  STL [R1+0x284c], R195 ;  /* 0x00284cc301007387 */ /* 0x000fe80000100800 */
[----:B------:R-:W-:Y:S04]  /*5e1f0*/  STL [R1+0x285c], R194 ;  /* 0x00285cc201007387 */ /* 0x000fe80000100800 */
[----:B------:R-:W-:Y:S01]  /*5e200*/  STL [R1+0x2860], R193 ;  /* 0x002860c101007387 */ /* 0x000fe20000100800 */
[----:B------:R-:W-:-:S03]  /*5e210*/  LOP3.LUT R157, R157, 0xffefffff, RZ, 0xc0, !PT ;  /* 0xffefffff9d9d7812 */ /* 0x000fc600078ec0ff */
[----:B------:R-:W-:Y:S04]  /*5e220*/  STL [R1+0x2864], R192 ;  /* 0x002864c001007387 */ /* 0x000fe80000100800 */
[----:B------:R-:W-:Y:S04]  /*5e230*/  STL [R1+0x286c], R191 ;  /* 0x00286cbf01007387 */ /* 0x000fe80000100800 */
[----:B------:R-:W-:Y:S04]  /*5e240*/  STL [R1+0x2870], R190 ;  /* 0x002870be01007387 */ /* 0x000fe80000100800 */
[----:B------:R-:W-:Y:S01]  /*5e250*/  STL [R1+0x2868], R189 ;  /* 0x002868bd01007387 */ /* 0x000fe20000100800 */
[----:B------:R-:W-:-:S03]  /*5e260*/  @P2 LOP3.LUT R157, R157, 0x100000, RZ, 0xfc, !PT ;  /* 0x001000009d9d2812 */ /* 0x000fc600078efcff */
[----:B------:R-:W-:Y:S04]  /*5e270*/  STL [R1+0x2858], R188 ;  /* 0x002858bc01007387 */ /* 0x000fe80000100800 */
[----:B------:R-:W-:Y:S04]  /*5e280*/  STL [R1+0x2854], R187 ;  /* 0x002854bb01007387 */ /* 0x000fe80000100800 */
[----:B------:R-:W-:Y:S01]  /*5e290*/  STL [R1+0x2850], R186 ;  /* 0x002850ba01007387 */ /* 0x000fe20000100800 */
[----:B------:R-:W-:Y:S01]  /*5e2a0*/  ISETP.LT.AND P0, PT, R11, UR52, !P0 ;  /* 0x000000340b007c0c */ /* 0x000fe2000c701270 */
[----:B------:R-:W-:-:S02]  /*5e2b0*/  ULDC UR52, c[0x0][0x248] ;  /* 0x0000920000347ab9 */ /* 0x000fc40000000800 */
        /* <DEDUP_REMOVED lines=17> */
[----:B------:R1:W-:Y:S04]  /*5e3d0*/  STL [R1+0x27e8], R172 ;  /* 0x0027e8ac01007387 */ /* 0x0003e80000100800 */
[----:B------:R-:W3:Y:S01]  /*5e3e0*/  LDS.128 R180, [R152] ;  /* 0x0000000098b47984 */ /* 0x000ee20000000c00 */
[----:B-1----:R-:W-:Y:S01]  /*5e3f0*/  VIADD R172, R172, UR26 ;  /* 0x0000001aacac7c36 */ /* 0x002fe20008000000 */
[----:B------:R-:W-:Y:S01]  /*5e400*/  ULDC.64 UR26, c[0x0][0x228] ;  /* 0x00008a00001a7ab9 */ /* 0x000fe20000000a00 */
[----:B------:R-:W-:Y:S01]  /*5e410*/  BAR.SYNC.DEFER_BLOCKING 0x0 ;  /* 0x0000000000007b1d */ /* 0x000fe20000010000 */
[----:B------:R-:W-:-:S04]  /*5e420*/  ISETP.GE.AND P0, PT, R21, UR27, PT ;  /* 0x0000001b15007c0c */ /* 0x000fc8000bf06270 */
[----:B------:R-:W-:Y:S01]  /*5e430*/  ISETP.LT.AND P3, PT, R14, UR26, !P0 ;  /* 0x0000001a0e007c0c */ /* 0x000fe2000c761270 */
[----:B------:R-:W-:Y:S01]  /*5e440*/  ULDC UR26, c[0x0][0x248] ;  /* 0x00009200001a7ab9 */ /* 0x000fe20000000800 */
[----:B------:R-:W-:Y:S02]  /*5e450*/  ISETP.LT.AND P2, PT, R13, UR40, !P0 ;  /* 0x000000280d007c0c */ /* 0x000fe4000c741270 */
[----:B------:R-:W-:Y:S01]  /*5e460*/  LOP3.LUT R157, R157, 0xfffdffff, RZ, 0xc0, !PT ;  /* 0xfffdffff9d9d7812 */ /* 0x000fe200078ec0ff */
[----:B------:R1:W-:Y:S01]  /*5e470*/  STL [R1+0x27e4], R172 ;  /* 0x0027e4ac01007387 */ /* 0x0003e20000100800 */
[----:B------:R-:W-:Y:S01]  /*5e480*/  ISETP.LT.AND P1, PT, R12, UR50, !P0 ;  /* 0x000000320c007c0c */ /* 0x000fe2000c721270 */
[----:B------:R-:W-:-:S06]  /*5e490*/  ULDC UR40, c[0x0][0x248] ;  /* 0x0000920000287ab9 */ /* 0x000fcc0000000800 */
[----:B------:R-:W-:Y:S01]  /*5e4a0*/  @P3 LOP3.LUT R157, R157, 0x20000, RZ, 0xfc, !PT ;  /* 0x000200009d9d3812 */ /* 0x000fe200078efcff */
[----:B------:R-:W-:-:S03]  /*5e4b0*/  ULDC UR50, c[0x0][0x248] ;  /* 0x0000920000327ab9 */ /* 0x000fc60000000800 */
        /* <DEDUP_REMOVED lines=14> */
[----:B------:R1:W-:Y:S01]  /*5e5a0*/  STL [R1+0x27e0], R172 ;  /* 0x0027e0ac01007387 */ /* 0x0003e20000100800 */
        /* <DEDUP_REMOVED lines=19> */
[----:B------:R-:W-:Y:S01]  /*5e6e0*/  ULDC UR56, c[0x0][0x228] ;  /* 0x00008a0000387ab9 */ /* 0x000fe20000000800 */
[----:B------:R-:W-:Y:S02]  /*5e6f0*/  LOP3.LUT R157, R157, 0xfffffdff, RZ, 0xc0, !PT ;  /* 0xfffffdff9d9d7812 */ /* 0x000fe400078ec0ff */
[----:B------:R-:W-:Y:S01]  /*5e700*/  ISETP.LT.AND P1, PT, R12, UR55, !P0 ;  /* 0x000000370c007c0c */ /* 0x000fe2000c721270 */
[----:B------:R1:W-:Y:S06]  /*5e710*/  STL [R1+0x27dc], R172 ;  /* 0x0027dcac01007387 */ /* 0x0003ec0000100800 */
[----:B------:R-:W-:Y:S01]  /*5e720*/  @P3 LOP3.LUT R157, R157, 0x200, RZ, 0xfc, !PT ;  /* 0x000002009d9d3812 */ /* 0x000fe200078efcff */
[----:B------:R-:W-:-:S03]  /*5e730*/  ULDC UR55, c[0x0][0x248] ;  /* 0x0000920000377ab9 */ /* 0x000fc60000000800 */
        /* <DEDUP_REMOVED lines=32> */
[----:B------:R1:W-:Y:S01]  /*5e940*/  STL [R1+0x27d0], R172 ;  /* 0x0027d0ac01007387 */ /* 0x0003e20000100800 */
[----:B------:R-:W-:Y:S01]  /*5e950*/  ISETP.LT.AND P3, PT, R14, UR27, !P0 ;  /* 0x0000001b0e007c0c */ /* 0x000fe2000c761270 */
[----:B------:R-:W-:Y:S01]  /*5e960*/  ULDC.64 UR26, c[0x0][0x228] ;  /* 0x00008a00001a7ab9 */ /* 0x000fe20000000a00 */
        /* <DEDUP_REMOVED lines=14> */
[----:B------:R-:W-:Y:S01]  /*5ea50*/  ULDC.64 UR26, c[0x0][0x228] ;  /* 0x00008a00001a7ab9 */ /* 0x000fe20000000a00 */
[----:B------:R-:W-:-:S02]  /*5ea60*/  LOP3.LUT R156, R156, 0xdfffffff, RZ, 0xc0, !PT ;  /* 0xdfffffff9c9c7812 */ /* 0x000fc400078ec0ff */
[----:B------:R-:W-:Y:S02]  /*5ea70*/  @P2 LOP3.LUT R157, R157, 0x1, RZ, 0xfc, !PT ;  /* 0x000000019d9d2812 */ /* 0x000fe400078efcff */
[----:B------:R-:W-:Y:S02]  /*5ea80*/  ISETP.LT.AND P2, PT, R13, UR35, !P0 ;  /* 0x000000230d007c0c */ /* 0x000fe4000c741270 */
[----:B------:R-:W-:Y:S01]  /*5ea90*/  ISETP.LT.AND P1, PT, R12, UR39, !P0 ;  /* 0x000000270c007c0c */ /* 0x000fe2000c721270 */
[----:B------:R1:W-:Y:S02]  /*5eaa0*/  STL [R1+0x27c8], R172 ;  /* 0x0027c8ac01007387 */ /* 0x0003e40000100800 */
[----:B------:R-:W-:Y:S01]  /*5eab0*/  @P3 LOP3.LUT R156, R156, 0x20000000, RZ, 0xfc, !PT ;  /* 0x200000009c9c3812 */ /* 0x000fe200078efcff */
[----:B------:R-:W-:Y:S01]  /*5eac0*/  ULDC UR39, c[0x0][0x22c] ;  /* 0x00008b0000277ab9 */ /* 0x000fe20000000800 */
[----:B------:R-:W-:Y:S02]  /*5ead0*/  ULDC.64 UR34, c[0x0][0x228] ;  /* 0x00008a0000227ab9 */ /* 0x000fe40000000a00 */
[----:B------:R-:W-:-:S04]  /*5eae0*/  LOP3.LUT R156, R156, 0xefffffff, RZ, 0xc0, !PT ;  /* 0xefffffff9c9c7812 */ /* 0x000fc800078ec0ff */
[----:B------:R-:W-:Y:S01]  /*5eaf0*/  @P2 LOP3.LUT R156, R156, 0x10000000, RZ, 0xfc, !PT ;  /* 0x100000009c9c2812 */ /* 0x000fe200078efcff */
[----:B-1----:R-:W-:Y:S01]  /*5eb00*/  VIADD R172, R172, UR33 ;  /* 0x00000021acac7c36 */ /* 0x002fe20008000000 */
[----:B------:R-:W-:Y:S01]  /*5eb10*/  ISETP.LT.AND P0, PT, R11, UR41, !P0 ;  /* 0x000000290b007c0c */ /* 0x000fe2000c701270 */
[----:B------:R-:W-:Y:S01]  /*5eb20*/  ULDC UR41, c[0x0][0x228] ;  /* 0x00008a0000297ab9 */ /* 0x000fe20000000800 */
[----:B------:R-:W-:Y:S01]  /*5eb30*/  LOP3.LUT R156, R156, 0xf7ffffff, RZ, 0xc0, !PT ;  /* 0xf7ffffff9c9c7812 */ /* 0x000fe200078ec0ff */
[----:B------:R-:W-:Y:S01]  /*5eb40*/  ULDC.64 UR32, c[0x0][0x228] ;  /* 0x00008a0000207ab9 */ /* 0x000fe20000000a00 */
[----:B------:R1:W-:Y:S02]  /*5eb50*/  STL [R1+0x27c0], R172 ;  /* 0x0027c0ac01007387 */ /* 0x0003e40000100800 */
[----:B------:R-:W-:Y:S01]  /*5eb60*/  @P1 LOP3.LUT R156, R156, 0x8000000, RZ, 0xfc, !PT ;  /* 0x080000009c9c1812 */ /* 0x000fe200078efcff */
[----:B-1----:R-:W-:-:S03]  /*5eb70*/  VIADD R172, R172, UR40 ;  /* 0x00000028acac7c36 */ /* 0x002fc60008000000 */
[----:B------:R-:W-:Y:S02]  /*5eb80*/  LOP3.LUT R156, R156, 0xfbffffff, RZ, 0xc0, !PT ;  /* 0xfbffffff9c9c7812 */ /* 0x000fe400078ec0ff */
[----:B------:R1:W-:Y:S02]  /*5eb90*/  STL [R1+0x27b8], R172 ;  /* 0x0027b8ac01007387 */ /* 0x0003e40000100800 */
[----:B------:R-:W-:Y:S02]  /*5eba0*/  @P0 LOP3.LUT R156, R156, 0x4000000, RZ, 0xfc, !PT ;  /* 0x040000009c9c0812 */ /* 0x000fe400078efcff */
[----:B------:R-:W4:Y:S01]  /*5ebb0*/  LDL.LU R176, [R1+0x1474] ;  /* 0x0014740001b07983 */ /* 0x000f220000300800 */
[----:B------:R-:W-:Y:S01]  /*5ebc0*/  ISETP.GE.AND P0, PT, R15, UR39, PT ;  /* 0x000000270f007c0c */ /* 0x000fe2000bf06270 */
[----:B------:R-:W-:Y:S02]  /*5ebd0*/  ULDC UR39, c[0x0][0x228] ;  /* 0x00008a0000277ab9 */ /* 0x000fe40000000800 */
[----:B------:R-:W4:Y:S01]  /*5ebe0*/  LDL.LU R177, [R1+0x147c] ;  /* 0x00147c0001b17983 */ /* 0x000f220000300800 */
[----:B-1----:R-:W-:-:S03]  /*5ebf0*/  VIADD R172, R172, UR48 ;  /* 0x00000030acac7c36 */ /* 0x002fc60008000000 */
[----:B------:R-:W4:Y:S01]  /*5ec00*/  LDL.LU R178, [R1+0x1074] ;  /* 0x0010740001b27983 */ /* 0x000f220000300800 */
[----:B------:R-:W-:Y:S01]  /*5ec10*/  ISETP.LT.AND P3, PT, R14, UR41, !P0 ;  /* 0x000000290e007c0c */ /* 0x000fe2000c761270 */
[----:B------:R-:W-:Y:S02]  /*5ec20*/  ULDC.64 UR40, c[0x0][0x228] ;  /* 0x00008a0000287ab9 */ /* 0x000fe40000000a00 */
[----:B------:R1:W-:Y:S02]  /*5ec30*/  STL [R1+0x27b0], R172 ;  /* 0x0027b0ac01007387 */ /* 0x0003e40000100800 */
[----:B-1----:R-:W-:-:S05]  /*5ec40*/  VIADD R172, R172, UR49 ;  /* 0x00000031acac7c36 */ /* 0x002fca0008000000 */
[----:B------:R1:W-:Y:S01]  /*5ec50*/  STL [R1+0x27a8], R172 ;  /* 0x0027a8ac01007387 */ /* 0x0003e20000100800 */
[----:B------:R-:W-:Y:S01]  /*5ec60*/  ISETP.LT.AND P2, PT, R13, UR59, !P0 ;  /* 0x0000003b0d007c0c */ /* 0x000fe2000c741270 */
[----:B------:R-:W-:Y:S01]  /*5ec70*/  ULDC UR59, c[0x0][0x228] ;  /* 0x00008a00003b7ab9 */ /* 0x000fe20000000800 */
[----:B------:R-:W-:Y:S01]  /*5ec80*/  LOP3.LUT R156, R156, 0xfdffffff, RZ, 0xc0, !PT ;  /* 0xfdffffff9c9c7812 */ /* 0x000fe200078ec0ff */
[----:B-1----:R-:W-:-:S03]  /*5ec90*/  VIADD R172, R172, UR50 ;  /* 0x00000032acac7c36 */ /* 0x002fc60008000000 */
[----:B------:R-:W-:Y:S02]  /*5eca0*/  @P3 LOP3.LUT R156, R156, 0x2000000, RZ, 0xfc, !PT ;  /* 0x020000009c9c3812 */ /* 0x000fe400078efcff */
[----:B------:R1:W-:Y:S01]  /*5ecb0*/  STL [R1+0x27a4], R172 ;  /* 0x0027a4ac01007387 */ /* 0x0003e20000100800 */
[----:B------:R-:W-:Y:S02]  /*5ecc0*/  ISETP.LT.AND P1, PT, R12, UR39, !P0 ;  /* 0x000000270c007c0c */ /* 0x000fe4000c721270 */
[----:B------:R-:W-:Y:S01]  /*5ecd0*/  LOP3.LUT R156, R156, 0xfeffffff, RZ, 0xc0, !PT ;  /* 0xfeffffff9c9c7812 */ /* 0x000fe200078ec0ff */
[----:B-1----:R-:W-:-:S05]  /*5ece0*/  VIADD R172, R172, UR51 ;  /* 0x00000033acac7c36 */ /* 0x002fca0008000000 */
[----:B------:R1:W-:Y:S01]  /*5ecf0*/  STL [R1+0x279c], R172 ;  /* 0x00279cac01007387 */ /* 0x0003e20000100800 */
[----:B------:R-:W-:Y:S01]  /*5ed00*/  @P2 LOP3.LUT R156, R156, 0x1000000, RZ, 0xfc, !PT ;  /* 0x010000009c9c2812 */ /* 0x000fe200078efcff */
[----:B-1----:R-:W-:Y:S01]  /*5ed10*/  VIADD R172, R172, UR52 ;  /* 0x00000034acac7c36 */ /* 0x002fe20008000000 */
[----:B------:R-:W-:Y:S01]  /*5ed20*/  ISETP.LT.AND P0, PT, R11, UR38, !P0 ;  /* 0x000000260b007c0c */ /* 0x000fe2000c701270 */
[----:B------:R-:W-:-:S03]  /*5ed30*/  ULDC.64 UR38, c[0x0][0x228] ;  /* 0x00008a0000267ab9 */ /* 0x000fc60000000a00 */
[----:B------:R1:W-:Y:S01]  /*5ed40*/  STL [R1+0x2794], R172 ;  /* 0x002794ac01007387 */ /* 0x0003e20000100800 */
[----:B------:R-:W-:Y:S01]  /*5ed50*/  LOP3.LUT R156, R156, 0xff7fffff, RZ, 0xc0, !PT ;  /* 0xff7fffff9c9c7812 */ /* 0x000fe200078ec0ff */
[----:B-1----:R-:W-:-:S03]  /*5ed60*/  VIADD R172, R172, UR53 ;  /* 0x00000035acac7c36 */ /* 0x002fc60008000000 */
[----:B------:R-:W-:Y:S01]  /*5ed70*/  @P1 LOP3.LUT R156, R156, 0x800000, RZ, 0xfc, !PT ;  /* 0x008000009c9c1812 */ /* 0x000fe200078efcff */
[----:B------:R-:W-:Y:S01]  /*5ed80*/  VIADD R173, R172, UR54 ;  /* 0x00000036acad7c36 */ /* 0x000fe20008000000 */
[----:B------:R1:W-:Y:S02]  /*5ed90*/  STL [R1+0x2790], R172 ;  /* 0x002790ac01007387 */ /* 0x0003e40000100800 */
[----:B------:R-:W-:Y:S02]  /*5eda0*/  LOP3.LUT R156, R156, 0xffbfffff, RZ, 0xc0, !PT ;  /* 0xffbfffff9c9c7812 */ /* 0x000fe400078ec0ff */
[----:B------:R2:W-:Y:S02]  /*5edb0*/  STL [R1+0x2788], R173 ;  /* 0x002788ad01007387 */ /* 0x0005e40000100800 */
[----:B------:R-:W-:Y:S02]  /*5edc0*/  @P0 LOP3.LUT R156, R156, 0x400000, RZ, 0xfc, !PT ;  /* 0x004000009c9c0812 */ /* 0x000fe400078efcff */
[----:B-1----:R-:W3:Y:S01]  /*5edd0*/  LDL.LU R172, [R1+0x2694] ;  /* 0x0026940001ac7983 */ /* 0x002ee20000300800 */
[----:B------:R-:W-:-:S04]  /*5ede0*/  ISETP.GE.AND P0, PT, R251, UR27, PT ;  /* 0x0000001bfb007c0c */ /* 0x000fc8000bf06270 */
[----:B------:R-:W-:Y:S02]  /*5edf0*/  ISETP.LT.AND P1, PT, R14, UR26, !P0 ;  /* 0x0000001a0e007c0c */ /* 0x000fe4000c721270 */
[----:B------:R-:W-:Y:S02]  /*5ee00*/  ISETP.LT.AND P3, PT, R13, UR59, !P0 ;  /* 0x0000003b0d007c0c */ /* 0x000fe4000c761270 */
[----:B------:R-:W-:Y:S02]  /*5ee10*/  LOP3.LUT R156, R156, 0xffdfffff, RZ, 0xc0, !PT ;  /* 0xffdfffff9c9c7812 */ /* 0x000fe400078ec0ff */
[----:B------:R-:W-:-:S07]  /*5ee20*/  ISETP.LT.AND P2, PT, R12, UR61, !P0 ;  /* 0x0000003d0c007c0c */ /* 0x000fce000c741270 */
[----:B------:R-:W-:-:S04]  /*5ee30*/  @P1 LOP3.LUT R156, R156, 0x200000, RZ, 0xfc, !PT ;  /* 0x002000009c9c1812 */ /* 0x000fc800078efcff */
[----:B------:R-:W-:-:S04]  /*5ee40*/  LOP3.LUT R156, R156, 0xffefffff, RZ, 0xc0, !PT ;  /* 0xffefffff9c9c7812 */ /* 0x000fc800078ec0ff */
[----:B------:R-:W-:Y:S02]  /*5ee50*/  @P3 LOP3.LUT R156, R156, 0x100000, RZ, 0xfc, !PT ;  /* 0x001000009c9c3812 */ /* 0x000fe400078efcff */
[----:B------:R-:W-:Y:S02]  /*5ee60*/  ISETP.LT.AND P1, PT, R11, UR60, !P0 ;  /* 0x0000003c0b007c0c */ /* 0x000fe4000c721270 */
[----:B------:R-:W-:Y:S01]  /*5ee70*/  LOP3.LUT R156, R156, 0xfff7ffff, RZ, 0xc0, !PT ;  /* 0xfff7ffff9c9c7812 */ /* 0x000fe200078ec0ff */
[----:B------:R-:W-:-:S03]  /*5ee80*/  VIADD R251, R10, 0x101 ;  /* 0x000001010afb7836 */ /* 0x000fc60000000000 */
[----:B------:R-:W-:Y:S02]  /*5ee90*/  @P2 LOP3.LUT R156, R156, 0x80000, RZ, 0xfc, !PT ;  /* 0x000800009c9c2812 */ /* 0x000fe400078efcff */
[----:B------:R-:W-:Y:S02]  /*5eea0*/  ISETP.GE.AND P0, PT, R251, UR33, PT ;  /* 0x00000021fb007c0c */ /* 0x000fe4000bf06270 */
[----:B------:R-:W-:-:S04]  /*5eeb0*/  LOP3.LUT R156, R156, 0xfffbffff, RZ, 0xc0, !PT ;  /* 0xfffbffff9c9c7812 */ /* 0x000fc800078ec0ff */
[----:B------:R-:W-:Y:S02]  /*5eec0*/  @P1 LOP3.LUT R156, R156, 0x40000, RZ, 0xfc, !PT ;  /* 0x000400009c9c1812 */ /* 0x000fe400078efcff */
        /* <DEDUP_REMOVED lines=58> */
[----:B------:R-:W-:-:S09]  /*5f270*/  ISETP.LT.AND P2, PT, R12, UR42, !P0 ;  /* 0x0000002a0c007c0c */ /* 0x000fd2000c741270 */
        /* <DEDUP_REMOVED lines=15> */
[----:B------:R-:W-:Y:S01]  /*5f370*/  LOP3.LUT R155, R155, 0xfbffffff, RZ, 0xc0, !PT ;  /* 0xfbffffff9b9b7812 */ /* 0x000fe200078ec0ff */
[----:B------:R-:W-:-:S03]  /*5f380*/  VIADD R251, R10, 0xfb ;  /* 0x000000fb0afb7836 */ /* 0x000fc60000000000 */
[----:B------:R-:W-:Y:S02]  /*5f390*/  @P3 LOP3.LUT R155, R155, 0x4000000, RZ, 0xfc, !PT ;  /* 0x040000009b9b3812 */ /* 0x000fe400078efcff */
[----:B------:R-:W-:Y:S02]  /*5f3a0*/  ISETP.LT.AND P1, PT, R11, UR29, !P0 ;  /* 0x0000001d0b007c0c */ /* 0x000fe4000c721270 */
[----:B------:R-:W-:Y:S02]  /*5f3b0*/  LOP3.LUT R155, R155, 0xfdffffff, RZ, 0xc0, !PT ;  /* 0xfdffffff9b9b7812 */ /* 0x000fe400078ec0ff */
[----:B------:R-:W-:Y:S02]  /*5f3c0*/  ISETP.GE.AND P0, PT, R251, UR31, PT ;  /* 0x0000001ffb007c0c */ /* 0x000fe4000bf06270 */
[----:B------:R-:W-:Y:S02]  /*5f3d0*/  @P2 LOP3.LUT R155, R155, 0x2000000, RZ, 0xfc, !PT ;  /* 0x020000009b9b2812 */ /* 0x000fe400078efcff */
[----:B------:R-:W-:-:S02]  /*5f3e0*/  ISETP.LT.AND P3, PT, R14, UR44, !P0 ;  /* 0x0000002c0e007c0c */ /* 0x000fc4000c761270 */
[----:B------:R-:W-:-:S04]  /*5f3f0*/  LOP3.LUT R155, R155, 0xfeffffff, RZ, 0xc0, !PT ;  /* 0xfeffffff9b9b7812 */ /* 0x000fc800078ec0ff */
[----:B------:R-:W-:Y:S02]  /*5f400*/  @P1 LOP3.LUT R155, R155, 0x1000000, RZ, 0xfc, !PT ;  /* 0x010000009b9b1812 */ /* 0x000fe400078efcff */
[----:B------:R-:W-:Y:S02]  /*5f410*/  ISETP.LT.AND P2, PT, R13, UR45, !P0 ;  /* 0x0000002d0d007c0c */ /* 0x000fe4000c741270 */
[----:B------:R-:W-:-:S04]  /*5f420*/  LOP3.LUT R155, R155, 0xff7fffff, RZ, 0xc0, !PT ;  /* 0xff7fffff9b9b7812 */ /* 0x000fc800078ec0ff */
[----:B------:R-:W-:Y:S02]  /*5f430*/  @P3 LOP3.LUT R155, R155, 0x800000, RZ, 0xfc, !PT ;  /* 0x008000009b9b3812 */ /* 0x000fe400078efcff */
[----:B------:R-:W-:Y:S02]  /*5f440*/  ISETP.LT.AND P1, PT, R12, UR46, !P0 ;  /* 0x0000002e0c007c0c */ /* 0x000fe4000c721270 */
[----:B------:R-:W-:-:S04]  /*5f450*/  LOP3.LUT R155, R155, 0xffbfffff, RZ, 0xc0, !PT ;  /* 0xffbfffff9b9b7812 */ /* 0x000fc800078ec0ff */
[----:B------:R-:W-:Y:S01]  /*5f460*/  @P2 LOP3.LUT R155, R155, 0x400000, RZ, 0xfc, !PT ;  /* 0x004000009b9b2812 */ /* 0x000fe200078efcff */
[----:B--2---:R-:W-:-:S03]  /*5f470*/  VIADD R173, R173, UR55 ;  /* 0x00000037adad7c36 */ /* 0x004fc60008000000 */
[----:B------:R-:W-:Y:S02]  /*5f480*/  LOP3.LUT R155, R155, 0xffdfffff, RZ, 0xc0, !PT ;  /* 0xffdfffff9b9b7812 */ /* 0x000fe400078ec0ff */
[----:B------:R-:W-:Y:S02]  /*5f490*/  ISETP.LT.AND P0, PT, R11, UR47, !P0 ;  /* 0x0000002f0b007c0c */ /* 0x000fe4000c701270 */
[----:B------:R-:W-:Y:S02]  /*5f4a0*/  @P1 LOP3.LUT R155, R155, 0x200000, RZ, 0xfc, !PT ;  /* 0x002000009b9b1812 */ /* 0x000fe400078efcff */
[----:B---3--:R-:W-:Y:S01]  /*5f4b0*/  ISETP.GE.AND P1, PT, R250, R172, PT ;  /* 0x000000acfa00720c */ /* 0x008fe20003f26270 */
[----:B------:R1:W-:Y:S03]  /*5f4c0*/  STL [R1+0x2780], R173 ;  /* 0x002780ad01007387 */ /* 0x0003e60000100800 */
[----:B------:R-:W-:Y:S01]  /*5f4d0*/  ISETP.LT.AND P2, PT, R12, UR8, !P1 ;  /* 0x000000080c007c0c */ /* 0x000fe2000cf41270 */
[----:B------:R-:W-:Y:S01]  /*5f4e0*/  VIADD R251, R10, 0xfa ;  /* 0x000000fa0afb7836 */ /* 0x000fe20000000000 */
[----:B------:R-:W-:Y:S01]  /*5f4f0*/  LOP3.LUT R155, R155, 0xffefffff, RZ, 0xc0, !PT ;  /* 0xffefffff9b9b7812 */ /* 0x000fe200078ec0ff */
[----:B-1----:R-:W-:-:S03]  /*5f500*/  VIADD R173, R173, UR56 ;  /* 0x00000038adad7c36 */ /* 0x002fc60008000000 */
[----:B------:R-:W-:Y:S02]  /*5f510*/  @P0 LOP3.LUT R155, R155, 0x100000, RZ, 0xfc, !PT ;  /* 0x001000009b9b0812 */ /* 0x000fe400078efcff */
[----:B------:R1:W-:Y:S01]  /*5f520*/  STL [R1+0x277c], R173 ;  /* 0x00277cad01007387 */ /* 0x0003e20000100800 */
[----:B------:R-:W-:Y:S02]  /*5f530*/  LOP3.LUT R156, R156, 0xfffeffff, RZ, 0xc0, !PT ;  /* 0xfffeffff9c9c7812 */ /* 0x000fe400078ec0ff */
[----:B------:R-:W-:Y:S01]  /*5f540*/  ISETP.GE.AND P0, PT, R251, UR41, PT ;  /* 0x00000029fb007c0c */ /* 0x000fe2000bf06270 */
[----:B------:R-:W-:Y:S01]  /*5f550*/  STL.64 [R1+0xc60], R180 ;  /* 0x000c60b401007387 */ /* 0x000fe20000100a00 */
[----:B-1----:R-:W-:-:S03]  /*5f560*/  VIADD R173, R173, UR57 ;  /* 0x00000039adad7c36 */ /* 0x002fc60008000000 */
[----:B------:R1:W-:Y:S01]  /*5f570*/  STL.64 [R1+0xc68], R182 ;  /* 0x000c68b601007387 */ /* 0x0003e20000100a00 */
[----:B------:R-:W-:-:S03]  /*5f580*/  LOP3.LUT R153, R153, 0xfffffffb, RZ, 0xc0, !PT ;  /* 0xfffffffb99997812 */ /* 0x000fc600078ec0ff */
[----:B------:R-:W-:Y:S01]  /*5f590*/  STL [R1+0x2878], R173 ;  /* 0x002878ad01007387 */ /* 0x000fe20000100800 */
[----:B------:R-:W-:Y:S02]  /*5f5a0*/  @P2 LOP3.LUT R156, R156, 0x10000, RZ, 0xfc, !PT ;  /* 0x000100009c9c2812 */ /* 0x000fe400078efcff */
[----:B------:R-:W-:Y:S02]  /*5f5b0*/  ISETP.LT.AND P2, PT, R14, UR40, !P0 ;  /* 0x000000280e007c0c */ /* 0x000fe4000c741270 */
[----:B------:R-:W-:Y:S02]  /*5f5c0*/  @P1 LOP3.LUT R153, R153, 0x4, RZ, 0xfc, !PT ;  /* 0x0000000499991812 */ /* 0x000fe400078efcff */
[----:B------:R-:W-:Y:S02]  /*5f5d0*/  ISETP.LT.AND P3, PT, R11, UR36, !P1 ;  /* 0x000000240b007c0c */ /* 0x000fe4000cf61270 */
[----:B------:R-:W-:Y:S02]  /*5f5e0*/  ISETP.LT.AND P1, PT, R13, UR58, !P0 ;  /* 0x0000003a0d007c0c */ /* 0x000fe4000c721270 */
[----:B------:R-:W-:-:S04]  /*5f5f0*/  LOP3.LUT R155, R155, 0xfffbffff, RZ, 0xc0, !PT ;  /* 0xfffbffff9b9b7812 */ /* 0x000fc800078ec0ff */
[----:B------:R-:W-:Y:S02]  /*5f600*/  LOP3.LUT R155, R155, 0xfff7ffff, RZ, 0xc0, !PT ;  /* 0xfff7ffff9b9b7812 */ /* 0x000fe400078ec0ff */
[----:B------:R-:W-:Y:S02]  /*5f610*/  LOP3.LUT R156, R156, 0xfffff7ff, RZ, 0xc0, !PT ;  /* 0xfffff7ff9c9c7812 */ /* 0x000fe400078ec0ff */
[----:B------:R-:W-:Y:S02]  /*5f620*/  @P2 LOP3.LUT R155, R155, 0x80000, RZ, 0xfc, !PT ;  /* 0x000800009b9b2812 */ /* 0x000fe400078efcff */
[----:B------:R-:W-:Y:S02]  /*5f630*/  ISETP.GE.AND P4, PT, R11, UR4, PT ;  /* 0x000000040b007c0c */ /* 0x000fe4000bf86270 */
[----:B------:R-:W-:Y:S02]  /*5f640*/  @P3 LOP3.LUT R156, R156, 0x800, RZ, 0xfc, !PT ;  /* 0x000008009c9c3812 */ /* 0x000fe400078efcff */
[----:B------:R-:W-:Y:S01]  /*5f650*/  @P1 LOP3.LUT R155, R155, 0x40000, RZ, 0xfc, !PT ;  /* 0x000400009b9b1812 */ /* 0x000fe200078efcff */
[----:B------:R2:W-:Y:S01]  /*5f660*/  STL [R1+0x28e4], R88 ;  /* 0x0028e45801007387 */ /* 0x0005e20000100800 */
[----:B-1----:R-:W-:Y:S01]  /*5f670*/  IMAD.MOV.U32 R182, RZ, RZ, R32 ;  /* 0x000000ffffb67224 */ /* 0x002fe200078e0020 */
[----:B------:R-:W-:Y:S01]  /*5f680*/  ULDC UR8, c[0x0][0x228] ;  /* 0x00008a0000087ab9 */ /* 0x000fe20000000800 */
[----:B------:R-:W-:Y:S01]  /*5f690*/  IMAD.MOV.U32 R183, RZ, RZ, R34 ;  /* 0x000000ffffb77224 */ /* 0x000fe200078e0022 */
        /* <DEDUP_REMOVED lines=73> */
[----:B------:R-:W-:-:S03]  /*5fb30*/  ULDC UR14, c[0x0][0x228] ;  /* 0x00008a00000e7ab9 */ /* 0x000fc60000000800 */
[----:B------:R-:W-:Y:S04]  /*5fb40*/  STL [R1+0x2894], R6 ;  /* 0x0028940601007387 */ /* 0x000fe80000100800 */
[----:B------:R-:W-:Y:S04]  /*5fb50*/  STL [R1+0x2890], R5 ;  /* 0x0028900501007387 */ /* 0x000fe80000100800 */
[----:B------:R-:W-:Y:S04]  /*5fb60*/  STL [R1+0x288c], R4 ;  /* 0x00288c0401007387 */ /* 0x000fe80000100800 */
[----:B------:R-:W-:Y:S04]  /*5fb70*/  STL [R1+0x2888], R3 ;  /* 0x0028880301007387 */ /* 0x000fe80000100800 */
[----:B------:R-:W-:Y:S04]  /*5fb80*/  STL [R1+0x2884], R2 ;  /* 0x0028840201007387 */ /* 0x000fe80000100800 */
[----:B------:R-:W4:Y:S01]  /*5fb90*/  LDL.LU R179, [R1+0x107c] ;  /* 0x00107c0001b37983 */ /* 0x000f220000300800 */
[----:B------:R-:W-:Y:S01]  /*5fba0*/  LOP3.LUT R155, R155, 0xfffdffff, RZ, 0xc0, !PT ;  /* 0xfffdffff9b9b7812 */ /* 0x000fe200078ec0ff */
[----:B--2---:R-:W-:-:S02]  /*5fbb0*/  VIADD R88, R10, 0xf9 ;  /* 0x000000f90a587836 */ /* 0x004fc40000000000 */
[----:B------:R-:W2:Y:S04]  /*5fbc0*/  LDL.LU R172, [R1+0xc74] ;  /* 0x000c740001ac7983 */ /* 0x000ea80000300800 */
[----:B------:R-:W2:Y:S04]  /*5fbd0*/  LDL.LU R173, [R1+0xc7c] ;  /* 0x000c7c0001ad7983 */ /* 0x000ea80000300800 */
[----:B------:R-:W2:Y:S04]  /*5fbe0*/  LDL.LU R174, [R1+0x874] ;  /* 0x0008740001ae7983 */ /* 0x000ea80000300800 */
[----:B------:R-:W2:Y:S04]  /*5fbf0*/  LDL.LU R175, [R1+0x87c] ;  /* 0x00087c0001af7983 */ /* 0x000ea80000300800 */
[----:B----4-:R1:W-:Y:S01]  /*5fc00*/  STSM.16.M88.4 [R0], R176 ;  /* 0x000000b000007844 */ /* 0x0103e20000000200 */
[----:B------:R-:W-:Y:S06]  /*5fc10*/  BAR.SYNC.DEFER_BLOCKING 0x0 ;  /* 0x0000000000007b1d */ /* 0x000fec0000010000 */
[----:B-1----:R-:W3:Y:S04]  /*5fc20*/  LDL.LU R176, [R1+0x474] ;  /* 0x0004740001b07983 */ /* 0x002ee80000300800 */
[----:B------:R-:W1:Y:S01]  /*5fc30*/  LDS.128 R4, [R152] ;  /* 0x0000000098047984 */ /* 0x000e620000000c00 */
[----:B------:R-:W-:Y:S06]  /*5fc40*/  BAR.SYNC.DEFER_BLOCKING 0x0 ;  /* 0x0000000000007b1d */ /* 0x000fec0000010000 */
[----:B--2---:R2:W-:Y:S04]  /*5fc50*/  STSM.16.M88.4 [R0], R172 ;  /* 0x000000ac00007844 */ /* 0x0045e80000000200 */
[----:B-1----:R-:W-:Y:S04]  /*5fc60*/  STL.64 [R1+0x860], R4 ;  /* 0x0008600401007387 */ /* 0x002fe80000100a00 */
[----:B------:R-:W-:Y:S01]  /*5fc70*/  STL.64 [R1+0x868], R6 ;  /* 0x0008680601007387 */ /* 0x000fe20000100a00 */
[----:B------:R-:W-:Y:S06]  /*5fc80*/  BAR.SYNC.DEFER_BLOCKING 0x0 ;  /* 0x0000000000007b1d */ /* 0x000fec0000010000 */
[----:B------:R-:W3:Y:S04]  /*5fc90*/  LDL.LU R177, [R1+0x47c] ;  /* 0x00047c0001b17983 */ /* 0x000ee80000300800 */
[----:B------:R-:W3:Y:S04]  /*5fca0*/  LDL.LU R178, [R1+0x74] ;  /* 0x0000740001b27983 */ /* 0x000ee80000300800 */
[----:B------:R-:W3:Y:S04]  /*5fcb0*/  LDL.LU R179, [R1+0x7c] ;  /* 0x00007c0001b37983 */ /* 0x000ee80000300800 */
[----:B--2---:R-:W2:Y:S04]  /*5fcc0*/  LDL.LU R172, [R1+0x1c80] ;  /* 0x001c800001ac7983 */ /* 0x004ea80000300800 */
[----:B------:R-:W1:Y:S01]  /*5fcd0*/  LDS.128 R4, [R152] ;  /* 0x0000000098047984 */ /* 0x000e620000000c00 */
[----:B------:R-:W-:Y:S06]  /*5fce0*/  BAR.SYNC.DEFER_BLOCKING 0x0 ;  /* 0x0000000000007b1d */ /* 0x000fec0000010000 */
[----:B-1----:R-:W-:Y:S04]  /*5fcf0*/  STL.64 [R1+0x470], R4 ;  /* 0x0004700401007387 */ /* 0x002fe80000100a00 */
[----:B------:R-:W-:Y:S04]  /*5fd00*/  STL.64 [R1+0x478], R6 ;  /* 0x0004780601007387 */ /* 0x000fe80000100a00 */
[----:B------:R-:W2:Y:S04]  /*5fd10*/  LDL.LU R173, [R1+0x1c88] ;  /* 0x001c880001ad7983 */ /* 0x000ea80000300800 */
[----:B------:R-:W2:Y:S04]  /*5fd20*/  LDL.LU R174, [R1+0x1880] ;  /* 0x0018800001ae7983 */ /* 0x000ea80000300800 */
[----:B------:R-:W2:Y:S04]  /*5fd30*/  LDL.LU R175, [R1+0x1888] ;  /* 0x0018880001af7983 */ /* 0x000ea80000300800 */
[----:B---3--:R1:W-:Y:S01]  /*5fd40*/  STSM.16.M88.4 [R0], R176 ;  /* 0x000000b000007844 */ /* 0x0083e20000000200 */
        /* <DEDUP_REMOVED lines=1949> */
[----:B--2---:R-:W2:Y:S04]  /*67720*/  LDL.LU R172, [R1+0x1a04] ;  /* 0x001a040001ac7983 */ /* 0x004ea80000300800 */
[----:B------:R-:W1:Y:S04]  /*67730*/  LDS.128 R4, [R152] ;  /* 0x0000000098047984 */ /* 0x000e680000000c00 */
[----:B-1----:R-:W-:Y:S04]  /*67740*/  STL.64 [R1+0x15f0], R4 ;  /* 0x0015f00401007387 */ /* 0x002fe80000100a00 */
[----:B------:R-:W-:Y:S04]  /*67750*/  STL.64 [R1+0x15f8], R6 ;  /* 0x0015f80601007387 */ /* 0x000fe80000100a00 */
[----:B------:R-:W2:Y:S04]  /*67760*/  LDL.LU R173, [R1+0x1a0c] ;  /* 0x001a0c0001ad7983 */ /* 0x000ea80000300800 */
[----:B------:R-:W2:Y:S04]  /*67770*/  LDL.LU R174, [R1+0x1604] ;  /* 0x0016040001ae7983 */ /* 0x000ea80000300800 */
[----:B------:R-:W2:Y:S01]  /*67780*/  LDL.LU R175, [R1+0x160c] ;  /* 0x00160c0001af7983 */ /* 0x000ea20000300800 */
[----:B------:R-:W-:Y:S01]  /*67790*/  BAR.SYNC.DEFER_BLOCKING 0x0 ;  /* 0x0000000000007b1d */ /* 0x000fe20000010000 */
[----:B------:R-:W-:-:S02]  /*677a0*/  IMAD.MOV.U32 R178, RZ, RZ, R24 ;  /* 0x000000ffffb27224 */ /* 0x000fc400078e0018 */
[----:B------:R-:W-:-:S05]  /*677b0*/  IMAD.MOV.U32 R179, RZ, RZ, R26 ;  /* 0x000000ffffb37224 */ /* 0x000fca00078e001a */
        /* <DEDUP_REMOVED lines=140> */
[----:B------:R-:W4:Y:S04]  /*68080*/  LDL.LU R180, [R1+0x220] ;  /* 0x0002200001b47983 */ /* 0x000f280000300800 */
[----:B---3--:R-:W-:Y:S01]  /*68090*/  STSM.16.M88.4 [R0], R176 ;  /* 0x000000b000007844 */ /* 0x008fe20000000200 */
[----:B------:R-:W-:Y:S06]  /*680a0*/  BAR.SYNC.DEFER_BLOCKING 0x0 ;  /* 0x0000000000007b1d */ /* 0x000fec0000010000 */
[----:B------:R-:W1:Y:S02]  /*680b0*/  LDS.128 R4, [R152] ;  /* 0x0000000098047984 */ /* 0x000e640000000c00 */
[----:B------:R-:W-:Y:S06]  /*680c0*/  BAR.SYNC.DEFER_BLOCKING 0x0 ;  /* 0x0000000000007b1d */ /* 0x000fec0000010000 */
[----:B--2---:R-:W-:Y:S04]  /*680d0*/  STSM.16.M88.4 [R0], R172 ;  /* 0x000000ac00007844 */ /* 0x004fe80000000200 */
[----:B-1----:R-:W-:Y:S04]  /*680e0*/  STL.64 [R1+0x1a10], R4 ;  /* 0x001a100401007387 */ /* 0x002fe80000100a00 */
[----:B------:R-:W-:Y:S01]  /*680f0*/  STL.64 [R1+0x1a18], R6 ;  /* 0x001a180601007387 */ /* 0x000fe20000100a00 */
[----:B------:R-:W-:Y:S06]  /*68100*/  BAR.SYNC.DEFER_BLOCKING 0x0 ;  /* 0x0000000000007b1d */ /* 0x000fec0000010000 */
[----:B------:R-:W4:Y:S04]  /*68110*/  LDL.LU R181, [R1+0x228] ;  /* 0x0002280001b57983 */ /* 0x000f280000300800 */
[----:B------:R-:W2:Y:S04]  /*68120*/  LDL.LU R176, [R1+0x1a24] ;  /* 0x001a240001b07983 */ /* 0x000ea80000300800 */
[----:B------:R-:W1:Y:S01]  /*68130*/  LDS.128 R4, [R152] ;  /* 0x0000000098047984 */ /* 0x000e620000000c00 */
[----:B------:R-:W-:Y:S06]  /*68140*/  BAR.SYNC.DEFER_BLOCKING 0x0 ;  /* 0x0000000000007b1d */ /* 0x000fec0000010000 */
[----:B-1----:R-:W-:Y:S04]  /*68150*/  STL.64 [R1+0x1610], R4 ;  /* 0x0016100401007387 */ /* 0x002fe80000100a00 */
[----:B------:R-:W-:Y:S04]  /*68160*/  STL.64 [R1+0x1618], R6 ;  /* 0x0016180601007387 */ /* 0x000fe80000100a00 */
[----:B------:R-:W2:Y:S04]  /*68170*/  LDL.LU R177, [R1+0x1a2c] ;  /* 0x001a2c0001b17983 */ /* 0x000ea80000300800 */
[----:B------:R-:W2:Y:S04]  /*68180*/  LDL.LU R178, [R1+0x1624] ;  /* 0x0016240001b27983 */ /* 0x000ea80000300800 */
[----:B------:R-:W2:Y:S04]  /*68190*/  LDL.LU R179, [R1+0x162c] ;  /* 0x00162c0001b37983 */ /* 0x000ea80000300800 */
[----:B------:R-:W3:Y:S04]  /*681a0*/  LDL.LU R172, [R1+0x1224] ;  /* 0x0012240001ac7983 */ /* 0x000ee80000300800 */
[----:B----4-:R-:W-:Y:S01]  /*681b0*/  STSM.16.M88.4 [R0], R180 ;  /* 0x000000b400007844 */ /* 0x010fe20000000200 */
[----:B------:R-:W-:Y:S06]  /*681c0*/  BAR.SYNC.DEFER_BLOCKING 0x0 ;  /* 0x0000000000007b1d */ /* 0x000fec0000010000 */
[----:B------:R-:W1:Y:S02]  /*681d0*/  LDS.128 R4, [R152] ;  /* 0x0000000098047984 */ /* 0x000e640000000c00 */
        /* <DEDUP_REMOVED lines=21> */
[----:B--2---:R-:W-:Y:S04]  /*68330*/  STSM.16.M88.4 [R0], R176 ;  /* 0x000000b000007844 */ /* 0x004fe80000000200 */
[----:B-1----:R-:W-:Y:S04]  /*68340*/  STL.64 [R1+0xa20], R4 ;  /* 0x000a200401007387 */ /* 0x002fe80000100a00 */
[----:B------:R-:W-:Y:S01]  /*68350*/  STL.64 [R1+0xa28], R6 ;  /* 0x000a280601007387 */ /* 0x000fe20000100a00 */
[----:B------:R-:W-:Y:S06]  /*68360*/  BAR.SYNC.DEFER_BLOCKING 0x0 ;  /* 0x0000000000007b1d */ /* 0x000fec0000010000 */
[----:B------:R-:W3:Y:S01]  /*68370*/  LDL.LU R173, [R1+0x22c] ;  /* 0x00022c0001ad7983 */ /* 0x000ee20000300800 */
[----:B------:R-:W-:-:S03]  /*68380*/  IMAD.MOV.U32 R174, RZ, RZ, R33 ;  /* 0x000000ffffae7224 */ /* 0x000fc600078e0021 */
[----:B------:R-:W2:Y:S04]  /*68390*/  LDL.LU R32, [R1+0x1a30] ;  /* 0x001a300001207983 */ /* 0x000ea80000300800 */
[----:B------:R-:W1:Y:S01]  /*683a0*/  LDS.128 R4, [R152] ;  /* 0x0000000098047984 */ /* 0x000e620000000c00 */
[----:B------:R-:W-:Y:S01]  /*683b0*/  IMAD.MOV.U32 R175, RZ, RZ, R35 ;  /* 0x000000ffffaf7224 */ /* 0x000fe200078e0023 */
        /* <DEDUP_REMOVED lines=85> */
[----:B------:R-:W-:-:S03]  /*68910*/  IMAD.MOV.U32 R175, RZ, RZ, R39 ;  /* 0x000000ffffaf7224 */ /* 0x000fc600078e0027 */
[----:B------:R-:W4:Y:S04]  /*68920*/  LDL.LU R36, [R1+0x1240] ;  /* 0x0012400001247983 */ /* 0x000f280000300800 */
[----:B---3--:R-:W-:Y:S01]  /*68930*/  STSM.16.M88.4 [R0], R172 ;  /* 0x000000ac00007844 */ /* 0x008fe20000000200 */
[----:B------:R-:W-:Y:S06]  /*68940*/  BAR.SYNC.DEFER_BLOCKING 0x0 ;  /* 0x0000000000007b1d */ /* 0x000fec0000010000 */
[----:B------:R-:W1:Y:S02]  /*68950*/  LDS.128 R4, [R152] ;  /* 0x0000000098047984 */ /* 0x000e640000000c00 */
[----:B------:R-:W-:Y:S06]  /*68960*/  BAR.SYNC.DEFER_BLOCKING 0x0 ;  /* 0x0000000000007b1d */ /* 0x000fec0000010000 */
[----:B--2---:R2:W-:Y:S04]  /*68970*/  STSM.16.M88.4 [R0], R32 ;  /* 0x0000002000007844 */ /* 0x0045e80000000200 */
[----:B-1----:R-:W-:Y:S04]  /*68980*/  STL.64 [R1+0x630], R4 ;  /* 0x0006300401007387 */ /* 0x002fe80000100a00 */
[----:B------:R-:W-:Y:S01]  /*68990*/  STL.64 [R1+0x638], R6 ;  /* 0x0006380601007387 */ /* 0x000fe20000100a00 */
[----:B------:R-:W-:Y:S06]  /*689a0*/  BAR.SYNC.DEFER_BLOCKING 0x0 ;  /* 0x0000000000007b1d */ /* 0x000fec0000010000 */
[----:B------:R-:W4:Y:S04]  /*689b0*/  LDL.LU R37, [R1+0x1248] ;  /* 0x0012480001257983 */ /* 0x000f280000300800 */
[----:B------:R-:W4:Y:S04]  /*689c0*/  LDL.LU R38, [R1+0xe40] ;  /* 0x000e400001267983 */ /* 0x000f280000300800 */
[----:B------:R-:W4:Y:S04]  /*689d0*/  LDL.LU R39, [R1+0xe48] ;  /* 0x000e480001277983 */ /* 0x000f280000300800 */
        /* <DEDUP_REMOVED lines=587> */
[----:B------:R-:W-:Y:S01]  /*6ae90*/  IMAD.MOV.U32 R43, RZ, RZ, R70 ;  /* 0x000000ffff2b7224 */ /* 0x000fe200078e0046 */
[----:B------:R-:W-:Y:S02]  /*6aea0*/  ISETP.LT.AND P1, PT, R12, UR8, !P0 ;  /* 0x000000080c007c0c */ /* 0x000fe4000c721270 */
[----:B------:R-:W-:Y:S01]  /*6aeb0*/  ISETP.LT.AND P0, PT, R11, UR9, !P0 ;  /* 0x000000090b007c0c */ /* 0x000fe2000c701270 */
[----:B------:R-:W-:Y:S01]  /*6aec0*/  ULDC.64 UR8, c[0x0][0x228] ;  /* 0x00008a0000087ab9 */ /* 0x000fe20000000a00 */
[----:B------:R-:W3:Y:S09]  /*6aed0*/  LDL.LU R32, [R1+0x12b4] ;  /* 0x0012b40001207983 */ /* 0x000ef20000300800 */
[----:B------:R-:W-:-:S04]  /*6aee0*/  @P1 LOP3.LUT R155, R155, 0x20000, RZ, 0xfc, !PT ;  /* 0x000200009b9b1812 */ /* 0x000fc800078efcff */
[----:B------:R-:W-:-:S04]  /*6aef0*/  LOP3.LUT R155, R155, 0xfffeffff, RZ, 0xc0, !PT ;  /* 0xfffeffff9b9b7812 */ /* 0x000fc800078ec0ff */
[----:B------:R-:W-:Y:S02]  /*6af00*/  @P0 LOP3.LUT R155, R155, 0x10000, RZ, 0xfc, !PT ;  /* 0x000100009b9b0812 */ /* 0x000fe400078efcff */
[----:B------:R-:W-:-:S04]  /*6af10*/  ISETP.GE.AND P0, PT, R88, UR9, PT ;  /* 0x0000000958007c0c */ /* 0x000fc8000bf06270 */
[----:B------:R-:W-:Y:S01]  /*6af20*/  ISETP.LT.AND P3, PT, R14, UR8, !P0 ;  /* 0x000000080e007c0c */ /* 0x000fe2000c761270 */
[C---:B------:R-:W-:Y:S01]  /*6af30*/  VIADD R87, R10.reuse, 0xf8 ;  /* 0x000000f80a577836 */ /* 0x040fe20000000000 */
[----:B------:R-:W-:Y:S01]  /*6af40*/  ISETP.LT.AND P2, PT, R13, UR12, !P0 ;  /* 0x0000000c0d007c0c */ /* 0x000fe2000c741270 */
[----:B------:R-:W-:Y:S01]  /*6af50*/  VIADD R86, R10, 0xf7 ;  /* 0x000000f70a567836 */ /* 0x000fe20000000000 */
[----:B------:R-:W-:Y:S01]  /*6af60*/  LOP3.LUT R155, R155, 0xffff7fff, RZ, 0xc0, !PT ;  /* 0xffff7fff9b9b7812 */ /* 0x000fe200078ec0ff */
[----:B------:R-:W-:Y:S01]  /*6af70*/  ULDC.64 UR8, c[0x0][0x228] ;  /* 0x00008a0000087ab9 */ /* 0x000fe20000000a00 */
[----:B------:R-:W-:Y:S01]  /*6af80*/  ISETP.LT.AND P1, PT, R12, UR11, !P0 ;  /* 0x0000000b0c007c0c */ /* 0x000fe2000c721270 */
[C---:B------:R-:W-:Y:S02]  /*6af90*/  VIADD R85, R10.reuse, 0xf6 ;  /* 0x000000f60a557836 */ /* 0x040fe40000000000 */
[C---:B------:R-:W-:Y:S01]  /*6afa0*/  VIADD R84, R10.reuse, 0xf5 ;  /* 0x000000f50a547836 */ /* 0x040fe20000000000 */
[----:B------:R-:W-:Y:S01]  /*6afb0*/  LOP3.LUT R31, R31, 0x7fffffff, RZ, 0xc0, !PT ;  /* 0x7fffffff1f1f7812 */ /* 0x000fe200078ec0ff */
[----:B------:R-:W-:-:S02]  /*6afc0*/  VIADD R83, R10, 0xf4 ;  /* 0x000000f40a537836 */ /* 0x000fc40000000000 */
[C---:B------:R-:W-:Y:S01]  /*6afd0*/  VIADD R82, R10.reuse, 0xf3 ;  /* 0x000000f30a527836 */ /* 0x040fe20000000000 */
[----:B------:R-:W-:Y:S01]  /*6afe0*/  @P3 LOP3.LUT R155, R155, 0x8000, RZ, 0xfc, !PT ;  /* 0x000080009b9b3812 */ /* 0x000fe200078efcff */
[C---:B------:R-:W-:Y:S02]  /*6aff0*/  VIADD R81, R10.reuse, 0xf2 ;  /* 0x000000f20a517836 */ /* 0x040fe40000000000 */
[C---:B------:R-:W-:Y:S01]  /*6b000*/  VIADD R80, R10.reuse, 0xf1 ;  /* 0x000000f10a507836 */ /* 0x040fe20000000000 */
[----:B------:R-:W-:Y:S01]  /*6b010*/  LOP3.LUT R155, R155, 0xffffbfff, RZ, 0xc0, !PT ;  /* 0xffffbfff9b9b7812 */ /* 0x000fe200078ec0ff */
[C---:B------:R-:W-:Y:S02]  /*6b020*/  VIADD R79, R10.reuse, 0xf0 ;  /* 0x000000f00a4f7836 */ /* 0x040fe40000000000 */
[C---:B------:R-:W-:Y:S01]  /*6b030*/  VIADD R78, R10.reuse, 0xef ;  /* 0x000000ef0a4e7836 */ /* 0x040fe20000000000 */
[----:B------:R-:W-:Y:S01]  /*6b040*/  @P2 LOP3.LUT R155, R155, 0x4000, RZ, 0xfc, !PT ;  /* 0x000040009b9b2812 */ /* 0x000fe200078efcff */
[C---:B------:R-:W-:Y:S01]  /*6b050*/  VIADD R77, R10.reuse, 0xee ;  /* 0x000000ee0a4d7836 */ /* 0x040fe20000000000 */
[----:B------:R-:W-:Y:S01]  /*6b060*/  ISETP.LT.AND P0, PT, R11, UR13, !P0 ;  /* 0x0000000d0b007c0c */ /* 0x000fe2000c701270 */
[C---:B------:R-:W-:Y:S01]  /*6b070*/  VIADD R76, R10.reuse, 0xed ;  /* 0x000000ed0a4c7836 */ /* 0x040fe20000000000 */
[----:B------:R-:W-:Y:S01]  /*6b080*/  LOP3.LUT R155, R155, 0xffffdfff, RZ, 0xc0, !PT ;  /* 0xffffdfff9b9b7812 */ /* 0x000fe200078ec0ff */
[----:B------:R-:W-:Y:S01]  /*6b090*/  VIADD R75, R10, 0xec ;  /* 0x000000ec0a4b7836 */ /* 0x000fe20000000000 */
[----:B------:R-:W-:Y:S01]  /*6b0a0*/  LOP3.LUT R30, R30, 0x7fffffff, RZ, 0xc0, !PT ;  /* 0x7fffffff1e1e7812 */ /* 0x000fe200078ec0ff */
[----:B------:R-:W-:Y:S01]  /*6b0b0*/  VIADD R74, R10, 0xeb ;  /* 0x000000eb0a4a7836 */ /* 0x000fe20000000000 */
[----:B------:R-:W-:Y:S01]  /*6b0c0*/  @P1 LOP3.LUT R155, R155, 0x2000, RZ, 0xfc, !PT ;  /* 0x000020009b9b1812 */ /* 0x000fe200078efcff */
[----:B------:R-:W-:Y:S01]  /*6b0d0*/  ULDC UR11, c[0x0][0x228] ;  /* 0x00008a00000b7ab9 */ /* 0x000fe20000000800 */
[----:B------:R-:W-:Y:S01]  /*6b0e0*/  ULDC UR12, c[0x0][0x228] ;  /* 0x00008a00000c7ab9 */ /* 0x000fe20000000800 */
[----:B------:R-:W-:Y:S01]  /*6b0f0*/  ULDC UR13, c[0x0][0x228] ;  /* 0x00008a00000d7ab9 */ /* 0x000fe20000000800 */
[----:B------:R-:W-:-:S04]  /*6b100*/  LOP3.LUT R155, R155, 0xffffefff, RZ, 0xc0, !PT ;  /* 0xffffefff9b9b7812 */ /* 0x000fc800078ec0ff */
[----:B------:R-:W-:Y:S02]  /*6b110*/  @P0 LOP3.LUT R155, R155, 0x1000, RZ, 0xfc, !PT ;  /* 0x000010009b9b0812 */ /* 0x000fe400078efcff */
[----:B------:R-:W-:Y:S01]  /*6b120*/  ISETP.GE.AND P0, PT, R87, UR10, PT ;  /* 0x0000000a57007c0c */ /* 0x000fe2000bf06270 */
[----:B------:R-:W-:Y:S01]  /*6b130*/  VIADD R73, R10, 0xea ;  /* 0x000000ea0a497836 */ /* 0x000fe20000000000 */
[----:B------:R-:W-:Y:S01]  /*6b140*/  LOP3.LUT R155, R155, 0xfffff7ff, RZ, 0xc0, !PT ;  /* 0xfffff7ff9b9b7812 */ /* 0x000fe200078ec0ff */
[----:B------:R-:W-:Y:S01]  /*6b150*/  ULDC UR10, c[0x0][0x228] ;  /* 0x00008a00000a7ab9 */ /* 0x000fe20000000800 */
[----:B------:R-:W-:Y:S01]  /*6b160*/  ISETP.LT.AND P3, PT, R14, UR58, !P0 ;  /* 0x0000003a0e007c0c */ /* 0x000fe2000c761270 */
[C---:B------:R-:W-:Y:S01]  /*6b170*/  VIADD R72, R10.reuse, 0xe9 ;  /* 0x000000e90a487836 */ /* 0x040fe20000000000 */
[----:B------:R-:W-:Y:S01]  /*6b180*/  ISETP.LT.AND P2, PT, R13, UR59, !P0 ;  /* 0x0000003b0d007c0c */ /* 0x000fe2000c741270 */
[----:B------:R-:W-:Y:S01]  /*6b190*/  VIADD R9, R10, 0xe8 ;  /* 0x000000e80a097836 */ /* 0x000fe20000000000 */
[----:B------:R-:W-:Y:S01]  /*6b1a0*/  ISETP.LT.AND P1, PT, R12, UR60, !P0 ;  /* 0x0000003c0c007c0c */ /* 0x000fe2000c721270 */
[----:B------:R-:W-:Y:S01]  /*6b1b0*/  VIADD R8, R10, 0xe7 ;  /* 0x000000e70a087836 */ /* 0x000fe20000000000 */
[----:B------:R-:W-:Y:S01]  /*6b1c0*/  LOP3.LUT R29, R29, 0x7fffffff, RZ, 0xc0, !PT ;  /* 0x7fffffff1d1d7812 */ /* 0x000fe200078ec0ff */
[----:B------:R-:W-:Y:S01]  /*6b1d0*/  ULDC UR60, c[0x0][0x228] ;  /* 0x00008a00003c7ab9 */ /* 0x000fe20000000800 */
[----:B------:R-:W-:-:S05]  /*6b1e0*/  ULDC UR58, c[0x0][0x228] ;  /* 0x00008a00003a7ab9 */ /* 0x000fca0000000800 */
[----:B------:R-:W-:Y:S01]  /*6b1f0*/  @P3 LOP3.LUT R155, R155, 0x800, RZ, 0xfc, !PT ;  /* 0x000008009b9b3812 */ /* 0x000fe200078efcff */
[----:B------:R-:W-:Y:S01]  /*6b200*/  ULDC UR59, c[0x0][0x228] ;  /* 0x00008a00003b7ab9 */ /* 0x000fe20000000800 */
        /* <DEDUP_REMOVED lines=13> */
[----:B------:R-:W-:-:S02]  /*6b2e0*/  LOP3.LUT R155, R155, 0xfffffbff, RZ, 0xc0, !PT ;  /* 0xfffffbff9b9b7812 */ /* 0x000fc400078ec0ff */
[----:B------:R-:W-:Y:S01]  /*6b2f0*/  ISETP.LT.AND P0, PT, R11, UR61, !P0 ;  /* 0x0000003d0b007c0c */ /* 0x000fe2000c701270 */
[----:B------:R-:W-:Y:S01]  /*6b300*/  BAR.SYNC.DEFER_BLOCKING 0x0 ;  /* 0x0000000000007b1d */ /* 0x000fe20000010000 */
[----:B------:R-:W-:-:S04]  /*6b310*/  @P2 LOP3.LUT R155, R155, 0x400, RZ, 0xfc, !PT ;  /* 0x000004009b9b2812 */ /* 0x000fc800078efcff */
[----:B------:R-:W-:Y:S01]  /*6b320*/  LOP3.LUT R155, R155, 0xfffffdff, RZ, 0xc0, !PT ;  /* 0xfffffdff9b9b7812 */ /* 0x000fe200078ec0ff */
[----:B------:R-:W-:Y:S01]  /*6b330*/  ULDC UR61, c[0x0][0x228] ;  /* 0x00008a00003d7ab9 */ /* 0x000fe20000000800 */
[----:B-1----:R-:W-:Y:S04]  /*6b340*/  STL.64 [R1+0x12a0], R4 ;  /* 0x0012a00401007387 */ /* 0x002fe80000100a00 */
[----:B------:R-:W-:Y:S04]  /*6b350*/  STL.64 [R1+0x12a8], R6 ;  /* 0x0012a80601007387 */ /* 0x000fe80000100a00 */
[----:B------:R-:W2:Y:S04]  /*6b360*/  LDL.LU R37, [R1+0xabc] ;  /* 0x000abc0001257983 */ /* 0x000ea80000300800 */
[----:B------:R-:W2:Y:S04]  /*6b370*/  LDL.LU R38, [R1+0x6b4] ;  /* 0x0006b40001267983 */ /* 0x000ea80000300800 */
[----:B------:R-:W2:Y:S01]  /*6b380*/  LDL.LU R39, [R1+0x6bc] ;  /* 0x0006bc0001277983 */ /* 0x000ea20000300800 */
        /* <DEDUP_REMOVED lines=8> */
[----:B------:R-:W-:Y:S01]  /*6b410*/  VIADD R3, R10, 0xe2 ;  /* 0x000000e20a037836 */ /* 0x000fe20000000000 */
        /* <DEDUP_REMOVED lines=9> */
[----:B------:R-:W-:Y:S02]  /*6b4b0*/  LOP3.LUT R155, R155, 0xffffffdf, RZ, 0xc0, !PT ;  /* 0xffffffdf9b9b7812 */ /* 0x000fe400078ec0ff */
[----:B------:R-:W-:Y:S01]  /*6b4c0*/  ISETP.GE.AND P0, PT, R85, UR50, PT ;  /* 0x0000003255007c0c */ /* 0x000fe2000bf06270 */
[----:B------:R-:W-:Y:S01]  /*6b4d0*/  ULDC UR50, c[0x0][0x228] ;  /* 0x00008a0000327ab9 */ /* 0x000fe20000000800 */
[----:B------:R-:W-:Y:S02]  /*6b4e0*/  @P2 LOP3.LUT R155, R155, 0x20, RZ, 0xfc, !PT ;  /* 0x000000209b9b2812 */ /* 0x000fe400078efcff */
[----:B------:R-:W-:Y:S01]  /*6b4f0*/  ISETP.LT.AND P3, PT, R14, UR51, !P0 ;  /* 0x000000330e007c0c */ /* 0x000fe2000c761270 */
[----:B------:R-:W-:Y:S01]  /*6b500*/  ULDC UR51, c[0x0][0x22c] ;  /* 0x00008b0000337ab9 */ /* 0x000fe20000000800 */
[----:B------:R-:W-:-:S04]  /*6b510*/  LOP3.LUT R155, R155, 0xffffffef, RZ, 0xc0, !PT ;  /* 0xffffffef9b9b7812 */ /* 0x000fc800078ec0ff */
        /* <DEDUP_REMOVED lines=20> */
[----:B------:R-:W-:Y:S01]  /*6b660*/  ISETP.LT.AND P1, PT, R12, UR48, !P0 ;  /* 0x000000300c007c0c */ /* 0x000fe2000c721270 */
[----:B------:R-:W-:-:S08]  /*6b670*/  ULDC UR48, c[0x0][0x228] ;  /* 0x00008a0000307ab9 */ /* 0x000fd00000000800 */
        /* <DEDUP_REMOVED lines=27> */
[C---:B------:R-:W-:Y:S01]  /*6b830*/  VIADD R2, R10.reuse, 0xe1 ;  /* 0x000000e10a027836 */ /* 0x040fe20000000000 */
[----:B------:R-:W-:Y:S01]  /*6b840*/  LOP3.LUT R31, R31, 0xff7fffff, RZ, 0xc0, !PT ;  /* 0xff7fffff1f1f7812 */ /* 0x000fe200078ec0ff */
[----:B------:R-:W-:Y:S01]  /*6b850*/  VIADD R251, R10, 0xe0 ;  /* 0x000000e00afb7836 */ /* 0x000fe20000000000 */
[----:B------:R-:W-:Y:S01]  /*6b860*/  ISETP.LT.AND P3, PT, R14, UR41, !P0 ;  /* 0x000000290e007c0c */ /* 0x000fe2000c761270 */
[----:B------:R-:W-:Y:S01]  /*6b870*/  ULDC UR41, c[0x0][0x228] ;  /* 0x00008a0000297ab9 */ /* 0x000fe20000000800 */
        /* <DEDUP_REMOVED lines=18> */
[----:B------:R-:W-:Y:S01]  /*6b9a0*/  VIADD R250, R10, 0xdf ;  /* 0x000000df0afa7836 */ /* 0x000fe20000000000 */
[----:B------:R-:W-:Y:S01]  /*6b9b0*/  LOP3.LUT R31, R31, 0xfff7ffff, RZ, 0xc0, !PT ;  /* 0xfff7ffff1f1f7812 */ /* 0x000fe200078ec0ff */
[----:B------:R-:W-:Y:S01]  /*6b9c0*/  ULDC UR37, c[0x0][0x228] ;  /* 0x00008a0000257ab9 */ /* 0x000fe20000000800 */
[----:B------:R-:W-:Y:S01]  /*6b9d0*/  ISETP.LT.AND P1, PT, R12, UR38, !P0 ;  /* 0x000000260c007c0c */ /* 0x000fe2000c721270 */
[----:B------:R-:W-:-:S06]  /*6b9e0*/  ULDC UR38, c[0x0][0x228] ;  /* 0x00008a0000267ab9 */ /* 0x000fcc0000000800 */
[----:B------:R-:W-:Y:S01]  /*6b9f0*/  @P3 LOP3.LUT R31, R31, 0x80000, RZ, 0xfc, !PT ;  /* 0x000800001f1f3812 */ /* 0x000fe200078efcff */
[----:B---3--:R1:W-:Y:S01]  /*6ba00*/  STSM.16.M88.4 [R0], R32 ;  /* 0x0000002000007844 */ /* 0x0083e20000000200 */
[----:B------:R-:W-:Y:S02]  /*6ba10*/  BAR.SYNC.DEFER_BLOCKING 0x0 ;  /* 0x0000000000007b1d */ /* 0x000fe40000010000 */
[----:B------:R-:W-:-:S04]  /*6ba20*/  LOP3.LUT R31, R31, 0xfffbffff, RZ, 0xc0, !PT ;  /* 0xfffbffff1f1f7812 */ /* 0x000fc800078ec0ff */
[----:B------:R-:W-:Y:S02]  /*6ba30*/  @P2 LOP3.LUT R31, R31, 0x40000, RZ, 0xfc, !PT ;  /* 0x000400001f1f2812 */ /* 0x000fe400078efcff */
[----:B------:R-:W-:Y:S01]  /*6ba40*/  ISETP.LT.AND P0, PT, R11, UR39, !P0 ;  /* 0x000000270b007c0c */ /* 0x000fe2000c701270 */
[----:B------:R-:W-:Y:S01]  /*6ba50*/  ULDC UR39, c[0x0][0x228] ;  /* 0x00008a0000277ab9 */ /* 0x000fe20000000800 */
[----:B------:R-:W-:Y:S01]  /*6ba60*/  LOP3.LUT R31, R31, 0xfffdffff, RZ, 0xc0, !PT ;  /* 0xfffdffff1f1f7812 */ /* 0x000fe200078ec0ff */
[----:B-1----:R-:W3:Y:S03]  /*6ba70*/  LDL.LU R32, [R1+0x2b4] ;  /* 0x0002b40001207983 */ /* 0x002ee60000300800 */
[----:B------:R-:W-:-:S04]  /*6ba80*/  @P1 LOP3.LUT R31, R31, 0x20000, RZ, 0xfc, !PT ;  /* 0x000200001f1f1812 */ /* 0x000fc800078efcff */
[----:B------:R-:W-:-:S04]  /*6ba90*/  LOP3.LUT R31, R31, 0xfffeffff, RZ, 0xc0, !PT ;  /* 0xfffeffff1f1f7812 */ /* 0x000fc800078ec0ff */
[----:B------:R-:W-:Y:S01]  /*6baa0*/  @P0 LOP3.LUT R31, R31, 0x10000, RZ, 0xfc, !PT ;  /* 0x000100001f1f0812 */ /* 0x000fe200078efcff */
[----:B------:R-:W1:Y:S01]  /*6bab0*/  LDS.128 R4, [R152] ;  /* 0x0000000098047984 */ /* 0x000e620000000c00 */
[----:B------:R-:W-:Y:S01]  /*6bac0*/  ISETP.GE.AND P0, PT, R80, UR21, PT ;  /* 0x0000001550007c0c */ /* 0x000fe2000bf06270 */
[----:B------:R-:W-:Y:S03]  /*6bad0*/  BAR.SYNC.DEFER_BLOCKING 0x0 ;  /* 0x0000000000007b1d */ /* 0x000fe60000010000 */
[----:B------:R-:W-:Y:S02]  /*6bae0*/  ISETP.LT.AND P3, PT, R14, UR20, !P0 ;  /* 0x000000140e007c0c */ /* 0x000fe4000c761270 */
[----:B------:R-:W-:Y:S02]  /*6baf0*/  ISETP.LT.AND P2, PT, R13, UR29, !P0 ;  /* 0x0000001d0d007c0c */ /* 0x000fe4000c741270 */
[----:B------:R-:W-:Y:S01]  /*6bb00*/  LOP3.LUT R31, R31, 0xffff7fff, RZ, 0xc0, !PT ;  /* 0xffff7fff1f1f7812 */ /* 0x000fe200078ec0ff */
[----:B------:R-:W-:Y:S01]  /*6bb10*/  ULDC.64 UR20, c[0x0][0x228] ;  /* 0x00008a0000147ab9 */ /* 0x000fe20000000a00 */
[----:B------:R-:W-:Y:S01]  /*6bb20*/  ISETP.LT.AND P1, PT, R12, UR35, !P0 ;  /* 0x000000230c007c0c */ /* 0x000fe2000c721270 */
[----:B------:R-:W-:Y:S01]  /*6bb30*/  IMAD.MOV.U32 R34, RZ, RZ, R69 ;  /* 0x000000ffff227224 */ /* 0x000fe200078e0045 */
[----:B------:R-:W-:-:S05]  /*6bb40*/  ULDC UR29, c[0x0][0x228] ;  /* 0x00008a00001d7ab9 */ /* 0x000fca0000000800 */
[----:B------:R-:W-:Y:S01]  /*6bb50*/  @P3 LOP3.LUT R31, R31, 0x8000, RZ, 0xfc, !PT ;  /* 0x000080001f1f3812 */ /* 0x000fe200078efcff */
[----:B------:R-:W-:Y:S01]  /*6bb60*/  IMAD.MOV.U32 R35, RZ, RZ, R71 ;  /* 0x000000ffff237224 */ /* 0x000fe200078e0047 */
[----:B------:R-:W-:Y:S02]  /*6bb70*/  ULDC UR35, c[0x0][0x228] ;  /* 0x00008a0000237ab9 */ /* 0x000fe40000000800 */
[----:B------:R-:W-:-:S04]  /*6bb80*/  LOP3.LUT R31, R31, 0xffffbfff, RZ, 0xc0, !PT ;  /* 0xffffbfff1f1f7812 */ /* 0x000fc800078ec0ff */
[----:B------:R-:W-:Y:S02]  /*6bb90*/  @P2 LOP3.LUT R31, R31, 0x4000, RZ, 0xfc, !PT ;  /* 0x000040001f1f2812 */ /* 0x000fe400078efcff */
[----:B------:R-:W-:Y:S01]  /*6bba0*/  ISETP.LT.AND P0, PT, R11, UR36, !P0 ;  /* 0x000000240b007c0c */ /* 0x000fe2000c701270 */
[----:B------:R-:W-:Y:S01]  /*6bbb0*/  VIADD R249, R10, 0xde ;  /* 0x000000de0af97836 */ /* 0x000fe20000000000 */
[----:B--2---:R2:W-:Y:S01]  /*6bbc0*/  STSM.16.M88.4 [R0], R36 ;  /* 0x0000002400007844 */ /* 0x0045e20000000200 */
[----:B------:R-:W-:Y:S01]  /*6bbd0*/  LOP3.LUT R31, R31, 0xffffdfff, RZ, 0xc0, !PT ;  /* 0xffffdfff1f1f7812 */ /* 0x000fe200078ec0ff */
[----:B------:R-:W-:-:S03]  /*6bbe0*/  ULDC UR36, c[0x0][0x228] ;  /* 0x00008a0000247ab9 */ /* 0x000fc60000000800 */
[----:B------:R-:W-:Y:S01]  /*6bbf0*/  @P1 LOP3.LUT R31, R31, 0x2000, RZ, 0xfc, !PT ;  /* 0x000020001f1f1812 */ /* 0x000fe200078efcff */
[----:B-1----:R-:W-:Y:S03]  /*6bc00*/  STL.64 [R1+0xeb0], R4 ;  /* 0x000eb00401007387 */ /* 0x002fe60000100a00 */
[----:B------:R-:W-:Y:S01]  /*6bc10*/  LOP3.LUT R31, R31, 0xffffefff, RZ, 0xc0, !PT ;  /* 0xffffefff1f1f7812 */ /* 0x000fe200078ec0ff */
[----:B------:R-:W-:Y:S01]  /*6bc20*/  STL.64 [R1+0xeb8], R6 ;  /* 0x000eb80601007387 */ /* 0x000fe20000100a00 */
[----:B------:R-:W-:Y:S02]  /*6bc30*/  BAR.SYNC.DEFER_BLOCKING 0x0 ;  /* 0x0000000000007b1d */ /* 0x000fe40000010000 */
[----:B------:R-:W-:Y:S02]  /*6bc40*/  @P0 LOP3.LUT R31, R31, 0x1000, RZ, 0xfc, !PT ;  /* 0x000010001f1f0812 */ /* 0x000fe400078efcff */
[----:B------:R-:W-:-:S02]  /*6bc50*/  ISETP.GE.AND P0, PT, R79, UR28, PT ;  /* 0x0000001c4f007c0c */ /* 0x000fc4000bf06270 */
[----:B------:R-:W3:Y:S02]  /*6bc60*/  LDL.LU R33, [R1+0x2bc] ;  /* 0x0002bc0001217983 */ /* 0x000ee40000300800 */
[----:B------:R-:W-:Y:S01]  /*6bc70*/  ISETP.LT.AND P3, PT, R14, UR31, !P0 ;  /* 0x0000001f0e007c0c */ /* 0x000fe2000c761270 */
[----:B------:R-:W-:Y:S01]  /*6bc80*/  ULDC UR28, c[0x0][0x228] ;  /* 0x00008a00001c7ab9 */ /* 0x000fe20000000800 */
[----:B------:R-:W-:Y:S01]  /*6bc90*/  ISETP.LT.AND P2, PT, R13, UR32, !P0 ;  /* 0x000000200d007c0c */ /* 0x000fe2000c741270 */
[----:B--2---:R-:W2:Y:S01]  /*6bca0*/  LDL.LU R36, [R1+0x1ac0] ;  /* 0x001ac00001247983 */ /* 0x004ea20000300800 */
[----:B------:R-:W-:Y:S01]  /*6bcb0*/  LOP3.LUT R31, R31, 0xfffff7ff, RZ, 0xc0, !PT ;  /* 0xfffff7ff1f1f7812 */ /* 0x000fe200078ec0ff */
[----:B------:R-:W-:Y:S02]  /*6bcc0*/  ULDC UR32, c[0x0][0x228] ;  /* 0x00008a0000207ab9 */ /* 0x000fe40000000800 */
[----:B------:R-:W1:Y:S06]  /*6bcd0*/  LDS.128 R4, [R152] ;  /* 0x0000000098047984 */ /* 0x000e6c0000000c00 */
[----:B------:R-:W-:Y:S01]  /*6bce0*/  @P3 LOP3.LUT R31, R31, 0x800, RZ, 0xfc, !PT ;  /* 0x000008001f1f3812 */ /* 0x000fe200078efcff */
[----:B------:R-:W-:Y:S01]  /*6bcf0*/  ULDC UR31, c[0x0][0x228] ;  /* 0x00008a00001f7ab9 */ /* 0x000fe20000000800 */
[----:B------:R-:W-:Y:S01]  /*6bd00*/  ISETP.LT.AND P1, PT, R12, UR33, !P0 ;  /* 0x000000210c007c0c */ /* 0x000fe2000c721270 */
[----:B------:R-:W-:Y:S01]  /*6bd10*/  ULDC UR33, c[0x0][0x228] ;  /* 0x00008a0000217ab9 */ /* 0x000fe20000000800 */
[----:B------:R-:W-:Y:S01]  /*6bd20*/  LOP3.LUT R31, R31, 0xfffffbff, RZ, 0xc0, !PT ;  /* 0xfffffbff1f1f7812 */ /* 0x000fe200078ec0ff */
[----:B------:R-:W-:Y:S03]  /*6bd30*/  BAR.SYNC.DEFER_BLOCKING 0x0 ;  /* 0x0000000000007b1d */ /* 0x000fe60000010000 */
[----:B------:R-:W-:-:S02]  /*6bd40*/  @P2 LOP3.LUT R31, R31, 0x400, RZ, 0xfc, !PT ;  /* 0x000004001f1f2812 */ /* 0x000fc400078efcff */
        /* <DEDUP_REMOVED lines=10> */
[----:B------:R-:W-:Y:S01]  /*6bdf0*/  ULDC UR20, c[0x0][0x22c] ;  /* 0x00008b0000147ab9 */ /* 0x000fe20000000800 */
[----:B-1----:R-:W-:Y:S04]  /*6be00*/  STL.64 [R1+0xab0], R4 ;  /* 0x000ab00401007387 */ /* 0x002fe80000100a00 */
[----:B------:R-:W-:Y:S04]  /*6be10*/  STL.64 [R1+0xab8], R6 ;  /* 0x000ab80601007387 */ /* 0x000fe80000100a00 */
[----:B------:R-:W2:Y:S04]  /*6be20*/  LDL.LU R37, [R1+0x1ac8] ;  /* 0x001ac80001257983 */ /* 0x000ea80000300800 */
[----:B------:R-:W2:Y:S04]  /*6be30*/  LDL.LU R38, [R1+0x16c0] ;  /* 0x0016c00001267983 */ /* 0x000ea80000300800 */
[----:B------:R-:W2:Y:S01]  /*6be40*/  LDL.LU R39, [R1+0x16c8] ;  /* 0x0016c80001277983 */ /* 0x000ea20000300800 */
[----:B------:R-:W-:Y:S01]  /*6be50*/  ISETP.LT.AND P2, PT, R13, UR26, !P0 ;  /* 0x0000001a0d007c0c */ /* 0x000fe2000c741270 */
[----:B------:R-:W-:Y:S01]  /*6be60*/  VIADD R239, R10, 0xdc ;  /* 0x000000dc0aef7836 */ /* 0x000fe20000000000 */
[----:B------:R-:W-:Y:S01]  /*6be70*/  LOP3.LUT R31, R31, 0xffffff7f, RZ, 0xc0, !PT ;  /* 0xffffff7f1f1f7812 */ /* 0x000fe200078ec0ff */
[----:B------:R-:W-:-:S03]  /*6be80*/  ULDC UR26, c[0x0][0x228] ;  /* 0x00008a00001a7ab9 */ /* 0x000fc60000000800 */
        /* <DEDUP_REMOVED lines=34> */
[----:B------:R-:W-:Y:S01]  /*6c0b0*/  ISETP.LT.AND P1, PT, R12, UR16, !P0 ;  /* 0x000000100c007c0c */ /* 0x000fe2000c721270 */
[----:B------:R-:W-:-:S08]  /*6c0c0*/  ULDC UR16, c[0x0][0x228] ;  /* 0x00008a0000107ab9 */ /* 0x000fd00000000800 */
        /* <DEDUP_REMOVED lines=60> */
[----:B---3--:R1:W-:Y:S01]  /*6c490*/  STSM.16.M88.4 [R0], R32 ;  /* 0x0000002000007844 */ /* 0x0083e20000000200 */
[----:B------:R-:W-:Y:S01]  /*6c4a0*/  LOP3.LUT R30, R30, 0xfffdffff, RZ, 0xc0, !PT ;  /* 0xfffdffff1e1e7812 */ /* 0x000fe200078ec0ff */
[----:B------:R-:W-:Y:S01]  /*6c4b0*/  ULDC UR10, c[0x0][0x22c] ;  /* 0x00008b00000a7ab9 */ /* 0x000fe20000000800 */
[----:B------:R-:W-:Y:S02]  /*6c4c0*/  BAR.SYNC.DEFER_BLOCKING 0x0 ;  /* 0x0000000000007b1d */ /* 0x000fe40000010000 */
[----:B------:R-:W-:-:S04]  /*6c4d0*/  @P1 LOP3.LUT R30, R30, 0x20000, RZ, 0xfc, !PT ;  /* 0x000200001e1e1812 */ /* 0x000fc800078efcff */
[----:B------:R-:W-:-:S04]  /*6c4e0*/  LOP3.LUT R30, R30, 0xfffeffff, RZ, 0xc0, !PT ;  /* 0xfffeffff1e1e7812 */ /* 0x000fc800078ec0ff */
[----:B------:R-:W-:Y:S02]  /*6c4f0*/  @P0 LOP3.LUT R30, R30, 0x10000, RZ, 0xfc, !PT ;  /* 0x000100001e1e0812 */ /* 0x000fe400078efcff */
[----:B------:R-:W-:Y:S01]  /*6c500*/  ISETP.GE.AND P0, PT, R72, UR5, PT ;  /* 0x0000000548007c0c */ /* 0x000fe2000bf06270 */
[----:B-1----:R-:W3:Y:S01]  /*6c510*/  LDL.LU R32, [R1+0x12c0] ;  /* 0x0012c00001207983 */ /* 0x002ee20000300800 */
[----:B------:R-:W-:Y:S01]  /*6c520*/  LOP3.LUT R30, R30, 0xffff7fff, RZ, 0xc0, !PT ;  /* 0xffff7fff1e1e7812 */ /* 0x000fe200078ec0ff */
[----:B------:R-:W-:Y:S01]  /*6c530*/  ULDC UR5, c[0x0][0x228] ;  /* 0x00008a0000057ab9 */ /* 0x000fe20000000800 */
[----:B------:R-:W-:Y:S01]  /*6c540*/  ISETP.LT.AND P3, PT, R14, UR4, !P0 ;  /* 0x000000040e007c0c */ /* 0x000fe2000c761270 */
[----:B------:R-:W-:Y:S01]  /*6c550*/  ULDC UR4, c[0x0][0x22c] ;  /* 0x00008b0000047ab9 */ /* 0x000fe20000000800 */
[----:B------:R-:W-:Y:S01]  /*6c560*/  ISETP.LT.AND P2, PT, R13, UR19, !P0 ;  /* 0x000000130d007c0c */ /* 0x000fe2000c741270 */
[----:B------:R-:W-:Y:S01]  /*6c570*/  ULDC UR19, c[0x0][0x228] ;  /* 0x00008a0000137ab9 */ /* 0x000fe20000000800 */
[----:B------:R-:W-:Y:S01]  /*6c580*/  ISETP.LT.AND P1, PT, R12, UR20, !P0 ;  /* 0x000000140c007c0c */ /* 0x000fe2000c721270 */
[----:B------:R-:W-:Y:S01]  /*6c590*/  ULDC UR20, c[0x0][0x228] ;  /* 0x00008a0000147ab9 */ /* 0x000fe20000000800 */
[----:B------:R-:W1:Y:S07]  /*6c5a0*/  LDS.128 R4, [R152] ;  /* 0x0000000098047984 */ /* 0x000e6e0000000c00 */
[----:B------:R-:W-:Y:S01]  /*6c5b0*/  @P3 LOP3.LUT R30, R30, 0x8000, RZ, 0xfc, !PT ;  /* 0x000080001e1e3812 */ /* 0x000fe200078efcff */
[----:B------:R-:W-:Y:S03]  /*6c5c0*/  BAR.SYNC.DEFER_BLOCKING 0x0 ;  /* 0x0000000000007b1d */ /* 0x000fe60000010000 */
        /* <DEDUP_REMOVED lines=13> */
[----:B------:R-:W-:Y:S01]  /*6c6a0*/  LOP3.LUT R30, R30, 0xfffff7ff, RZ, 0xc0, !PT ;  /* 0xfffff7ff1e1e7812 */ /* 0x000fe200078ec0ff */
[----:B--2---:R-:W-:Y:S01]  /*6c6b0*/  STSM.16.M88.4 [R0], R36 ;  /* 0x0000002400007844 */ /* 0x004fe20000000200 */
[----:B------:R-:W-:Y:S01]  /*6c6c0*/  ISETP.LT.AND P1, PT, R12, UR22, !P0 ;  /* 0x000000160c007c0c */ /* 0x000fe2000c721270 */
[----:B------:R-:W-:-:S06]  /*6c6d0*/  ULDC.64 UR22, c[0x0][0x228] ;  /* 0x00008a0000167ab9 */ /* 0x000fcc0000000a00 */
[----:B------:R-:W-:-:S04]  /*6c6e0*/  @P3 LOP3.LUT R30, R30, 0x800, RZ, 0xfc, !PT ;  /* 0x000008001e1e3812 */ /* 0x000fc800078efcff */
[----:B------:R-:W-:-:S04]  /*6c6f0*/  LOP3.LUT R30, R30, 0xfffffbff, RZ, 0xc0, !PT ;  /* 0xfffffbff1e1e7812 */ /* 0x000fc800078ec0ff */
[----:B------:R-:W-:Y:S02]  /*6c700*/  @P2 LOP3.LUT R30, R30, 0x400, RZ, 0xfc, !PT ;  /* 0x000004001e1e2812 */ /* 0x000fe400078efcff */
[----:B------:R-:W-:Y:S01]  /*6c710*/  ISETP.LT.AND P0, PT, R11, UR8, !P0 ;  /* 0x000000080b007c0c */ /* 0x000fe2000c701270 */
[----:B-1----:R-:W-:Y:S01]  /*6c720*/  STL.64 [R1+0x6b0], R4 ;  /* 0x0006b00401007387 */ /* 0x002fe20000100a00 */
[----:B------:R-:W-:Y:S01]  /*6c730*/  LOP3.LUT R30, R30, 0xfffffdff, RZ, 0xc0, !PT ;  /* 0xfffffdff1e1e7812 */ /* 0x000fe200078ec0ff */
[----:B------:R-:W-:-:S03]  /*6c740*/  ULDC UR8, c[0x0][0x228] ;  /* 0x00008a0000087ab9 */ /* 0x000fc60000000800 */
[----:B------:R-:W-:Y:S01]  /*6c750*/  @P1 LOP3.LUT R30, R30, 0x200, RZ, 0xfc, !PT ;  /* 0x000002001e1e1812 */ /* 0x000fe200078efcff */
[----:B------:R-:W-:Y:S01]  /*6c760*/  STL.64 [R1+0x6b8], R6 ;  /* 0x0006b80601007387 */ /* 0x000fe20000100a00 */
[----:B------:R-:W-:Y:S02]  /*6c770*/  BAR.SYNC.DEFER_BLOCKING 0x0 ;  /* 0x0000000000007b1d */ /* 0x000fe40000010000 */
[----:B------:R-:W-:-:S04]  /*6c780*/  LOP3.LUT R30, R30, 0xfffffeff, RZ, 0xc0, !PT ;  /* 0xfffffeff1e1e7812 */ /* 0x000fc800078ec0ff */
[----:B------:R-:W-:Y:S02]  /*6c790*/  @P0 LOP3.LUT R30, R30, 0x100, RZ, 0xfc, !PT ;  /* 0x000001001e1e0812 */ /* 0x000fe400078efcff */
[----:B------:R-:W-:Y:S01]  /*6c7a0*/  ISETP.GE.AND P0, PT, R8, UR23, PT ;  /* 0x0000001708007c0c */ /* 0x000fe2000bf06270 */
[----:B------:R-:W3:Y:S04]  /*6c7b0*/  LDL.LU R33, [R1+0x12c8] ;  /* 0x0012c80001217983 */ /* 0x000ee80000300800 */
[----:B------:R-:W1:Y:S01]  /*6c7c0*/  LDS.128 R4, [R152] ;  /* 0x0000000098047984 */ /* 0x000e620000000c00 */
[----:B------:R-:W-:Y:S01]  /*6c7d0*/  ISETP.LT.AND P3, PT, R14, UR22, !P0 ;  /* 0x000000160e007c0c */ /* 0x000fe2000c761270 */
[----:B------:R-:W-:Y:S01]  /*6c7e0*/  ULDC UR22, c[0x0][0x22c] ;  /* 0x00008b0000167ab9 */ /* 0x000fe20000000800 */
[----:B------:R-:W-:Y:S01]  /*6c7f0*/  ISETP.LT.AND P2, PT, R13, UR14, !P0 ;  /* 0x0000000e0d007c0c */ /* 0x000fe2000c741270 */
[----:B------:R-:W3:Y:S01]  /*6c800*/  LDL.LU R34, [R1+0xec0] ;  /* 0x000ec00001227983 */ /* 0x000ee20000300800 */
[----:B------:R-:W-:Y:S01]  /*6c810*/  LOP3.LUT R30, R30, 0xffffff7f, RZ, 0xc0, !PT ;  /* 0xffffff7f1e1e7812 */ /* 0x000fe200078ec0ff */
[----:B------:R-:W-:Y:S01]  /*6c820*/  ULDC UR23, c[0x0][0x228] ;  /* 0x00008a0000177ab9 */ /* 0x000fe20000000800 */
[----:B------:R-:W-:Y:S01]  /*6c830*/  ISETP.LT.AND P1, PT, R12, UR16, !P0 ;  /* 0x000000100c007c0c */ /* 0x000fe2000c721270 */
[----:B------:R-:W3:Y:S01]  /*6c840*/  LDL.LU R35, [R1+0xec8] ;  /* 0x000ec80001237983 */ /* 0x000ee20000300800 */
[C---:B------:R-:W-:Y:S01]  /*6c850*/  VIADD R235, R10.reuse, 0xd8 ;  /* 0x000000d80aeb7836 */ /* 0x040fe20000000000 */
[----:B------:R-:W-:Y:S01]  /*6c860*/  ULDC UR14, c[0x0][0x228] ;  /* 0x00008a00000e7ab9 */ /* 0x000fe20000000800 */
[----:B------:R-:W-:-:S02]  /*6c870*/  VIADD R234, R10, 0xd7 ;  /* 0x000000d70aea7836 */ /* 0x000fc40000000000 */
[----:B------:R-:W-:Y:S01]  /*6c880*/  VIADD R233, R10, 0xd6 ;  /* 0x000000d60ae97836 */ /* 0x000fe20000000000 */
[----:B------:R-:W-:Y:S01]  /*6c890*/  @P3 LOP3.LUT R30, R30, 0x80, RZ, 0xfc, !PT ;  /* 0x000000801e1e3812 */ /* 0x000fe200078efcff */
[----:B------:R-:W-:Y:S01]  /*6c8a0*/  ULDC UR16, c[0x0][0x228] ;  /* 0x00008a0000107ab9 */ /* 0x000fe20000000800 */
[C---:B------:R-:W-:Y:S01]  /*6c8b0*/  VIADD R232, R10.reuse, 0xd5 ;  /* 0x000000d50ae87836 */ /* 0x040fe20000000000 */
[----:B------:R-:W-:Y:S01]  /*6c8c0*/  LOP3.LUT R27, R27, 0x7fffffff, RZ, 0xc0, !PT ;  /* 0x7fffffff1b1b7812 */ /* 0x000fe200078ec0ff */
        /* <DEDUP_REMOVED lines=9> */
[----:B------:R-:W-:-:S02]  /*6c960*/  VIADD R227, R10, 0xd0 ;  /* 0x000000d00ae37836 */ /* 0x000fc40000000000 */
[----:B------:R-:W-:Y:S01]  /*6c970*/  VIADD R226, R10, 0xcf ;  /* 0x000000cf0ae27836 */ /* 0x000fe20000000000 */
[----:B------:R-:W-:Y:S01]  /*6c980*/  @P1 LOP3.LUT R30, R30, 0x20, RZ, 0xfc, !PT ;  /* 0x000000201e1e1812 */ /* 0x000fe200078efcff */
[C---:B------:R-:W-:Y:S02]  /*6c990*/  VIADD R225, R10.reuse, 0xce ;  /* 0x000000ce0ae17836 */ /* 0x040fe40000000000 */
[----:B------:R-:W-:Y:S01]  /*6c9a0*/  VIADD R224, R10, 0xcd ;  /* 0x000000cd0ae07836 */ /* 0x000fe20000000000 */
[----:B------:R-:W-:Y:S02]  /*6c9b0*/  LOP3.LUT R30, R30, 0xffffffef, RZ, 0xc0, !PT ;  /* 0xffffffef1e1e7812 */ /* 0x000fe400078ec0ff */
[----:B------:R-:W-:Y:S01]  /*6c9c0*/  LOP3.LUT R26, R26, 0x7fffffff, RZ, 0xc0, !PT ;  /* 0x7fffffff1a1a7812 */ /* 0x000fe200078ec0ff */
[C---:B------:R-:W-:Y:S02]  /*6c9d0*/  VIADD R223, R10.reuse, 0xcc ;  /* 0x000000cc0adf7836 */ /* 0x040fe40000000000 */
[----:B------:R-:W-:Y:S01]  /*6c9e0*/  VIADD R222, R10, 0xcb ;  /* 0x000000cb0ade7836 */ /* 0x000fe20000000000 */
[----:B-1----:R-:W-:Y:S04]  /*6c9f0*/  STL.64 [R1+0x1ab0], R4 ;  /* 0x001ab00401007387 */ /* 0x002fe80000100a00 */
[----:B------:R1:W-:Y:S01]  /*6ca00*/  STL.64 [R1+0x1ab8], R6 ;  /* 0x001ab80601007387 */ /* 0x0003e20000100a00 */
[----:B------:R-:W-:Y:S01]  /*6ca10*/  @P0 LOP3.LUT R30, R30, 0x10, RZ, 0xfc, !PT ;  /* 0x000000101e1e0812 */ /* 0x000fe200078efcff */
[----:B------:R-:W-:-:S02]  /*6ca20*/  VIADD R221, R10, 0xca ;  /* 0x000000ca0add7836 */ /* 0x000fc40000000000 */
[C---:B------:R-:W-:Y:S02]  /*6ca30*/  VIADD R220, R10.reuse, 0xc9 ;  /* 0x000000c90adc7836 */ /* 0x040fe40000000000 */
[C---:B------:R-:W-:Y:S02]  /*6ca40*/  VIADD R219, R10.reuse, 0xc8 ;  /* 0x000000c80adb7836 */ /* 0x040fe40000000000 */
[C---:B------:R-:W-:Y:S02]  /*6ca50*/  VIADD R218, R10.reuse, 0xc7 ;  /* 0x000000c70ada7836 */ /* 0x040fe40000000000 */
[C---:B------:R-:W-:Y:S02]  /*6ca60*/  VIADD R217, R10.reuse, 0xc6 ;  /* 0x000000c60ad97836 */ /* 0x040fe40000000000 */
[C---:B------:R-:W-:Y:S01]  /*6ca70*/  VIADD R216, R10.reuse, 0xc5 ;  /* 0x000000c50ad87836 */ /* 0x040fe20000000000 */
[----:B------:R-:W-:Y:S01]  /*6ca80*/  LOP3.LUT R25, R25, 0x7fffffff, RZ, 0xc0, !PT ;  /* 0x7fffffff19197812 */ /* 0x000fe200078ec0ff */
[----:B-1----:R-:W-:-:S02]  /*6ca90*/  VIADD R7, R10, 0xe6 ;  /* 0x000000e60a077836 */ /* 0x002fc40000000000 */
[C---:B------:R-:W-:Y:S02]  /*6caa0*/  VIADD R215, R10.reuse, 0xc4 ;  /* 0x000000c40ad77836 */ /* 0x040fe40000000000 */
[C---:B------:R-:W-:Y:S01]  /*6cab0*/  VIADD R214, R10.reuse, 0xc3 ;  /* 0x000000c30ad67836 */ /* 0x040fe20000000000 */
[----:B------:R-:W-:Y:S01]  /*6cac0*/  ISETP.GE.AND P0, PT, R7, UR22, PT ;  /* 0x0000001607007c0c */ /* 0x000fe2000bf06270 */
[C---:B------:R-:W-:Y:S02]  /*6cad0*/  VIADD R6, R10.reuse, 0xe5 ;  /* 0x000000e50a067836 */ /* 0x040fe40000000000 */
[----:B------:R-:W-:Y:S01]  /*6cae0*/  VIADD R213, R10, 0xc2 ;  /* 0x000000c20ad57836 */ /* 0x000fe20000000000 */
[----:B------:R-:W-:Y:S01]  /*6caf0*/  ISETP.LT.AND P3, PT, R14, UR23, !P0 ;  /* 0x000000170e007c0c */ /* 0x000fe2000c761270 */
[----:B------:R-:W-:Y:S01]  /*6cb00*/  ULDC.64 UR22, c[0x0][0x228] ;  /* 0x00008a0000167ab9 */ /* 0x000fe20000000a00 */
[----:B------:R-:W-:Y:S01]  /*6cb10*/  ISETP.LT.AND P2, PT, R13, UR61, !P0 ;  /* 0x0000003d0d007c0c */ /* 0x000fe2000c741270 */
[----:B------:R-:W-:Y:S01]  /*6cb20*/  VIADD R5, R10, 0xe4 ;  /* 0x000000e40a057836 */ /* 0x000fe20000000000 */
[----:B------:R-:W-:Y:S01]  /*6cb30*/  LOP3.LUT R30, R30, 0xfffffff7, RZ, 0xc0, !PT ;  /* 0xfffffff71e1e7812 */ /* 0x000fe200078ec0ff */
[----:B------:R-:W-:Y:S01]  /*6cb40*/  ULDC UR61, c[0x0][0x22c] ;  /* 0x00008b00003d7ab9 */ /* 0x000fe20000000800 */
[----:B------:R-:W-:Y:S01]  /*6cb50*/  ISETP.LT.AND P1, PT, R12, UR60, !P0 ;  /* 0x0000003c0c007c0c */ /* 0x000fe2000c721270 */
[----:B------:R-:W-:-:S02]  /*6cb60*/  VIADD R4, R10, 0xe3 ;  /* 0x000000e30a047836 */ /* 0x000fc40000000000 */
[C---:B------:R-:W-:Y:S02]  /*6cb70*/  VIADD R212, R10.reuse, 0xc1 ;  /* 0x000000c10ad47836 */ /* 0x040fe40000000000 */
[C---:B------:R-:W-:Y:S02]  /*6cb80*/  VIADD R211, R10.reuse, 0xc0 ;  /* 0x000000c00ad37836 */ /* 0x040fe40000000000 */
[----:B------:R-:W-:Y:S01]  /*6cb90*/  VIADD R210, R10, 0xbf ;  /* 0x000000bf0ad27836 */ /* 0x000fe20000000000 */
[----:B------:R-:W-:Y:S01]  /*6cba0*/  @P3 LOP3.LUT R30, R30, 0x8, RZ, 0xfc, !PT ;  /* 0x000000081e1e3812 */ /* 0x000fe200078efcff */
[----:B------:R-:W-:Y:S01]  /*6cbb0*/  ULDC UR60, c[0x0][0x228] ;  /* 0x00008a00003c7ab9 */ /* 0x000fe20000000800 */
[C---:B------:R-:W-:Y:S02]  /*6cbc0*/  VIADD R209, R10.reuse, 0xbe ;  /* 0x000000be0ad17836 */ /* 0x040fe40000000000 */
[----:B------:R-:W-:Y:S01]  /*6cbd0*/  VIADD R208, R10, 0xbd ;  /* 0x000000bd0ad07836 */ /* 0x000fe20000000000 */
[----:B------:R-:W-:-:S02]  /*6cbe0*/  LOP3.LUT R30, R30, 0xfffffffb, RZ, 0xc0, !PT ;  /* 0xfffffffb1e1e7812 */ /* 0x000fc400078ec0ff */
[----:B------:R-:W-:Y:S01]  /*6cbf0*/  LOP3.LUT R24, R24, 0x7fffffff, RZ, 0xc0, !PT ;  /* 0x7fffffff18187812 */ /* 0x000fe200078ec0ff */
[----:B------:R-:W-:Y:S01]  /*6cc00*/  VIADD R207, R10, 0xbc ;  /* 0x000000bc0acf7836 */ /* 0x000fe20000000000 */
[----:B------:R-:W-:Y:S01]  /*6cc10*/  @P2 LOP3.LUT R30, R30, 0x4, RZ, 0xfc, !PT ;  /* 0x000000041e1e2812 */ /* 0x000fe200078efcff */
[----:B------:R-:W-:Y:S01]  /*6cc20*/  VIADD R206, R10, 0xbb ;  /* 0x000000bb0ace7836 */ /* 0x000fe20000000000 */
[----:B------:R-:W-:Y:S01]  /*6cc30*/  ISETP.LT.AND P0, PT, R11, UR18, !P0 ;  /* 0x000000120b007c0c */ /* 0x000fe2000c701270 */
[----:B------:R-:W-:Y:S01]  /*6cc40*/  ULDC UR18, c[0x0][0x228] ;  /* 0x00008a0000127ab9 */ /* 0x000fe20000000800 */
[----:B------:R-:W-:Y:S01]  /*6cc50*/  LOP3.LUT R30, R30, 0xfffffffd, RZ, 0xc0, !PT ;  /* 0xfffffffd1e1e7812 */ /* 0x000fe200078ec0ff */
        /* <DEDUP_REMOVED lines=8> */
[----:B------:R-:W-:Y:S02]  /*6cce0*/  @P0 LOP3.LUT R30, R30, 0x1, RZ, 0xfc, !PT ;  /* 0x000000011e1e0812 */ /* 0x000fe400078efcff */
[----:B------:R-:W-:Y:S01]  /*6ccf0*/  LOP3.LUT R23, R23, 0x7fffffff, RZ, 0xc0, !PT ;  /* 0x7fffffff17177812 */ /* 0x000fe200078ec0ff */
[----:B------:R-:W-:Y:S01]  /*6cd00*/  VIADD R199, R10, 0xb4 ;  /* 0x000000b40ac77836 */ /* 0x000fe20000000000 */
[----:B------:R-:W-:Y:S01]  /*6cd10*/  ISETP.GE.AND P0, PT, R6, UR23, PT ;  /* 0x0000001706007c0c */ /* 0x000fe2000bf06270 */
[----:B------:R-:W-:-:S02]  /*6cd20*/  VIADD R198, R10, 0xb3 ;  /* 0x000000b30ac67836 */ /* 0x000fc40000000000 */
[----:B------:R-:W-:Y:S01]  /*6cd30*/  VIADD R197, R10, 0xb2 ;  /* 0x000000b20ac57836 */ /* 0x000fe20000000000 */
[----:B------:R-:W-:Y:S01]  /*6cd40*/  ISETP.LT.AND P3, PT, R14, UR22, !P0 ;  /* 0x000000160e007c0c */ /* 0x000fe2000c761270 */
[----:B------:R-:W-:Y:S01]  /*6cd50*/  ULDC.64 UR22, c[0x0][0x228] ;  /* 0x00008a0000167ab9 */ /* 0x000fe20000000a00 */
[----:B------:R-:W-:Y:S01]  /*6cd60*/  ISETP.LT.AND P2, PT, R13, UR59, !P0 ;  /* 0x0000003b0d007c0c */ /* 0x000fe2000c741270 */
[----:B------:R-:W-:Y:S01]  /*6cd70*/  ULDC UR59, c[0x0][0x228] ;  /* 0x00008a00003b7ab9 */ /* 0x000fe20000000800 */
[----:B------:R-:W-:Y:S01]  /*6cd80*/  ISETP.LT.AND P1, PT, R12, UR58, !P0 ;  /* 0x0000003a0c007c0c */ /* 0x000fe2000c721270 */
[----:B------:R-:W-:Y:S01]  /*6cd90*/  ULDC UR58, c[0x0][0x228] ;  /* 0x00008a00003a7ab9 */ /* 0x000fe20000000800 */
[C---:B------:R-:W-:Y:S02]  /*6cda0*/  VIADD R196, R10.reuse, 0xb1 ;  /* 0x000000b10ac47836 */ /* 0x040fe40000000000 */
[C---:B------:R-:W-:Y:S02]  /*6cdb0*/  VIADD R195, R10.reuse, 0xb0 ;  /* 0x000000b00ac37836 */ /* 0x040fe40000000000 */
[----:B------:R-:W-:-:S02]  /*6cdc0*/  VIADD R194, R10, 0xaf ;  /* 0x000000af0ac27836 */ /* 0x000fc40000000000 */
[C---:B------:R-:W-:Y:S01]  /*6cdd0*/  VIADD R193, R10.reuse, 0xae ;  /* 0x000000ae0ac17836 */ /* 0x040fe20000000000 */
[----:B------:R-:W-:Y:S01]  /*6cde0*/  @P3 LOP3.LUT R29, R29, 0x80000000, RZ, 0xfc, !PT ;  /* 0x800000001d1d3812 */ /* 0x000fe200078efcff */
[----:B------:R-:W-:Y:S01]  /*6cdf0*/  VIADD R192, R10, 0xad ;  /* 0x000000ad0ac07836 */ /* 0x000fe20000000000 */
[----:B------:R-:W-:Y:S01]  /*6ce00*/  LOP3.LUT R22, R22, 0x7fffffff, RZ, 0xc0, !PT ;  /* 0x7fffffff16167812 */ /* 0x000fe200078ec0ff */
[C---:B------:R-:W-:Y:S01]  /*6ce10*/  VIADD R191, R10.reuse, 0xac ;  /* 0x000000ac0abf7836 */ /* 0x040fe20000000000 */
[----:B------:R-:W-:Y:S01]  /*6ce20*/  LOP3.LUT R29, R29, 0xbfffffff, RZ, 0xc0, !PT ;  /* 0xbfffffff1d1d7812 */ /* 0x000fe200078ec0ff */
[C---:B------:R-:W-:Y:S02]  /*6ce30*/  VIADD R190, R10.reuse, 0xab ;  /* 0x000000ab0abe7836 */ /* 0x040fe40000000000 */
[C---:B------:R-:W-:Y:S01]  /*6ce40*/  VIADD R189, R10.reuse, 0xaa ;  /* 0x000000aa0abd7836 */ /* 0x040fe20000000000 */
[----:B------:R-:W-:Y:S01]  /*6ce50*/  @P2 LOP3.LUT R29, R29, 0x40000000, RZ, 0xfc, !PT ;  /* 0x400000001d1d2812 */ /* 0x000fe200078efcff */
[C---:B------:R-:W-:Y:S01]  /*6ce60*/  VIADD R188, R10.reuse, 0xa9 ;  /* 0x000000a90abc7836 */ /* 0x040fe20000000000 */
[----:B------:R-:W-:Y:S01]  /*6ce70*/  ISETP.LT.AND P0, PT, R11, UR57, !P0 ;  /* 0x000000390b007c0c */ /* 0x000fe2000c701270 */
[----:B------:R-:W-:Y:S01]  /*6ce80*/  ULDC UR57, c[0x0][0x228] ;  /* 0x00008a0000397ab9 */ /* 0x000fe20000000800 */
[----:B------:R-:W-:Y:S01]  /*6ce90*/  LOP3.LUT R29, R29, 0xdfffffff, RZ, 0xc0, !PT ;  /* 0xdfffffff1d1d7812 */ /* 0x000fe200078ec0ff */
[----:B------:R-:W-:-:S02]  /*6cea0*/  VIADD R187, R10, 0xa8 ;  /* 0x000000a80abb7836 */ /* 0x000fc40000000000 */
[C---:B------:R-:W-:Y:S01]  /*6ceb0*/  VIADD R186, R10.reuse, 0xa7 ;  /* 0x000000a70aba7836 */ /* 0x040fe20000000000 */
[----:B------:R-:W-:Y:S01]  /*6cec0*/  @P1 LOP3.LUT R29, R29, 0x20000000, RZ, 0xfc, !PT ;  /* 0x200000001d1d1812 */ /* 0x000fe200078efcff */
[C---:B------:R-:W-:Y:S02]  /*6ced0*/  VIADD R185, R10.reuse, 0xa6 ;  /* 0x000000a60ab97836 */ /* 0x040fe40000000000 */
[C---:B------:R-:W-:Y:S01]  /*6cee0*/  VIADD R184, R10.reuse, 0xa5 ;  /* 0x000000a50ab87836 */ /* 0x040fe20000000000 */
[----:B------:R-:W-:Y:S02]  /*6cef0*/  LOP3.LUT R29, R29, 0xefffffff, RZ, 0xc0, !PT ;  /* 0xefffffff1d1d7812 */ /* 0x000fe400078ec0ff */
[----:B------:R-:W-:Y:S01]  /*6cf00*/  LOP3.LUT R21, R21, 0x7fffffff, RZ, 0xc0, !PT ;  /* 0x7fffffff15157812 */ /* 0x000fe200078ec0ff */
[C---:B------:R-:W-:Y:S01]  /*6cf10*/  VIADD R183, R10.reuse, 0xa4 ;  /* 0x000000a40ab77836 */ /* 0x040fe20000000000 */
[----:B------:R-:W-:Y:S01]  /*6cf20*/  @P0 LOP3.LUT R29, R29, 0x10000000, RZ, 0xfc, !PT ;  /* 0x100000001d1d0812 */ /* 0x000fe200078efcff */
[C---:B------:R-:W-:Y:S01]  /*6cf30*/  VIADD R182, R10.reuse, 0xa3 ;  /* 0x000000a30ab67836 */ /* 0x040fe20000000000 */
[----:B------:R-:W-:Y:S01]  /*6cf40*/  ISETP.GE.AND P0, PT, R5, UR61, PT ;  /* 0x0000003d05007c0c */ /* 0x000fe2000bf06270 */
[----:B------:R-:W-:Y:S01]  /*6cf50*/  ULDC UR61, c[0x0][0x228] ;  /* 0x00008a00003d7ab9 */ /* 0x000fe20000000800 */
[----:B------:R-:W-:Y:S01]  /*6cf60*/  VIADD R181, R10, 0xa2 ;  /* 0x000000a20ab57836 */ /* 0x000fe20000000000 */
[----:B------:R-:W-:Y:S01]  /*6cf70*/  LOP3.LUT R20, R20, 0x7fffffff, RZ, 0xc0, !PT ;  /* 0x7fffffff14147812 */ /* 0x000fe200078ec0ff */
[----:B------:R-:W-:Y:S01]  /*6cf80*/  VIADD R180, R10, 0xa1 ;  /* 0x000000a10ab47836 */ /* 0x000fe20000000000 */
[----:B------:R-:W-:Y:S01]  /*6cf90*/  ISETP.LT.AND P1, PT, R14, UR46, !P0 ;  /* 0x0000002e0e007c0c */ /* 0x000fe2000c721270 */
[----:B------:R-:W-:Y:S01]  /*6cfa0*/  ULDC UR46, c[0x0][0x228] ;  /* 0x00008a00002e7ab9 */ /* 0x000fe20000000800 */
[----:B------:R-:W-:Y:S01]  /*6cfb0*/  ISETP.LT.AND P3, PT, R13, UR44, !P0 ;  /* 0x0000002c0d007c0c */ /* 0x000fe2000c761270 */
[----:B------:R-:W-:Y:S01]  /*6cfc0*/  ULDC UR44, c[0x0][0x228] ;  /* 0x00008a00002c7ab9 */ /* 0x000fe20000000800 */
[----:B------:R-:W-:Y:S01]  /*6cfd0*/  LOP3.LUT R29, R29, 0xf7ffffff, RZ, 0xc0, !PT ;  /* 0xf7ffffff1d1d7812 */ /* 0x000fe200078ec0ff */
[----:B------:R-:W-:Y:S01]  /*6cfe0*/  VIADD R179, R10, 0xa0 ;  /* 0x000000a00ab37836 */ /* 0x000fe20000000000 */
[----:B------:R-:W-:Y:S01]  /*6cff0*/  ISETP.LT.AND P2, PT, R12, UR48, !P0 ;  /* 0x000000300c007c0c */ /* 0x000fe2000c741270 */
[----:B------:R-:W-:Y:S01]  /*6d000*/  ULDC UR48, c[0x0][0x22c] ;  /* 0x00008b0000307ab9 */ /* 0x000fe20000000800 */
[C---:B------:R-:W-:Y:S01]  /*6d010*/  VIADD R178, R10.reuse, 0x9f ;  /* 0x0000009f0ab27836 */ /* 0x040fe20000000000 */
[----:B------:R-:W-:Y:S01]  /*6d020*/  LOP3.LUT R19, R19, 0x7fffffff, RZ, 0xc0, !PT ;  /* 0x7fffffff13137812 */ /* 0x000fe200078ec0ff */
[----:B------:R-:W-:Y:S01]  /*6d030*/  VIADD R177, R10, 0x9e ;  /* 0x0000009e0ab17836 */ /* 0x000fe20000000000 */
[----:B------:R-:W-:Y:S01]  /*6d040*/  LOP3.LUT R18, R18, 0x7fffffff, RZ, 0xc0, !PT ;  /* 0x7fffffff12127812 */ /* 0x000fe200078ec0ff */
[C---:B------:R-:W-:Y:S01]  /*6d050*/  VIADD R176, R10.reuse, 0x9d ;  /* 0x0000009d0ab07836 */ /* 0x040fe20000000000 */
[----:B------:R-:W-:Y:S01]  /*6d060*/  @P1 LOP3.LUT R29, R29, 0x8000000, RZ, 0xfc, !PT ;  /* 0x080000001d1d1812 */ /* 0x000fe200078efcff */
[C---:B------:R-:W-:Y:S01]  /*6d070*/  VIADD R175, R10.reuse, 0x9c ;  /* 0x0000009c0aaf7836 */ /* 0x040fe20000000000 */
[----:B------:R-:W-:Y:S01]  /*6d080*/  LOP3.LUT R17, R17, 0x7fffffff, RZ, 0xc0, !PT ;  /* 0x7fffffff11117812 */ /* 0x000fe200078ec0ff */
[C---:B------:R-:W-:Y:S01]  /*6d090*/  VIADD R174, R10.reuse, 0x9b ;  /* 0x0000009b0aae7836 */ /* 0x040fe20000000000 */
[----:B------:R-:W-:Y:S01]  /*6d0a0*/  LOP3.LUT R29, R29, 0xfbffffff, RZ, 0xc0, !PT ;  /* 0xfbffffff1d1d7812 */ /* 0x000fe200078ec0ff */
[----:B------:R-:W-:Y:S01]  /*6d0b0*/  VIADD R173, R10, 0x9a ;  /* 0x0000009a0aad7836 */ /* 0x000fe20000000000 */
[----:B------:R-:W-:Y:S01]  /*6d0c0*/  LOP3.LUT R16, R16, 0x7fffffff, RZ, 0xc0, !PT ;  /* 0x7fffffff10107812 */ /* 0x000fe200078ec0ff */
[C---:B------:R-:W-:Y:S01]  /*6d0d0*/  VIADD R172, R10.reuse, 0x99 ;  /* 0x000000990aac7836 */ /* 0x040fe20000000000 */
[----:B------:R-:W-:Y:S01]  /*6d0e0*/  @P3 LOP3.LUT R29, R29, 0x4000000, RZ, 0xfc, !PT ;  /* 0x040000001d1d3812 */ /* 0x000fe200078efcff */
[C---:B------:R-:W-:Y:S01]  /*6d0f0*/  VIADD R71, R10.reuse, 0x98 ;  /* 0x000000980a477836 */ /* 0x040fe20000000000 */
[----:B------:R-:W-:Y:S01]  /*6d100*/  ISETP.LT.AND P1, PT, R11, UR52, !P0 ;  /* 0x000000340b007c0c */ /* 0x000fe2000c721270 */
[----:B------:R-:W-:Y:S01]  /*6d110*/  ULDC UR52, c[0x0][0x228] ;  /* 0x00008a0000347ab9 */ /* 0x000fe20000000800 */
[----:B------:R-:W-:Y:S01]  /*6d120*/  LOP3.LUT R29, R29, 0xfdffffff, RZ, 0xc0, !PT ;  /* 0xfdffffff1d1d7812 */ /* 0x000fe200078ec0ff */
[----:B------:R-:W-:Y:S01]  /*6d130*/  VIADD R70, R10, 0x97 ;  /* 0x000000970a467836 */ /* 0x000fe20000000000 */
[----:B------:R-:W-:Y:S01]  /*6d140*/  ISETP.GE.AND P0, PT, R4, UR51, PT ;  /* 0x0000003304007c0c */ /* 0x000fe2000bf06270 */
[----:B------:R-:W-:Y:S01]  /*6d150*/  ULDC UR51, c[0x0][0x228] ;  /* 0x00008a0000337ab9 */ /* 0x000fe20000000800 */
[----:B------:R-:W-:Y:S01]  /*6d160*/  @P2 LOP3.LUT R29, R29, 0x2000000, RZ, 0xfc, !PT ;  /* 0x020000001d1d2812 */ /* 0x000fe200078efcff */
[----:B------:R-:W-:Y:S01]  /*6d170*/  VIADD R69, R10, 0x96 ;  /* 0x000000960a457836 */ /* 0x000fe20000000000 */
[----:B------:R-:W-:Y:S01]  /*6d180*/  ISETP.LT.AND P3, PT, R14, UR47, !P0 ;  /* 0x0000002f0e007c0c */ /* 0x000fe2000c761270 */
[----:B------:R-:W-:Y:S01]  /*6d190*/  ULDC UR47, c[0x0][0x228] ;  /* 0x00008a00002f7ab9 */ /* 0x000fe20000000800 */
[----:B------:R-:W-:Y:S01]  /*6d1a0*/  LOP3.LUT R29, R29, 0xfeffffff, RZ, 0xc0, !PT ;  /* 0xfeffffff1d1d7812 */ /* 0x000fe200078ec0ff */
[----:B------:R-:W-:Y:S01]  /*6d1b0*/  VIADD R68, R10, 0x95 ;  /* 0x000000950a447836 */ /* 0x000fe20000000000 */
[----:B------:R-:W-:Y:S02]  /*6d1c0*/  BAR.SYNC.DEFER_BLOCKING 0x0 ;  /* 0x0000000000007b1d */ /* 0x000fe40000010000 */
[----:B------:R-:W-:-:S02]  /*6d1d0*/  @P1 LOP3.LUT R29, R29, 0x1000000, RZ, 0xfc, !PT ;  /* 0x010000001d1d1812 */ /* 0x000fc400078efcff */
[----:B------:R-:W-:Y:S02]  /*6d1e0*/  ISETP.LT.AND P2, PT, R13, UR29, !P0 ;  /* 0x0000001d0d007c0c */ /* 0x000fe4000c741270 */
[----:B------:R-:W-:Y:S01]  /*6d1f0*/  LOP3.LUT R29, R29, 0xff7fffff, RZ, 0xc0, !PT ;  /* 0xff7fffff1d1d7812 */ /* 0x000fe200078ec0ff */
[----:B------:R-:W-:Y:S01]  /*6d200*/  ULDC UR29, c[0x0][0x228] ;  /* 0x00008a00001d7ab9 */ /* 0x000fe20000000800 */
[C---:B------:R-:W-:Y:S01]  /*6d210*/  VIADD R67, R10.reuse, 0x94 ;  /* 0x000000940a437836 */ /* 0x040fe20000000000 */
[----:B------:R-:W-:Y:S01]  /*6d220*/  LOP3.LUT R15, R15, 0x7fffffff, RZ, 0xc0, !PT ;  /* 0x7fffffff0f0f7812 */ /* 0x000fe200078ec0ff */
[C---:B------:R-:W-:Y:S01]  /*6d230*/  VIADD R66, R10.reuse, 0x93 ;  /* 0x000000930a427836 */ /* 0x040fe20000000000 */
[----:B------:R-:W-:Y:S01]  /*6d240*/  @P3 LOP3.LUT R29, R29, 0x800000, RZ, 0xfc, !PT ;  /* 0x008000001d1d3812 */ /* 0x000fe200078efcff */
[----:B------:R-:W-:Y:S01]  /*6d250*/  VIADD R65, R10, 0x92 ;  /* 0x000000920a417836 */ /* 0x000fe20000000000 */
[----:B------:R-:W-:Y:S01]  /*6d260*/  ISETP.LT.AND P1, PT, R12, UR50, !P0 ;  /* 0x000000320c007c0c */ /* 0x000fe2000c721270 */
[----:B------:R-:W-:Y:S01]  /*6d270*/  ULDC UR50, c[0x0][0x228] ;  /* 0x00008a0000327ab9 */ /* 0x000fe20000000800 */
[----:B------:R-:W-:Y:S01]  /*6d280*/  LOP3.LUT R29, R29, 0xffbfffff, RZ, 0xc0, !PT ;  /* 0xffbfffff1d1d7812 */ /* 0x000fe200078ec0ff */
[C---:B------:R-:W-:Y:S01]  /*6d290*/  VIADD R64, R10.reuse, 0x91 ;  /* 0x000000910a407836 */ /* 0x040fe20000000000 */
[----:B------:R-:W-:Y:S01]  /*6d2a0*/  LOP3.LUT R153, R153, 0x7fffffff, RZ, 0xc0, !PT ;  /* 0x7fffffff99997812 */ /* 0x000fe200078ec0ff */
[C---:B------:R-:W-:Y:S01]  /*6d2b0*/  VIADD R63, R10.reuse, 0x90 ;  /* 0x000000900a3f7836 */ /* 0x040fe20000000000 */
[----:B------:R-:W-:Y:S01]  /*6d2c0*/  @P2 LOP3.LUT R29, R29, 0x400000, RZ, 0xfc, !PT ;  /* 0x004000001d1d2812 */ /* 0x000fe200078efcff */
[C---:B------:R-:W-:Y:S01]  /*6d2d0*/  VIADD R62, R10.reuse, 0x8f ;  /* 0x0000008f0a3e7836 */ /* 0x040fe20000000000 */
[----:B------:R-:W-:Y:S01]  /*6d2e0*/  ISETP.LT.AND P0, PT, R11, UR49, !P0 ;  /* 0x000000310b007c0c */ /* 0x000fe2000c701270 */
[----:B------:R-:W-:Y:S01]  /*6d2f0*/  ULDC UR49, c[0x0][0x228] ;  /* 0x00008a0000317ab9 */ /* 0x000fe20000000800 */
[----:B------:R-:W-:Y:S01]  /*6d300*/  LOP3.LUT R29, R29, 0xffdfffff, RZ, 0xc0, !PT ;  /* 0xffdfffff1d1d7812 */ /* 0x000fe200078ec0ff */
[C---:B------:R-:W-:Y:S01]  /*6d310*/  VIADD R61, R10.reuse, 0x8e ;  /* 0x0000008e0a3d7836 */ /* 0x040fe20000000000 */
[----:B------:R-:W2:Y:S02]  /*6d320*/  LDL.LU R88, [R1+0x28e4] ;  /* 0x0028e40001587983 */ /* 0x000ea40000300800 */
[----:B------:R-:W-:Y:S01]  /*6d330*/  @P1 LOP3.LUT R29, R29, 0x200000, RZ, 0xfc, !PT ;  /* 0x002000001d1d1812 */ /* 0x000fe200078efcff */
[C---:B------:R-:W-:Y:S01]  /*6d340*/  VIADD R60, R10.reuse, 0x8d ;  /* 0x0000008d0a3c7836 */ /* 0x040fe20000000000 */
[----:B------:R-:W4:Y:S02]  /*6d350*/  LDL.LU R87, [R1+0x28e0] ;  /* 0x0028e00001577983 */ /* 0x000f240000300800 */
[----:B------:R-:W-:Y:S01]  /*6d360*/  LOP3.LUT R29, R29, 0xffefffff, RZ, 0xc0, !PT ;  /* 0xffefffff1d1d7812 */ /* 0x000fe200078ec0ff */
[----:B------:R-:W-:Y:S01]  /*6d370*/  VIADD R59, R10, 0x8c ;  /* 0x0000008c0a3b7836 */ /* 0x000fe20000000000 */
[----:B------:R-:W2:Y:S02]  /*6d380*/  LDL.LU R86, [R1+0x28dc] ;  /* 0x0028dc0001567983 */ /* 0x000ea40000300800 */
[----:B------:R-:W-:-:S02]  /*6d390*/  @P0 LOP3.LUT R29, R29, 0x100000, RZ, 0xfc, !PT ;  /* 0x001000001d1d0812 */ /* 0x000fc400078efcff */
[----:B------:R-:W-:Y:S01]  /*6d3a0*/  ISETP.GE.AND P0, PT, R3, UR53, PT ;  /* 0x0000003503007c0c */ /* 0x000fe2000bf06270 */
[----:B------:R-:W-:Y:S01]  /*6d3b0*/  ULDC UR53, c[0x0][0x22c] ;  /* 0x00008b0000357ab9 */ /* 0x000fe20000000800 */
[----:B------:R-:W-:Y:S01]  /*6d3c0*/  VIADD R58, R10, 0x8b ;  /* 0x0000008b0a3a7836 */ /* 0x000fe20000000000 */
[----:B------:R-:W4:Y:S01]  /*6d3d0*/  LDL.LU R85, [R1+0x28d8] ;  /* 0x0028d80001557983 */ /* 0x000f220000300800 */
        /* <DEDUP_REMOVED lines=9> */
[----:B------:R-:W2:Y:S04]  /*6d470*/  LDL.LU R84, [R1+0x28d4] ;  /* 0x0028d40001547983 */ /* 0x000ea80000300800 */
[----:B------:R-:W-:Y:S01]  /*6d480*/  @P3 LOP3.LUT R29, R29, 0x80000, RZ, 0xfc, !PT ;  /* 0x000800001d1d3812 */ /* 0x000fe200078efcff */
[C---:B------:R-:W-:Y:S01]  /*6d490*/  VIADD R55, R10.reuse, 0x88 ;  /* 0x000000880a377836 */ /* 0x040fe20000000000 */
[----:B------:R-:W-:Y:S01]  /*6d4a0*/  ISETP.LT.AND P0, PT, R11, UR28, !P0 ;  /* 0x0000001c0b007c0c */ /* 0x000fe2000c701270 */
[----:B------:R-:W-:Y:S01]  /*6d4b0*/  ULDC UR28, c[0x0][0x228] ;  /* 0x00008a00001c7ab9 */ /* 0x000fe20000000800 */
[----:B------:R-:W-:Y:S01]  /*6d4c0*/  LOP3.LUT R29, R29, 0xfffbffff, RZ, 0xc0, !PT ;  /* 0xfffbffff1d1d7812 */ /* 0x000fe200078ec0ff */
[C---:B------:R-:W-:Y:S01]  /*6d4d0*/  VIADD R54, R10.reuse, 0x87 ;  /* 0x000000870a367836 */ /* 0x040fe20000000000 */
[----:B------:R-:W4:Y:S02]  /*6d4e0*/  LDL.LU R83, [R1+0x28d0] ;  /* 0x0028d00001537983 */ /* 0x000f240000300800 */
[----:B------:R-:W-:Y:S01]  /*6d4f0*/  @P2 LOP3.LUT R29, R29, 0x40000, RZ, 0xfc, !PT ;  /* 0x000400001d1d2812 */ /* 0x000fe200078efcff */
[C---:B------:R-:W-:Y:S01]  /*6d500*/  VIADD R53, R10.reuse, 0x86 ;  /* 0x000000860a357836 */ /* 0x040fe20000000000 */
[----:B------:R-:W2:Y:S02]  /*6d510*/  LDL.LU R82, [R1+0x28cc] ;  /* 0x0028cc0001527983 */ /* 0x000ea40000300800 */
[----:B------:R-:W-:Y:S01]  /*6d520*/  LOP3.LUT R29, R29, 0xfffdffff, RZ, 0xc0, !PT ;  /* 0xfffdffff1d1d7812 */ /* 0x000fe200078ec0ff */
[C---:B------:R-:W-:Y:S01]  /*6d530*/  VIADD R52, R10.reuse, 0x85 ;  /* 0x000000850a347836 */ /* 0x040fe20000000000 */
[----:B------:R-:W4:Y:S02]  /*6d540*/  LDL.LU R81, [R1+0x28c8] ;  /* 0x0028c80001517983 */ /* 0x000f240000300800 */
[----:B------:R-:W-:Y:S01]  /*6d550*/  @P1 LOP3.LUT R29, R29, 0x20000, RZ, 0xfc, !PT ;  /* 0x000200001d1d1812 */ /* 0x000fe200078efcff */
[C---:B------:R-:W-:Y:S01]  /*6d560*/  VIADD R51, R10.reuse, 0x84 ;  /* 0x000000840a337836 */ /* 0x040fe20000000000 */
[----:B------:R-:W2:Y:S02]  /*6d570*/  LDL.LU R80, [R1+0x28c4] ;  /* 0x0028c40001507983 */ /* 0x000ea40000300800 */
[----:B------:R-:W-:Y:S01]  /*6d580*/  LOP3.LUT R29, R29, 0xfffeffff, RZ, 0xc0, !PT ;  /* 0xfffeffff1d1d7812 */ /* 0x000fe200078ec0ff */
[----:B------:R-:W-:Y:S01]  /*6d590*/  VIADD R50, R10, 0x83 ;  /* 0x000000830a327836 */ /* 0x000fe20000000000 */
[----:B------:R-:W4:Y:S02]  /*6d5a0*/  LDL.LU R79, [R1+0x28c0] ;  /* 0x0028c000014f7983 */ /* 0x000f240000300800 */
[----:B------:R-:W-:-:S02]  /*6d5b0*/  @P0 LOP3.LUT R29, R29, 0x10000, RZ, 0xfc, !PT ;  /* 0x000100001d1d0812 */ /* 0x000fc400078efcff */
[----:B------:R-:W-:Y:S01]  /*6d5c0*/  ISETP.GE.AND P0, PT, R2, UR23, PT ;  /* 0x0000001702007c0c */ /* 0x000fe2000bf06270 */
[----:B------:R-:W-:Y:S01]  /*6d5d0*/  VIADD R49, R10, 0x82 ;  /* 0x000000820a317836 */ /* 0x000fe20000000000 */
[----:B------:R-:W2:Y:S02]  /*6d5e0*/  LDL.LU R78, [R1+0x28bc] ;  /* 0x0028bc00014e7983 */ /* 0x000ea40000300800 */
[----:B------:R-:W-:Y:S01]  /*6d5f0*/  ISETP.LT.AND P3, PT, R14, UR22, !P0 ;  /* 0x000000160e007c0c */ /* 0x000fe2000c761270 */
[----:B------:R-:W-:Y:S01]  /*6d600*/  ULDC.64 UR22, c[0x0][0x228] ;  /* 0x00008a0000167ab9 */ /* 0x000fe20000000a00 */
[----:B------:R-:W-:Y:S01]  /*6d610*/  ISETP.LT.AND P2, PT, R13, UR41, !P0 ;  /* 0x000000290d007c0c */ /* 0x000fe2000c741270 */
[----:B------:R-:W-:Y:S01]  /*6d620*/  ULDC UR41, c[0x0][0x228] ;  /* 0x00008a0000297ab9 */ /* 0x000fe20000000800 */
[----:B------:R-:W-:Y:S01]  /*6d630*/  LOP3.LUT R29, R29, 0xffff7fff, RZ, 0xc0, !PT ;  /* 0xffff7fff1d1d7812 */ /* 0x000fe200078ec0ff */
[----:B------:R-:W-:Y:S01]  /*6d640*/  VIADD R48, R10, 0x81 ;  /* 0x000000810a307836 */ /* 0x000fe20000000000 */
[----:B------:R-:W-:Y:S01]  /*6d650*/  ISETP.LT.AND P1, PT, R12, UR42, !P0 ;  /* 0x0000002a0c007c0c */ /* 0x000fe2000c721270 */
[----:B------:R-:W-:Y:S01]  /*6d660*/  ULDC UR42, c[0x0][0x228] ;  /* 0x00008a00002a7ab9 */ /* 0x000fe20000000800 */
[C---:B------:R-:W-:Y:S01]  /*6d670*/  VIADD R47, R10.reuse, 0x80 ;  /* 0x000000800a2f7836 */ /* 0x040fe20000000000 */
[----:B------:R-:W4:Y:S04]  /*6d680*/  LDL.LU R77, [R1+0x28b8] ;  /* 0x0028b800014d7983 */ /* 0x000f280000300800 */
        /* <DEDUP_REMOVED lines=11> */
[C---:B------:R-:W-:Y:S01]  /*6d740*/  VIADD R43, R10.reuse, 0x7c ;  /* 0x0000007c0a2b7836 */ /* 0x040fe20000000000 */
[----:B------:R-:W2:Y:S02]  /*6d750*/  LDL.LU R74, [R1+0x28ac] ;  /* 0x0028ac00014a7983 */ /* 0x000ea40000300800 */
[----:B------:R-:W-:Y:S01]  /*6d760*/  @P1 LOP3.LUT R29, R29, 0x2000, RZ, 0xfc, !PT ;  /* 0x000020001d1d1812 */ /* 0x000fe200078efcff */
[----:B------:R-:W-:-:S02]  /*6d770*/  VIADD R42, R10, 0x7b ;  /* 0x0000007b0a2a7836 */ /* 0x000fc40000000000 */
[C---:B------:R-:W-:Y:S01]  /*6d780*/  VIADD R41, R10.reuse, 0x7a ;  /* 0x0000007a0a297836 */ /* 0x040fe20000000000 */
[----:B------:R-:W-:Y:S01]  /*6d790*/  LOP3.LUT R29, R29, 0xffffefff, RZ, 0xc0, !PT ;  /* 0xffffefff1d1d7812 */ /* 0x000fe200078ec0ff */
[C---:B------:R-:W-:Y:S02]  /*6d7a0*/  VIADD R40, R10.reuse, 0x79 ;  /* 0x000000790a287836 */ /* 0x040fe40000000000 */
[C---:B------:R-:W-:Y:S01]  /*6d7b0*/  VIADD R39, R10.reuse, 0x78 ;  /* 0x000000780a277836 */ /* 0x040fe20000000000 */
[----:B------:R-:W-:Y:S01]  /*6d7c0*/  @P0 LOP3.LUT R29, R29, 0x1000, RZ, 0xfc, !PT ;  /* 0x000010001d1d0812 */ /* 0x000fe200078efcff */
[C---:B------:R-:W-:Y:S01]  /*6d7d0*/  VIADD R38, R10.reuse, 0x77 ;  /* 0x000000770a267836 */ /* 0x040fe20000000000 */
[----:B------:R-:W-:Y:S01]  /*6d7e0*/  ISETP.GE.AND P0, PT, R251, UR23, PT ;  /* 0x00000017fb007c0c */ /* 0x000fe2000bf06270 */
[C---:B------:R-:W-:Y:S02]  /*6d7f0*/  VIADD R37, R10.reuse, 0x76 ;  /* 0x000000760a257836 */ /* 0x040fe40000000000 */
[----:B------:R-:W-:Y:S01]  /*6d800*/  VIADD R36, R10, 0x75 ;  /* 0x000000750a247836 */ /* 0x000fe20000000000 */
[----:B------:R-:W-:Y:S01]  /*6d810*/  ISETP.LT.AND P3, PT, R14, UR22, !P0 ;  /* 0x000000160e007c0c */ /* 0x000fe2000c761270 */
[----:B------:R-:W-:Y:S01]  /*6d820*/  ULDC.64 UR22, c[0x0][0x228] ;  /* 0x00008a0000167ab9 */ /* 0x000fe20000000a00 */
[----:B------:R-:W-:Y:S01]  /*6d830*/  ISETP.LT.AND P2, PT, R13, UR38, !P0 ;  /* 0x000000260d007c0c */ /* 0x000fe2000c741270 */
[----:B------:R-:W-:Y:S01]  /*6d840*/  ULDC UR38, c[0x0][0x228] ;  /* 0x00008a0000267ab9 */ /* 0x000fe20000000800 */
[----:B------:R-:W-:Y:S01]  /*6d850*/  LOP3.LUT R29, R29, 0xfffff7ff, RZ, 0xc0, !PT ;  /* 0xfffff7ff1d1d7812 */ /* 0x000fe200078ec0ff */
[----:B---3--:R1:W-:Y:S01]  /*6d860*/  STSM.16.M88.4 [R0], R32 ;  /* 0x0000002000007844 */ /* 0x0083e20000000200 */
[----:B------:R-:W-:Y:S01]  /*6d870*/  ISETP.LT.AND P1, PT, R12, UR39, !P0 ;  /* 0x000000270c007c0c */ /* 0x000fe2000c721270 */
[----:B------:R-:W-:-:S02]  /*6d880*/  ULDC UR39, c[0x0][0x228] ;  /* 0x00008a0000277ab9 */ /* 0x000fc40000000800 */
[----:B------:R-:W3:Y:S04]  /*6d890*/  LDL.LU R73, [R1+0x28a8] ;  /* 0x0028a80001497983 */ /* 0x000ee80000300800 */
[----:B------:R-:W-:Y:S01]  /*6d8a0*/  @P3 LOP3.LUT R29, R29, 0x800, RZ, 0xfc, !PT ;  /* 0x000008001d1d3812 */ /* 0x000fe200078efcff */
[----:B------:R-:W-:Y:S01]  /*6d8b0*/  VIADD R251, R10, 0x70 ;  /* 0x000000700afb7836 */ /* 0x000fe20000000000 */
[----:B------:R-:W-:Y:S02]  /*6d8c0*/  BAR.SYNC.DEFER_BLOCKING 0x0 ;  /* 0x0000000000007b1d */ /* 0x000fe40000010000 */
[----:B------:R-:W-:-:S04]  /*6d8d0*/  LOP3.LUT R29, R29, 0xfffffbff, RZ, 0xc0, !PT ;  /* 0xfffffbff1d1d7812 */ /* 0x000fc800078ec0ff */
[----:B------:R-:W-:Y:S02]  /*6d8e0*/  @P2 LOP3.LUT R29, R29, 0x400, RZ, 0xfc, !PT ;  /* 0x000004001d1d2812 */ /* 0x000fe400078efcff */
[----:B------:R-:W-:Y:S01]  /*6d8f0*/  ISETP.LT.AND P0, PT, R11, UR40, !P0 ;  /* 0x000000280b007c0c */ /* 0x000fe2000c701270 */
[----:B------:R-:W-:Y:S01]  /*6d900*/  ULDC UR40, c[0x0][0x228] ;  /* 0x00008a0000287ab9 */ /* 0x000fe20000000800 */
[----:B------:R-:W-:Y:S01]  /*6d910*/  LOP3.LUT R29, R29, 0xfffffdff, RZ, 0xc0, !PT ;  /* 0xfffffdff1d1d7812 */ /* 0x000fe200078ec0ff */
[C---:B-1----:R-:W-:Y:S01]  /*6d920*/  VIADD R35, R10.reuse, 0x74 ;  /* 0x000000740a237836 */ /* 0x042fe20000000000 */
[----:B------:R-:W4:Y:S02]  /*6d930*/  LDL.LU R72, [R1+0x28a4] ;  /* 0x0028a40001487983 */ /* 0x000f240000300800 */
[----:B------:R-:W-:Y:S01]  /*6d940*/  @P1 LOP3.LUT R29, R29, 0x200, RZ, 0xfc, !PT ;  /* 0x000002001d1d1812 */ /* 0x000fe200078efcff */
[C---:B------:R-:W-:Y:S01]  /*6d950*/  VIADD R34, R10.reuse, 0x73 ;  /* 0x000000730a227836 */ /* 0x040fe20000000000 */
[----:B------:R-:W3:Y:S02]  /*6d960*/  LDL.LU R9, [R1+0x28a0] ;  /* 0x0028a00001097983 */ /* 0x000ee40000300800 */
[----:B------:R-:W-:Y:S01]  /*6d970*/  LOP3.LUT R29, R29, 0xfffffeff, RZ, 0xc0, !PT ;  /* 0xfffffeff1d1d7812 */ /* 0x000fe200078ec0ff */
[----:B------:R-:W-:Y:S01]  /*6d980*/  VIADD R33, R10, 0x72 ;  /* 0x000000720a217836 */ /* 0x000fe20000000000 */
[----:B------:R-:W3:Y:S02]  /*6d990*/  LDL.LU R8, [R1+0x289c] ;  /* 0x00289c0001087983 */ /* 0x000ee40000300800 */
[----:B------:R-:W-:-:S02]  /*6d9a0*/  @P0 LOP3.LUT R29, R29, 0x100, RZ, 0xfc, !PT ;  /* 0x000001001d1d0812 */ /* 0x000fc400078efcff */
[----:B------:R-:W-:Y:S01]  /*6d9b0*/  ISETP.GE.AND P0, PT, R250, UR23, PT ;  /* 0x00000017fa007c0c */ /* 0x000fe2000bf06270 */
[----:B------:R-:W-:Y:S01]  /*6d9c0*/  VIADD R32, R10, 0x71 ;  /* 0x000000710a207836 */ /* 0x000fe20000000000 */
[----:B------:R-:W3:Y:S02]  /*6d9d0*/  LDL.LU R7, [R1+0x2898] ;  /* 0x0028980001077983 */ /* 0x000ee40000300800 */
[----:B------:R-:W-:Y:S01]  /*6d9e0*/  ISETP.LT.AND P3, PT, R14, UR22, !P0 ;  /* 0x000000160e007c0c */ /* 0x000fe2000c761270 */
[----:B------:R-:W-:Y:S01]  /*6d9f0*/  ULDC.64 UR22, c[0x0][0x228] ;  /* 0x00008a0000167ab9 */ /* 0x000fe20000000a00 */
[----:B------:R-:W-:Y:S01]  /*6da00*/  ISETP.LT.AND P2, PT, R13, UR30, !P0 ;  /* 0x0000001e0d007c0c */ /* 0x000fe2000c741270 */
[----:B------:R-:W-:Y:S01]  /*6da10*/  ULDC UR30, c[0x0][0x228] ;  /* 0x00008a00001e7ab9 */ /* 0x000fe20000000800 */
[----:B------:R-:W-:Y:S01]  /*6da20*/  LOP3.LUT R29, R29, 0xffffff7f, RZ, 0xc0, !PT ;  /* 0xffffff7f1d1d7812 */ /* 0x000fe200078ec0ff */
[----:B------:R-:W3:Y:S01]  /*6da30*/  LDL.LU R6, [R1+0x2894] ;  /* 0x0028940001067983 */ /* 0x000ee20000300800 */
[----:B------:R-:W-:Y:S01]  /*6da40*/  ISETP.LT.AND P1, PT, R12, UR31, !P0 ;  /* 0x0000001f0c007c0c */ /* 0x000fe2000c721270 */
[----:B------:R-:W-:-:S06]  /*6da50*/  ULDC UR31, c[0x0][0x228] ;  /* 0x00008a00001f7ab9 */ /* 0x000fcc0000000800 */
[----:B------:R-:W-:Y:S01]  /*6da60*/  @P3 LOP3.LUT R29, R29, 0x80, RZ, 0xfc, !PT ;  /* 0x000000801d1d3812 */ /* 0x000fe200078efcff */
[----:B------:R-:W3:Y:S03]  /*6da70*/  LDL.LU R5, [R1+0x2890] ;  /* 0x0028900001057983 */ /* 0x000ee60000300800 */
[----:B------:R-:W-:Y:S01]  /*6da80*/  LOP3.LUT R29, R29, 0xffffffbf, RZ, 0xc0, !PT ;  /* 0xffffffbf1d1d7812 */ /* 0x000fe200078ec0ff */
[----:B------:R-:W3:Y:S03]  /*6da90*/  LDL.LU R4, [R1+0x288c] ;  /* 0x00288c0001047983 */ /* 0x000ee60000300800 */
[----:B------:R-:W-:Y:S01]  /*6daa0*/  @P2 LOP3.LUT R29, R29, 0x40, RZ, 0xfc, !PT ;  /* 0x000000401d1d2812 */ /* 0x000fe200078efcff */
[----:B------:R-:W3:Y:S01]  /*6dab0*/  LDL.LU R3, [R1+0x2888] ;  /* 0x0028880001037983 */ /* 0x000ee20000300800 */
[----:B------:R-:W-:Y:S01]  /*6dac0*/  ISETP.LT.AND P0, PT, R11, UR37, !P0 ;  /* 0x000000250b007c0c */ /* 0x000fe2000c701270 */
[----:B------:R-:W-:Y:S01]  /*6dad0*/  ULDC UR37, c[0x0][0x228] ;  /* 0x00008a0000257ab9 */ /* 0x000fe20000000800 */
[----:B------:R-:W-:Y:S01]  /*6dae0*/  LOP3.LUT R29, R29, 0xffffffdf, RZ, 0xc0, !PT ;  /* 0xffffffdf1d1d7812 */ /* 0x000fe200078ec0ff */
[----:B------:R-:W3:Y:S03]  /*6daf0*/  LDL.LU R2, [R1+0x2884] ;  /* 0x0028840001027983 */ /* 0x000ee60000300800 */
        /* <DEDUP_REMOVED lines=83> */
[----:B------:R-:W-:Y:S01]  /*6e030*/  ULDC.64 UR12, c[0x0][0x228] ;  /* 0x00008a00000c7ab9 */ /* 0x000fe20000000a00 */
        /* <DEDUP_REMOVED lines=386> */
[----:B------:R-:W-:Y:S02]  /*6f860*/  @P2 LOP3.LUT R25, R25, 0x2000000, RZ, 0xfc, !PT ;  /* 0x0200000019192812 */ /* 0x000fe400078efcff */
[----:B------:R-:W-:Y:S01]  /*6f870*/  ISETP.GE.AND P0, PT, R214, UR55, PT ;  /* 0x00000037d6007c0c */ /* 0x000fe2000bf06270 */
[----:B------:R-:W-:Y:S01]  /*6f880*/  ULDC UR55, c[0x0][0x228] ;  /* 0x00008a0000377ab9 */ /* 0x000fe20000000800 */
[----:B------:R-:W-:-:S04]  /*6f890*/  LOP3.LUT R25, R25, 0xfeffffff, RZ, 0xc0, !PT ;  /* 0xfeffffff19197812 */ /* 0x000fc800078ec0ff */
[----:B------:R-:W-:Y:S02]  /*6f8a0*/  @P1 LOP3.LUT R25, R25, 0x1000000, RZ, 0xfc, !PT ;  /* 0x0100000019191812 */ /* 0x000fe400078efcff */
        /* <DEDUP_REMOVED lines=11> */
[----:B------:R-:W-:Y:S02]  /*6f960*/  LOP3.LUT R25, R25, 0xffdfffff, RZ, 0xc0, !PT ;  /* 0xffdfffff19197812 */ /* 0x000fe400078ec0ff */
[----:B------:R-:W-:Y:S01]  /*6f970*/  ISETP.GE.AND P0, PT, R213, UR31, PT ;  /* 0x0000001fd5007c0c */ /* 0x000fe2000bf06270 */
[----:B------:R-:W-:Y:S01]  /*6f980*/  ULDC.64 UR30, c[0x0][0x228] ;  /* 0x00008a00001e7ab9 */ /* 0x000fe20000000a00 */
        /* <DEDUP_REMOVED lines=284> */
[----:B------:R-:W-:Y:S02]  /*70b50*/  ISETP.LT.AND P3, PT, R13, UR34, !P0 ;  /* 0x000000220d007c0c */ /* 0x000fe4000c761270 */
[----:B------:R-:W-:-:S04]  /*70b60*/  LOP3.LUT R23, R23, 0xfff7ffff, RZ, 0xc0, !PT ;  /* 0xfff7ffff17177812 */ /* 0x000fc800078ec0ff */
[----:B------:R-:W-:Y:S02]  /*70b70*/  @P1 LOP3.LUT R23, R23, 0x80000, RZ, 0xfc, !PT ;  /* 0x0008000017171812 */ /* 0x000fe400078efcff */
[----:B------:R-:W-:Y:S01]  /*70b80*/  ISETP.LT.AND P2, PT, R12, UR35, !P0 ;  /* 0x000000230c007c0c */ /* 0x000fe2000c741270 */
[----:B------:R-:W-:Y:S01]  /*70b90*/  ULDC.64 UR34, c[0x0][0x228] ;  /* 0x00008a0000227ab9 */ /* 0x000fe20000000a00 */
[----:B------:R-:W-:-:S04]  /*70ba0*/  LOP3.LUT R23, R23, 0xfffbffff, RZ, 0xc0, !PT ;  /* 0xfffbffff17177812 */ /* 0x000fc800078ec0ff */
[----:B------:R-:W-:Y:S02]  /*70bb0*/  @P3 LOP3.LUT R23, R23, 0x40000, RZ, 0xfc, !PT ;  /* 0x0004000017173812 */ /* 0x000fe400078efcff */
[----:B------:R-:W-:Y:S01]  /*70bc0*/  ISETP.LT.AND P1, PT, R11, UR53, !P0 ;  /* 0x000000350b007c0c */ /* 0x000fe2000c721270 */
[----:B------:R-:W-:Y:S01]  /*70bd0*/  ULDC UR53, c[0x0][0x228] ;  /* 0x00008a0000357ab9 */ /* 0x000fe20000000800 */
[----:B------:R-:W-:-:S04]  /*70be0*/  LOP3.LUT R23, R23, 0xfffdffff, RZ, 0xc0, !PT ;  /* 0xfffdffff17177812 */ /* 0x000fc800078ec0ff */
[----:B------:R-:W-:Y:S02]  /*70bf0*/  @P2 LOP3.LUT R23, R23, 0x20000, RZ, 0xfc, !PT ;  /* 0x0002000017172812 */ /* 0x000fe400078efcff */
[----:B------:R-:W-:Y:S02]  /*70c00*/  ISETP.GE.AND P0, PT, R196, UR35, PT ;  /* 0x00000023c4007c0c */ /* 0x000fe4000bf06270 */
[----:B------:R-:W-:-:S04]  /*70c10*/  LOP3.LUT R23, R23, 0xfffeffff, RZ, 0xc0, !PT ;  /* 0xfffeffff17177812 */ /* 0x000fc800078ec0ff */
[----:B------:R-:W-:Y:S02]  /*70c20*/  @P1 LOP3.LUT R23, R23, 0x10000, RZ, 0xfc, !PT ;  /* 0x0001000017171812 */ /* 0x000fe400078efcff */
        /* <DEDUP_REMOVED lines=13> */
[----:B------:R-:W-:Y:S02]  /*70d00*/  ISETP.GE.AND P0, PT, R195, UR35, PT ;  /* 0x00000023c3007c0c */ /* 0x000fe4000bf06270 */
        /* <DEDUP_REMOVED lines=59> */
[----:B------:R-:W-:-:S09]  /*710c0*/  ISETP.LT.AND P1, PT, R12, UR4, !P0 ;  /* 0x000000040c007c0c */ /* 0x000fd2000c721270 */
        /* <DEDUP_REMOVED lines=363> */
[----:B------:R-:W-:Y:S02]  /*72780*/  ISETP.LT.AND P2, PT, R12, UR14, !P0 ;  /* 0x0000000e0c007c0c */ /* 0x000fe4000c741270 */
        /* <DEDUP_REMOVED lines=38> */
[----:B------:R-:W-:Y:S02]  /*729f0*/  ISETP.GE.AND P0, PT, R68, UR26, PT ;  /* 0x0000001a44007c0c */ /* 0x000fe4000bf06270 */
[----:B------:R-:W-:-:S02]  /*72a00*/  @P3 LOP3.LUT R20, R20, 0x4, RZ, 0xfc, !PT ;  /* 0x0000000414143812 */ /* 0x000fc400078efcff */
[----:B------:R-:W-:Y:S01]  /*72a10*/  ISETP.LT.AND P3, PT, R14, UR27, !P0 ;  /* 0x0000001b0e007c0c */ /* 0x000fe2000c761270 */
[----:B------:R-:W-:Y:S01]  /*72a20*/  ULDC.64 UR26, c[0x0][0x228] ;  /* 0x00008a00001a7ab9 */ /* 0x000fe20000000a00 */
[----:B------:R-:W-:-:S04]  /*72a30*/  LOP3.LUT R20, R20, 0xfffffffd, RZ, 0xc0, !PT ;  /* 0xfffffffd14147812 */ /* 0x000fc800078ec0ff */
[----:B------:R-:W-:Y:S02]  /*72a40*/  @P2 LOP3.LUT R20, R20, 0x2, RZ, 0xfc, !PT ;  /* 0x0000000214142812 */ /* 0x000fe400078efcff */
[----:B------:R-:W-:Y:S01]  /*72a50*/  ISETP.LT.AND P2, PT, R13, UR28, !P0 ;  /* 0x0000001c0d007c0c */ /* 0x000fe2000c741270 */
[----:B------:R-:W-:Y:S01]  /*72a60*/  ULDC UR28, c[0x0][0x228] ;  /* 0x00008a00001c7ab9 */ /* 0x000fe20000000800 */
[----:B------:R-:W-:-:S03]  /*72a70*/  LOP3.LUT R20, R20, 0xfffffffe, RZ, 0xc0, !PT ;  /* 0xfffffffe14147812 */ /* 0x000fc600078ec0ff */
[----:B------:R-:W-:Y:S02]  /*72a80*/  @P3 LOP3.LUT R19, R19, 0x80000000, RZ, 0xfc, !PT ;  /* 0x8000000013133812 */ /* 0x000fe400078efcff */
        /* <DEDUP_REMOVED lines=415> */
[----:B------:R-:W-:Y:S01]  /*74480*/  ULDC.64 UR28, c[0x0][0x228] ;  /* 0x00008a00001c7ab9 */ /* 0x000fe20000000a00 */
[----:B------:R-:W-:Y:S01]  /*74490*/  ISETP.LT.AND P2, PT, R12, UR27, !P0 ;  /* 0x0000001b0c007c0c */ /* 0x000fe2000c741270 */
[----:B------:R-:W-:-:S08]  /*744a0*/  ULDC UR27, c[0x0][0x228] ;  /* 0x00008a00001b7ab9 */ /* 0x000fd00000000800 */
        /* <DEDUP_REMOVED lines=130> */
[----:B------:R-:W-:Y:S01]  /*74cd0*/  ULDC UR30, c[0x0][0x228] ;  /* 0x00008a00001e7ab9 */ /* 0x000fe20000000800 */
[----:B------:R-:W1:Y:S01]  /*74ce0*/  LDS.128 R36, [R152] ;  /* 0x0000000098247984 */ /* 0x000e620000000c00 */
[----:B------:R-:W-:Y:S01]  /*74cf0*/  BAR.SYNC.DEFER_BLOCKING 0x0 ;  /* 0x0000000000007b1d */ /* 0x000fe20000010000 */
[----:B------:R-:W-:Y:S02]  /*74d00*/  ISETP.LT.AND P3, PT, R14, UR33, !P0 ;  /* 0x000000210e007c0c */ /* 0x000fe4000c761270 */
[----:B------:R-:W-:Y:S02]  /*74d10*/  ISETP.LT.AND P2, PT, R13, UR58, !P0 ;  /* 0x0000003a0d007c0c */ /* 0x000fe4000c741270 */
[----:B------:R-:W-:Y:S01]  /*74d20*/  ISETP.LT.AND P1, PT, R12, UR57, !P0 ;  /* 0x000000390c007c0c */ /* 0x000fe2000c721270 */
[----:B------:R-:W-:-:S08]  /*74d30*/  ULDC UR33, c[0x0][0x228] ;  /* 0x00008a0000217ab9 */ /* 0x000fd00000000800 */
        /* <DEDUP_REMOVED lines=64> */
[----:B------:R-:W-:Y:S02]  /*75140*/  ISETP.GE.AND P0, PT, R32, UR35, PT ;  /* 0x0000002320007c0c */ /* 0x000fe4000bf06270 */
[----:B------:R-:W-:Y:S01]  /*75150*/  LOP3.LUT R15, R15, 0xffff7fff, RZ, 0xc0, !PT ;  /* 0xffff7fff0f0f7812 */ /* 0x000fe200078ec0ff */
[----:B------:R-:W2:Y:S01]  /*75160*/  LDL.LU R32, [R1+0xac0] ;  /* 0x000ac00001207983 */ /* 0x000ea20000300800 */
[----:B------:R-:W-:Y:S01]  /*75170*/  ISETP.LT.AND P3, PT, R14, UR34, !P0 ;  /* 0x000000220e007c0c */ /* 0x000fe2000c761270 */
[----:B------:R-:W-:Y:S01]  /*75180*/  ULDC.64 UR34, c[0x0][0x228] ;  /* 0x00008a0000227ab9 */ /* 0x000fe20000000a00 */
[----:B------:R-:W-:Y:S01]  /*75190*/  ISETP.LT.AND P2, PT, R13, UR36, !P0 ;  /* 0x000000240d007c0c */ /* 0x000fe2000c741270 */
[----:B------:R-:W-:Y:S01]  /*751a0*/  ULDC.64 UR36, c[0x0][0x228] ;  /* 0x00008a0000247ab9 */ /* 0x000fe20000000a00 */
[----:B------:R-:W-:Y:S01]  /*751b0*/  ISETP.LT.AND P1, PT, R12, UR4, !P0 ;  /* 0x000000040c007c0c */ /* 0x000fe2000c721270 */
[----:B------:R-:W-:Y:S01]  /*751c0*/  ULDC UR4, c[0x0][0x228] ;  /* 0x00008a0000047ab9 */ /* 0x000fe20000000800 */
[----:B------:R-:W2:Y:S07]  /*751d0*/  LDL.LU R33, [R1+0xac8] ;  /* 0x000ac80001217983 */ /* 0x000eae0000300800 */
[----:B------:R-:W-:Y:S01]  /*751e0*/  @P3 LOP3.LUT R15, R15, 0x8000, RZ, 0xfc, !PT ;  /* 0x000080000f0f3812 */ /* 0x000fe200078efcff */
[----:B------:R-:W2:Y:S03]  /*751f0*/  LDL.LU R34, [R1+0x6c0] ;  /* 0x0006c00001227983 */ /* 0x000ea60000300800 */
[----:B------:R-:W-:Y:S01]  /*75200*/  LOP3.LUT R15, R15, 0xffffbfff, RZ, 0xc0, !PT ;  /* 0xffffbfff0f0f7812 */ /* 0x000fe200078ec0ff */
[----:B------:R-:W2:Y:S03]  /*75210*/  LDL.LU R35, [R1+0x6c8] ;  /* 0x0006c80001237983 */ /* 0x000ea60000300800 */
[----:B------:R-:W-:-:S02]  /*75220*/  @P2 LOP3.LUT R15, R15, 0x4000, RZ, 0xfc, !PT ;  /* 0x000040000f0f2812 */ /* 0x000fc400078efcff */
        /* <DEDUP_REMOVED lines=9> */
[----:B------:R-:W-:Y:S01]  /*752c0*/  LOP3.LUT R15, R15, 0xfffff7ff, RZ, 0xc0, !PT ;  /* 0xfffff7ff0f0f7812 */ /* 0x000fe200078ec0ff */
[----:B------:R-:W-:Y:S01]  /*752d0*/  VIADD R251, R10, 0x6f ;  /* 0x0000006f0afb7836 */ /* 0x000fe20000000000 */
[----:B------:R-:W-:Y:S01]  /*752e0*/  ISETP.LT.AND P1, PT, R13, UR5, !P0 ;  /* 0x000000050d007c0c */ /* 0x000fe2000c721270 */
[----:B------:R-:W-:Y:S01]  /*752f0*/  ULDC UR5, c[0x0][0x228] ;  /* 0x00008a0000057ab9 */ /* 0x000fe20000000800 */
[----:B------:R-:W-:-:S07]  /*75300*/  ULDC UR4, c[0x0][0x228] ;  /* 0x00008a0000047ab9 */ /* 0x000fce0000000800 */
[----:B------:R-:W-:Y:S02]  /*75310*/  @P2 LOP3.LUT R15, R15, 0x800, RZ, 0xfc, !PT ;  /* 0x000008000f0f2812 */ /* 0x000fe400078efcff */
[----:B------:R-:W-:Y:S01]  /*75320*/  ISETP.LT.AND P2, PT, R12, UR60, !P0 ;  /* 0x0000003c0c007c0c */ /* 0x000fe2000c741270 */
[----:B------:R-:W-:Y:S01]  /*75330*/  ULDC UR60, c[0x0][0x22c] ;  /* 0x00008b00003c7ab9 */ /* 0x000fe20000000800 */
[----:B------:R-:W-:-:S04]  /*75340*/  LOP3.LUT R15, R15, 0xfffffbff, RZ, 0xc0, !PT ;  /* 0xfffffbff0f0f7812 */ /* 0x000fc800078ec0ff */
        /* <DEDUP_REMOVED lines=34> */
[----:B------:R-:W-:Y:S02]  /*75570*/  ISETP.LT.AND P3, PT, R13, UR15, !P0 ;  /* 0x0000000f0d007c0c */ /* 0x000fe4000c761270 */
[----:B------:R-:W-:-:S04]  /*75580*/  LOP3.LUT R15, R15, 0xfffffffe, RZ, 0xc0, !PT ;  /* 0xfffffffe0f0f7812 */ /* 0x000fc800078ec0ff */
[----:B------:R-:W-:Y:S02]  /*75590*/  @P1 LOP3.LUT R15, R15, 0x1, RZ, 0xfc, !PT ;  /* 0x000000010f0f1812 */ /* 0x000fe400078efcff */
[----:B------:R-:W-:-:S03]  /*755a0*/  ISETP.LT.AND P1, PT, R12, UR14, !P0 ;  /* 0x0000000e0c007c0c */ /* 0x000fc6000c721270 */
        /* <DEDUP_REMOVED lines=95> */
[----:B------:R-:W-:Y:S01]  /*75ba0*/  ISETP.LT.AND P1, PT, R13, UR54, !P6 ;  /* 0x000000360d007c0c */ /* 0x000fe2000f721270 */
[----:B-1----:R-:W-:Y:S01]  /*75bb0*/  STL.64 [R1+0x16b0], R36 ;  /* 0x0016b02401007387 */ /* 0x002fe20000100a00 */
[----:B------:R-:W-:-:S03]  /*75bc0*/  LOP3.LUT R153, R153, 0xfffffff7, RZ, 0xc0, !PT ;  /* 0xfffffff799997812 */ /* 0x000fc600078ec0ff */
[----:B------:R4:W-:Y:S01]  /*75bd0*/  STL.64 [R1+0x16b8], R38 ;  /* 0x0016b82601007387 */ /* 0x0009e20000100a00 */
[----:B------:R-:W-:Y:S02]  /*75be0*/  @P2 LOP3.LUT R153, R153, 0x8, RZ, 0xfc, !PT ;  /* 0x0000000899992812 */ /* 0x000fe400078efcff */
[----:B------:R-:W-:Y:S02]  /*75bf0*/  ISETP.LT.AND P0, PT, R12, UR55, !P6 ;  /* 0x000000370c007c0c */ /* 0x000fe4000f701270 */
[----:B------:R-:W-:Y:S01]  /*75c00*/  LOP3.LUT R153, R153, 0xfffffffd, RZ, 0xc0, !PT ;  /* 0xfffffffd99997812 */ /* 0x000fe200078ec0ff */
[----:B------:R-:W-:-:S03]  /*75c10*/  VIADD R251, R10, 0x65 ;  /* 0x000000650afb7836 */ /* 0x000fc60000000000 */
[----:B------:R-:W-:Y:S02]  /*75c20*/  @P1 LOP3.LUT R153, R153, 0x2, RZ, 0xfc, !PT ;  /* 0x0000000299991812 */ /* 0x000fe400078efcff */
[----:B------:R-:W-:Y:S02]  /*75c30*/  ISETP.GE.AND P3, PT, R251, UR39, PT ;  /* 0x00000027fb007c0c */ /* 0x000fe4000bf66270 */
[----:B------:R-:W-:Y:S02]  /*75c40*/  LOP3.LUT R153, R153, 0xfffffffe, RZ, 0xc0, !PT ;  /* 0xfffffffe99997812 */ /* 0x000fe400078ec0ff */
[----:B------:R-:W-:Y:S02]  /*75c50*/  ISETP.LT.AND P1, PT, R13, UR57, !P3 ;  /* 0x000000390d007c0c */ /* 0x000fe4000df21270 */
[----:B------:R-:W-:Y:S02]  /*75c60*/  @P0 LOP3.LUT R153, R153, 0x1, RZ, 0xfc, !PT ;  /* 0x0000000199990812 */ /* 0x000fe400078efcff */
[----:B------:R-:W-:-:S02]  /*75c70*/  ISETP.LT.AND P0, PT, R14, UR38, !P3 ;  /* 0x000000260e007c0c */ /* 0x000fc4000df01270 */
[----:B------:R-:W-:Y:S02]  /*75c80*/  ISETP.LT.AND P2, PT, R12, UR58, !P3 ;  /* 0x0000003a0c007c0c */ /* 0x000fe4000df41270 */
[C---:B------:R-:W-:Y:S02]  /*75c90*/  ISETP.LT.AND P6, PT, R11.reuse, UR56, !P6 ;  /* 0x000000380b007c0c */ /* 0x040fe4000f7c1270 */
[----:B------:R-:W-:Y:S01]  /*75ca0*/  ISETP.LT.AND P3, PT, R11, UR59, !P3 ;  /* 0x0000003b0b007c0c */ /* 0x000fe2000df61270 */
[----:B------:R-:W-:Y:S04]  /*75cb0*/  STL [R1+0x28a0], R169 ;  /* 0x0028a0a901007387 */ /* 0x000fe80000100800 */
[----:B--2---:R1:W-:Y:S01]  /*75cc0*/  STSM.16.M88.4 [R0], R32 ;  /* 0x0000002000007844 */ /* 0x0043e20000000200 */
[----:B----4-:R-:W-:Y:S01]  /*75cd0*/  IMAD.MOV.U32 R38, RZ, RZ, R72 ;  /* 0x000000ffff267224 */ /* 0x010fe200078e0048 */
[----:B------:R-:W-:Y:S01]  /*75ce0*/  ULDC.64 UR4, c[0x0][0x228] ;  /* 0x00008a0000047ab9 */ /* 0x000fe20000000a00 */
[----:B------:R-:W-:Y:S01]  /*75cf0*/  IMAD.MOV.U32 R39, RZ, RZ, R74 ;  /* 0x000000ffff277224 */ /* 0x000fe200078e004a */
[----:B------:R-:W-:Y:S01]  /*75d00*/  STL [R1+0x2898], R170 ;  /* 0x002898aa01007387 */ /* 0x000fe20000100800 */
[----:B------:R-:W-:Y:S01]  /*75d10*/  IMAD.MOV.U32 R54, RZ, RZ, R145 ;  /* 0x000000ffff367224 */ /* 0x000fe200078e0091 */
[----:B------:R-:W-:Y:S01]  /*75d20*/  ULDC.64 UR10, c[0x0][0x228] ;  /* 0x00008a00000a7ab9 */ /* 0x000fe20000000a00 */
[----:B------:R-:W-:Y:S01]  /*75d30*/  IMAD.MOV.U32 R55, RZ, RZ, R147 ;  /* 0x000000ffff377224 */ /* 0x000fe200078e0093 */
[----:B------:R-:W-:Y:S01]  /*75d40*/  STL [R1+0x288c], R171 ;  /* 0x00288cab01007387 */ /* 0x000fe20000100800 */
[----:B------:R-:W-:-:S03]  /*75d50*/  ULDC UR8, c[0x0][0x228] ;  /* 0x00008a0000087ab9 */ /* 0x000fc60000000800 */
[----:B------:R-:W-:Y:S04]  /*75d60*/  STL [R1+0x2888], R154 ;  /* 0x0028889a01007387 */ /* 0x000fe80000100800 */
[----:B------:R-:W2:Y:S04]  /*75d70*/  LDL.LU R36, [R1+0x2c0] ;  /* 0x0002c00001247983 */ /* 0x000ea80000300800 */
[----:B------:R-:W2:Y:S01]  /*75d80*/  LDL.LU R37, [R1+0x2c8] ;  /* 0x0002c80001257983 */ /* 0x000ea20000300800 */
[----:B------:R-:W-:Y:S06]  /*75d90*/  BAR.SYNC.DEFER_BLOCKING 0x0 ;  /* 0x0000000000007b1d */ /* 0x000fec0000010000 */
[----:B-1----:R-:W4:Y:S04]  /*75da0*/  LDL.LU R32, [R1+0x1ac4] ;  /* 0x001ac40001207983 */ /* 0x002f280000300800 */
[----:B------:R-:W1:Y:S01]  /*75db0*/  LDS.128 R40, [R152] ;  /* 0x0000000098287984 */ /* 0x000e620000000c00 */
[----:B------:R-:W-:Y:S06]  /*75dc0*/  BAR.SYNC.DEFER_BLOCKING 0x0 ;  /* 0x0000000000007b1d */ /* 0x000fec0000010000 */
[----:B-1----:R-:W-:Y:S04]  /*75dd0*/  STL.64 [R1+0x1fa0], R40 ;  /* 0x001fa02801007387 */ /* 0x002fe80000100a00 */
[----:B------:R-:W-:Y:S04]  /*75de0*/  STL.64 [R1+0x1fa8], R42 ;  /* 0x001fa82a01007387 */ /* 0x000fe80000100a00 */
[----:B------:R-:W4:Y:S04]  /*75df0*/  LDL.LU R33, [R1+0x1acc] ;  /* 0x001acc0001217983 */ /* 0x000f280000300800 */
[----:B------:R-:W4:Y:S04]  /*75e00*/  LDL.LU R34, [R1+0x16c4] ;  /* 0x0016c40001227983 */ /* 0x000f280000300800 */
[----:B------:R-:W4:Y:S04]  /*75e10*/  LDL.LU R35, [R1+0x16cc] ;  /* 0x0016cc0001237983 */ /* 0x000f280000300800 */
[----:B--2---:R1:W-:Y:S01]  /*75e20*/  STSM.16.M88.4 [R0], R36 ;  /* 0x0000002400007844 */ /* 0x0043e20000000200 */
[----:B------:R-:W-:Y:S06]  /*75e30*/  BAR.SYNC.DEFER_BLOCKING 0x0 ;  /* 0x0000000000007b1d */ /* 0x000fec0000010000 */
[----:B-1----:R-:W2:Y:S04]  /*75e40*/  LDL.LU R36, [R1+0x12c4] ;  /* 0x0012c40001247983 */ /* 0x002ea80000300800 */
        /* <DEDUP_REMOVED lines=25> */
[----:B----4-:R1:W-:Y:S01]  /*75fe0*/  STSM.16.M88.4 [R0], R32 ;  /* 0x0000002000007844 */ /* 0x0103e20000000200 */
[----:B------:R-:W-:Y:S06]  /*75ff0*/  BAR.SYNC.DEFER_BLOCKING 0x0 ;  /* 0x0000000000007b1d */ /* 0x000fec0000010000 */
[----:B-1----:R-:W4:Y:S04]  /*76000*/  LDL.LU R32, [R1+0x1ad0] ;  /* 0x001ad00001207983 */ /* 0x002f280000300800 */
[----:B------:R-:W1:Y:S04]  /*76010*/  LDS.128 R40, [R152] ;  /* 0x0000000098287984 */ /* 0x000e680000000c00 */
[----:B-1----:R-:W-:Y:S04]  /*76020*/  STL [R1+0x6c4], R41 ;  /* 0x0006c42901007387 */ /* 0x002fe80000100800 */
[----:B------:R-:W-:Y:S04]  /*76030*/  STL.64 [R1+0x6c8], R42 ;  /* 0x0006c82a01007387 */ /* 0x000fe80000100a00 */
[----:B------:R-:W4:Y:S04]  /*76040*/  LDL.LU R33, [R1+0x1ad8] ;  /* 0x001ad80001217983 */ /* 0x000f280000300800 */
[----:B------:R-:W4:Y:S04]  /*76050*/  LDL.LU R34, [R1+0x16d0] ;  /* 0x0016d00001227983 */ /* 0x000f280000300800 */
[----:B------:R-:W4:Y:S01]  /*76060*/  LDL.LU R35, [R1+0x16d8] ;  /* 0x0016d80001237983 */ /* 0x000f220000300800 */
[----:B------:R-:W-:Y:S01]  /*76070*/  BAR.SYNC.DEFER_BLOCKING 0x0 ;  /* 0x0000000000007b1d */ /* 0x000fe20000010000 */
[----:B---3--:R-:W-:-:S02]  /*76080*/  IMAD.MOV.U32 R38, RZ, RZ, R73 ;  /* 0x000000ffff267224 */ /* 0x008fc400078e0049 */
[----:B------:R-:W-:Y:S02]  /*76090*/  IMAD.MOV.U32 R39, RZ, RZ, R75 ;  /* 0x000000ffff277224 */ /* 0x000fe400078e004b */
[----:B------:R-:W-:-:S03]  /*760a0*/  IMAD.MOV.U32 R169, RZ, RZ, R40 ;  /* 0x000000ffffa97224 */ /* 0x000fc600078e0028 */
        /* <DEDUP_REMOVED lines=15> */
[----:B-1----:R-:W-:Y:S04]  /*761a0*/  STL.64 [R1+0x1fb0], R40 ;  /* 0x001fb02801007387 */ /* 0x002fe80000100a00 */
[----:B------:R-:W-:Y:S04]  /*761b0*/  STL.64 [R1+0x1fb8], R42 ;  /* 0x001fb82a01007387 */ /* 0x000fe80000100a00 */
[----:B------:R-:W3:Y:S04]  /*761c0*/  LDL.LU R33, [R1+0xad8] ;  /* 0x000ad80001217983 */ /* 0x000ee80000300800 */
[----:B------:R-:W3:Y:S04]  /*761d0*/  LDL.LU R34, [R1+0x6d0] ;  /* 0x0006d00001227983 */ /* 0x000ee80000300800 */
[----:B------:R-:W3:Y:S04]  /*761e0*/  LDL.LU R35, [R1+0x6d8] ;  /* 0x0006d80001237983 */ /* 0x000ee80000300800 */
        /* <DEDUP_REMOVED lines=8> */
[----:B---3--:R1:W-:Y:S01]  /*76270*/  STSM.16.M88.4 [R0], R32 ;  /* 0x0000002000007844 */ /* 0x0083e20000000200 */
[----:B------:R-:W-:Y:S06]  /*76280*/  BAR.SYNC.DEFER_BLOCKING 0x0 ;  /* 0x0000000000007b1d */ /* 0x000fec0000010000 */
[----:B-1----:R-:W3:Y:S04]  /*76290*/  LDL.LU R32, [R1+0x1ad4] ;  /* 0x001ad40001207983 */ /* 0x002ee80000300800 */
[----:B------:R-:W1:Y:S04]  /*762a0*/  LDS.128 R40, [R152] ;  /* 0x0000000098287984 */ /* 0x000e680000000c00 */
[----:B-1----:R-:W-:Y:S04]  /*762b0*/  STL.64 [R1+0x16c0], R40 ;  /* 0x0016c02801007387 */ /* 0x002fe80000100a00 */
[----:B------:R-:W-:Y:S04]  /*762c0*/  STL.64 [R1+0x16c8], R42 ;  /* 0x0016c82a01007387 */ /* 0x000fe80000100a00 */
[----:B------:R-:W3:Y:S04]  /*762d0*/  LDL.LU R33, [R1+0x1adc] ;  /* 0x001adc0001217983 */ /* 0x000ee80000300800 */
[----:B------:R-:W3:Y:S04]  /*762e0*/  LDL.LU R34, [R1+0x16d4] ;  /* 0x0016d40001227983 */ /* 0x000ee80000300800 */
[----:B------:R-:W3:Y:S01]  /*762f0*/  LDL.LU R35, [R1+0x16dc] ;  /* 0x0016dc0001237983 */ /* 0x000ee20000300800 */
[----:B------:R-:W-:Y:S01]  /*76300*/  BAR.SYNC.DEFER_BLOCKING 0x0 ;  /* 0x0000000000007b1d */ /* 0x000fe20000010000 */
[----:B------:R-:W-:-:S02]  /*76310*/  IMAD.MOV.U32 R38, RZ, RZ, R76 ;  /* 0x000000ffff267224 */ /* 0x000fc400078e004c */
[----:B------:R-:W-:-:S05]  /*76320*/  IMAD.MOV.U32 R39, RZ, RZ, R78 ;  /* 0x000000ffff277224 */ /* 0x000fca00078e004e */
[----:B--2---:R1:W-:Y:S01]  /*76330*/  STSM.16.M88.4 [R0], R36 ;  /* 0x0000002400007844 */ /* 0x0043e20000000200 */
[----:B------:R-:W-:Y:S06]  /*76340*/  BAR.SYNC.DEFER_BLOCKING 0x0 ;  /* 0x0000000000007b1d */ /* 0x000fec0000010000 */
[----:B-1----:R-:W2:Y:S04]  /*76350*/  LDL.LU R36, [R1+0x12d4] ;  /* 0x0012d40001247983 */ /* 0x002ea80000300800 */
[----:B------:R-:W1:Y:S01]  /*76360*/  LDS.128 R40, [R152] ;  /* 0x0000000098287984 */ /* 0x000e620000000c00 */
[----:B------:R-:W-:Y:S01]  /*76370*/  BAR.SYNC.DEFER_BLOCKING 0x0 ;  /* 0x0000000000007b1d */ /* 0x000fe20000010000 */
[----:B-1----:R-:W-:-:S05]  /*76380*/  IMAD.MOV.U32 R170, RZ, RZ, R41 ;  /* 0x000000ffffaa7224 */ /* 0x002fca00078e0029 */
[----:B------:R-:W-:Y:S04]  /*76390*/  STL [R1+0x12c0], R40 ;  /* 0x0012c02801007387 */ /* 0x000fe80000100800 */
[----:B------:R-:W-:Y:S04]  /*763a0*/  STL.64 [R1+0x12c8], R42 ;  /* 0x0012c82a01007387 */ /* 0x000fe80000100a00 */
[----:B------:R-:W-:Y:S04]  /*763b0*/  STL [R1+0x289c], R170 ;  /* 0x00289caa01007387 */ /* 0x000fe80000100800 */
        /* <DEDUP_REMOVED lines=25> */
[----:B-1----:R-:W-:Y:S04]  /*76550*/  STL [R1+0x6d4], R41 ;  /* 0x0006d42901007387 */ /* 0x002fe80000100800 */
[----:B------:R-:W-:Y:S04]  /*76560*/  STL.64 [R1+0x6d8], R42 ;  /* 0x0006d82a01007387 */ /* 0x000fe80000100a00 */
[----:B------:R-:W3:Y:S04]  /*76570*/  LDL.LU R33, [R1+0x1ae8] ;  /* 0x001ae80001217983 */ /* 0x000ee80000300800 */
[----:B------:R-:W3:Y:S04]  /*76580*/  LDL.LU R34, [R1+0x16e0] ;  /* 0x0016e00001227983 */ /* 0x000ee80000300800 */
[----:B------:R-:W3:Y:S01]  /*76590*/  LDL.LU R35, [R1+0x16e8] ;  /* 0x0016e80001237983 */ /* 0x000ee20000300800 */
[----:B------:R-:W-:Y:S01]  /*765a0*/  BAR.SYNC.DEFER_BLOCKING 0x0 ;  /* 0x0000000000007b1d */ /* 0x000fe20000010000 */
[----:B------:R-:W-:-:S02]  /*765b0*/  IMAD.MOV.U32 R38, RZ, RZ, R77 ;  /* 0x000000ffff267224 */ /* 0x000fc400078e004d */
        /* <DEDUP_REMOVED lines=26> */
[----:B------:R-:W-:Y:S01]  /*76760*/  BAR.SYNC.DEFER_BLOCKING 0x0 ;  /* 0x0000000000007b1d */ /* 0x000fe20000010000 */
[----:B-1----:R-:W-:-:S05]  /*76770*/  IMAD.MOV.U32 R171, RZ, RZ, R42 ;  /* 0x000000ffffab7224 */ /* 0x002fca00078e002a */
[----:B------:R-:W-:Y:S04]  /*76780*/  STL.64 [R1+0x1ad0], R40 ;  /* 0x001ad02801007387 */ /* 0x000fe80000100a00 */
[----:B------:R-:W-:Y:S04]  /*76790*/  STL [R1+0x1adc], R43 ;  /* 0x001adc2b01007387 */ /* 0x000fe80000100800 */
[----:B------:R-:W-:Y:S04]  /*767a0*/  STL [R1+0x2890], R171 ;  /* 0x002890ab01007387 */ /* 0x000fe80000100800 */
        /* <DEDUP_REMOVED lines=27> */
[----:B------:R-:W-:Y:S01]  /*76960*/  BAR.SYNC.DEFER_BLOCKING 0x0 ;  /* 0x0000000000007b1d */ /* 0x000fe20000010000 */
[----:B-1----:R-:W-:-:S05]  /*76970*/  IMAD.MOV.U32 R171, RZ, RZ, R41 ;  /* 0x000000ffffab7224 */ /* 0x002fca00078e0029 */
[----:B------:R-:W-:Y:S04]  /*76980*/  STL [R1+0xee0], R40 ;  /* 0x000ee02801007387 */ /* 0x000fe80000100800 */
[----:B------:R-:W-:Y:S04]  /*76990*/  STL.64 [R1+0xee8], R42 ;  /* 0x000ee82a01007387 */ /* 0x000fe80000100a00 */
[----:B------:R-:W-:Y:S04]  /*769a0*/  STL [R1+0x2894], R171 ;  /* 0x002894ab01007387 */ /* 0x000fe80000100800 */
        /* <DEDUP_REMOVED lines=28> */
[----:B-1----:R-:W-:Y:S04]  /*76b70*/  STL [R1+0x2e4], R41 ;  /* 0x0002e42901007387 */ /* 0x002fe80000100800 */
[----:B------:R-:W-:Y:S04]  /*76b80*/  STL.64 [R1+0x2e8], R42 ;  /* 0x0002e82a01007387 */ /* 0x000fe80000100a00 */
[----:B------:R-:W2:Y:S04]  /*76b90*/  LDL.LU R37, [R1+0x12f8] ;  /* 0x0012f80001257983 */ /* 0x000ea80000300800 */
[----:B------:R-:W2:Y:S04]  /*76ba0*/  LDL.LU R38, [R1+0xef0] ;  /* 0x000ef00001267983 */ /* 0x000ea80000300800 */
[----:B------:R-:W2:Y:S01]  /*76bb0*/  LDL.LU R39, [R1+0xef8] ;  /* 0x000ef80001277983 */ /* 0x000ea20000300800 */
[----:B------:R-:W-:-:S03]  /*76bc0*/  IMAD.MOV.U32 R171, RZ, RZ, R40 ;  /* 0x000000ffffab7224 */ /* 0x000fc600078e0028 */
        /* <DEDUP_REMOVED lines=45> */
[----:B-1----:R-:W-:Y:S04]  /*76ea0*/  STL [R1+0xef4], R41 ;  /* 0x000ef42901007387 */ /* 0x002fe80000100800 */
[----:B------:R-:W-:Y:S04]  /*76eb0*/  STL.64 [R1+0xef8], R42 ;  /* 0x000ef82a01007387 */ /* 0x000fe80000100a00 */
[----:B------:R-:W3:Y:S04]  /*76ec0*/  LDL.LU R33, [R1+0xafc] ;  /* 0x000afc0001217983 */ /* 0x000ee80000300800 */
[----:B------:R-:W3:Y:S04]  /*76ed0*/  LDL.LU R34, [R1+0x6f4] ;  /* 0x0006f40001227983 */ /* 0x000ee80000300800 */
[----:B------:R-:W3:Y:S01]  /*76ee0*/  LDL.LU R35, [R1+0x6fc] ;  /* 0x0006fc0001237983 */ /* 0x000ee20000300800 */
        /* <DEDUP_REMOVED lines=52> */
[----:B------:R-:W1:Y:S02]  /*77230*/  LDS.128 R40, [R152] ;  /* 0x0000000098287984 */ /* 0x000e640000000c00 */
[----:B-1----:R-:W-:-:S02]  /*77240*/  IMAD.MOV.U32 R81, RZ, RZ, R41 ;  /* 0x000000ffff517224 */ /* 0x002fc400078e0029 */
[----:B------:R-:W-:Y:S04]  /*77250*/  STL [R1+0x16f0], R40 ;  /* 0x0016f02801007387 */ /* 0x000fe80000100800 */
[----:B------:R-:W-:Y:S04]  /*77260*/  STL.64 [R1+0x16f8], R42 ;  /* 0x0016f82a01007387 */ /* 0x000fe80000100a00 */
[----:B------:R-:W-:Y:S04]  /*77270*/  STL [R1+0x2884], R81 ;  /* 0x0028845101007387 */ /* 0x000fe80000100800 */
        /* <DEDUP_REMOVED lines=37> */
[----:B------:R-:W1:Y:S01]  /*774d0*/  LDS.128 R40, [R152] ;  /* 0x0000000098287984 */ /* 0x000e620000000c00 */
[----:B------:R-:W-:-:S02]  /*774e0*/  IMAD.MOV.U32 R38, RZ, RZ, R89 ;  /* 0x000000ffff267224 */ /* 0x000fc400078e0059 */
[----:B------:R-:W-:Y:S01]  /*774f0*/  IMAD.MOV.U32 R39, RZ, RZ, R91 ;  /* 0x000000ffff277224 */ /* 0x000fe200078e005b */
        /* <DEDUP_REMOVED lines=114> */
[----:B------:R-:W2:Y:S01]  /*77c20*/  LDL.LU R37, [R1+0x328] ;  /* 0x0003280001257983 */ /* 0x000ea20000300800 */
[----:B------:R-:W-:-:S02]  /*77c30*/  IMAD.MOV.U32 R38, RZ, RZ, R96 ;  /* 0x000000ffff267224 */ /* 0x000fc400078e0060 */
[----:B------:R-:W-:Y:S01]  /*77c40*/  IMAD.MOV.U32 R39, RZ, RZ, R98 ;  /* 0x000000ffff277224 */ /* 0x000fe200078e0062 */
        /* <DEDUP_REMOVED lines=608> */
[----:B--2---:R1:W-:Y:S04]  /*7a250*/  STSM.16.M88.4 [R0], R36 ;  /* 0x0000002400007844 */ /* 0x0043e80000000200 */
[----:B------:R-:W3:Y:S04]  /*7a260*/  LDL.LU R34, [R1+0x17a0] ;  /* 0x0017a00001227983 */ /* 0x000ee80000300800 */
[----:B------:R-:W3:Y:S01]  /*7a270*/  LDL.LU R35, [R1+0x17a8] ;  /* 0x0017a80001237983 */ /* 0x000ee20000300800 */
        /* <DEDUP_REMOVED lines=18> */
[----:B--2---:R1:W-:Y:S04]  /*7a3a0*/  STSM.16.M88.4 [R0], R36 ;  /* 0x0000002400007844 */ /* 0x0043e80000000200 */
[----:B------:R-:W3:Y:S01]  /*7a3b0*/  LDL.LU R35, [R1+0x7a8] ;  /* 0x0007a80001237983 */ /* 0x000ee20000300800 */
        /* <DEDUP_REMOVED lines=16> */
[----:B--2---:R1:W-:Y:S04]  /*7a4c0*/  STSM.16.M88.4 [R0], R36 ;  /* 0x0000002400007844 */ /* 0x0043e80000000200 */
[----:B------:R-:W3:Y:S01]  /*7a4d0*/  LDL.LU R33, [R1+0x1bac] ;  /* 0x001bac0001217983 */ /* 0x000ee20000300800 */
[----:B------:R-:W-:Y:S06]  /*7a4e0*/  BAR.SYNC.DEFER_BLOCKING 0x0 ;  /* 0x0000000000007b1d */ /* 0x000fec0000010000 */
[----:B------:R-:W3:Y:S04]  /*7a4f0*/  LDL.LU R34, [R1+0x17a4] ;  /* 0x0017a40001227983 */ /* 0x000ee80000300800 */
[----:B------:R-:W3:Y:S04]  /*7a500*/  LDL.LU R35, [R1+0x17ac] ;  /* 0x0017ac0001237983 */ /* 0x000ee80000300800 */
        /* <DEDUP_REMOVED lines=11> */
[----:B------:R-:W3:Y:S04]  /*7a5c0*/  LDL.LU R33, [R1+0xbac] ;  /* 0x000bac0001217983 */ /* 0x000ee80000300800 */
[----:B------:R-:W3:Y:S04]  /*7a5d0*/  LDL.LU R34, [R1+0x7a4] ;  /* 0x0007a40001227983 */ /* 0x000ee80000300800 */
[----:B------:R-:W3:Y:S04]  /*7a5e0*/  LDL.LU R35, [R1+0x7ac] ;  /* 0x0007ac0001237983 */ /* 0x000ee80000300800 */
[----:B------:R-:W1:Y:S01]  /*7a5f0*/  LDS.128 R248, [R152] ;  /* 0x0000000098f87984 */ /* 0x000e620000000c00 */
[----:B------:R-:W-:Y:S06]  /*7a600*/  BAR.SYNC.DEFER_BLOCKING 0x0 ;  /* 0x0000000000007b1d */ /* 0x000fec0000010000 */
[----:B--2---:R2:W-:Y:S02]  /*7a610*/  STSM.16.M88.4 [R0], R36 ;  /* 0x0000002400007844 */ /* 0x0045e40000000200 */
[----:B------:R-:W-:Y:S06]  /*7a620*/  BAR.SYNC.DEFER_BLOCKING 0x0 ;  /* 0x0000000000007b1d */ /* 0x000fec0000010000 */
[----:B--2---:R-:W2:Y:S04]  /*7a630*/  LDL.LU R36, [R1+0x3a4] ;  /* 0x0003a40001247983 */ /* 0x004ea80000300800 */
[----:B------:R-:W2:Y:S04]  /*7a640*/  LDL.LU R37, [R1+0x3ac] ;  /* 0x0003ac0001257983 */ /* 0x000ea80000300800 */
[----:B------:R-:W4:Y:S01]  /*7a650*/  LDS.128 R236, [R152] ;  /* 0x0000000098ec7984 */ /* 0x000f220000000c00 */
[----:B------:R-:W-:Y:S01]  /*7a660*/  BAR.SYNC.DEFER_BLOCKING 0x0 ;  /* 0x0000000000007b1d */ /* 0x000fe20000010000 */
[----:B------:R-:W-:-:S02]  /*7a670*/  IMAD.MOV.U32 R38, RZ, RZ, R129 ;  /* 0x000000ffff267224 */ /* 0x000fc400078e0081 */
[----:B------:R-:W-:-:S03]  /*7a680*/  IMAD.MOV.U32 R39, RZ, RZ, R131 ;  /* 0x000000ffff277224 */ /* 0x000fc600078e0083 */
[----:B---3--:R3:W-:Y:S02]  /*7a690*/  STSM.16.M88.4 [R0], R32 ;  /* 0x0000002000007844 */ /* 0x0087e40000000200 */
[----:B------:R-:W-:Y:S06]  /*7a6a0*/  BAR.SYNC.DEFER_BLOCKING 0x0 ;  /* 0x0000000000007b1d */ /* 0x000fec0000010000 */
[----:B---3--:R-:W3:Y:S04]  /*7a6b0*/  LDL.LU R32, [R1+0x1bb0] ;  /* 0x001bb00001207983 */ /* 0x008ee80000300800 */
[----:B------:R-:W3:Y:S04]  /*7a6c0*/  LDL.LU R33, [R1+0x1bb8] ;  /* 0x001bb80001217983 */ /* 0x000ee80000300800 */
[----:B------:R-:W3:Y:S04]  /*7a6d0*/  LDL.LU R34, [R1+0x17b0] ;  /* 0x0017b00001227983 */ /* 0x000ee80000300800 */
[----:B------:R-:W3:Y:S04]  /*7a6e0*/  LDL.LU R35, [R1+0x17b8] ;  /* 0x0017b80001237983 */ /* 0x000ee80000300800 */
[----:B------:R-:W4:Y:S01]  /*7a6f0*/  LDS.128 R232, [R152] ;  /* 0x0000000098e87984 */ /* 0x000f220000000c00 */
[----:B------:R-:W-:Y:S06]  /*7a700*/  BAR.SYNC.DEFER_BLOCKING 0x0 ;  /* 0x0000000000007b1d */ /* 0x000fec0000010000 */
[----:B--2---:R2:W-:Y:S02]  /*7a710*/  STSM.16.M88.4 [R0], R36 ;  /* 0x0000002400007844 */ /* 0x0045e40000000200 */
[----:B------:R-:W-:Y:S06]  /*7a720*/  BAR.SYNC.DEFER_BLOCKING 0x0 ;  /* 0x0000000000007b1d */ /* 0x000fec0000010000 */
[----:B--2---:R-:W2:Y:S04]  /*7a730*/  LDL.LU R36, [R1+0x13b0] ;  /* 0x0013b00001247983 */ /* 0x004ea80000300800 */
[----:B------:R-:W2:Y:S04]  /*7a740*/  LDL.LU R37, [R1+0x13b8] ;  /* 0x0013b80001257983 */ /* 0x000ea80000300800 */
[----:B------:R-:W2:Y:S04]  /*7a750*/  LDL.LU R38, [R1+0xfb0] ;  /* 0x000fb00001267983 */ /* 0x000ea80000300800 */
[----:B------:R-:W2:Y:S04]  /*7a760*/  LDL.LU R39, [R1+0xfb8] ;  /* 0x000fb80001277983 */ /* 0x000ea80000300800 */
[----:B------:R-:W4:Y:S01]  /*7a770*/  LDS.128 R228, [R152] ;  /* 0x0000000098e47984 */ /* 0x000f220000000c00 */
[----:B------:R-:W-:Y:S06]  /*7a780*/  BAR.SYNC.DEFER_BLOCKING 0x0 ;  /* 0x0000000000007b1d */ /* 0x000fec0000010000 */
        /* <DEDUP_REMOVED lines=222> */
[----:B------:R-:W4:Y:S04]  /*7b570*/  LDL.LU R40, [R1+0xbe4] ;  /* 0x000be40001287983 */ /* 0x000f280000300800 */
        /* <DEDUP_REMOVED lines=9> */
[----:B------:R-:W1:Y:S01]  /*7b610*/  LDS.128 R72, [R152] ;  /* 0x0000000098487984 */ /* 0x000e620000000c00 */
[----:B------:R-:W-:Y:S06]  /*7b620*/  BAR.SYNC.DEFER_BLOCKING 0x0 ;  /* 0x0000000000007b1d */ /* 0x000fec0000010000 */
[----:B---3--:R-:W-:Y:S02]  /*7b630*/  STSM.16.M88.4 [R0], R32 ;  /* 0x0000002000007844 */ /* 0x008fe40000000200 */
[----:B------:R-:W-:Y:S06]  /*7b640*/  BAR.SYNC.DEFER_BLOCKING 0x0 ;  /* 0x0000000000007b1d */ /* 0x000fec0000010000 */
[----:B------:R-:W3:Y:S02]  /*7b650*/  LDS.128 R64, [R152] ;  /* 0x0000000098407984 */ /* 0x000ee40000000c00 */
[----:B------:R-:W-:Y:S06]  /*7b660*/  BAR.SYNC.DEFER_BLOCKING 0x0 ;  /* 0x0000000000007b1d */ /* 0x000fec0000010000 */
[----:B--2---:R2:W-:Y:S02]  /*7b670*/  STSM.16.M88.4 [R0], R36 ;  /* 0x0000002400007844 */ /* 0x0045e40000000200 */
[----:B------:R-:W-:Y:S06]  /*7b680*/  BAR.SYNC.DEFER_BLOCKING 0x0 ;  /* 0x0000000000007b1d */ /* 0x000fec0000010000 */
[----:B--2---:R-:W2:Y:S04]  /*7b690*/  LDL.LU R36, [R1+0x13f0] ;  /* 0x0013f00001247983 */ /* 0x004ea80000300800 */
[----:B------:R-:W2:Y:S04]  /*7b6a0*/  LDL.LU R37, [R1+0x13f8] ;  /* 0x0013f80001257983 */ /* 0x000ea80000300800 */
[----:B------:R-:W2:Y:S04]  /*7b6b0*/  LDL.LU R38, [R1+0xff0] ;  /* 0x000ff00001267983 */ /* 0x000ea80000300800 */
[----:B------:R-:W2:Y:S04]  /*7b6c0*/  LDL.LU R39, [R1+0xff8] ;  /* 0x000ff80001277983 */ /* 0x000ea80000300800 */
[----:B------:R-:W3:Y:S01]  /*7b6d0*/  LDS.128 R32, [R152] ;  /* 0x0000000098207984 */ /* 0x000ee20000000c00 */
[----:B------:R-:W-:Y:S06]  /*7b6e0*/  BAR.SYNC.DEFER_BLOCKING 0x0 ;  /* 0x0000000000007b1d */ /* 0x000fec0000010000 */
[----:B------:R-:W3:Y:S04]  /*7b6f0*/  LDL.LU R56, [R1+0xbf0] ;  /* 0x000bf00001387983 */ /* 0x000ee80000300800 */
[----:B------:R-:W3:Y:S04]  /*7b700*/  LDL.LU R57, [R1+0xbf8] ;  /* 0x000bf80001397983 */ /* 0x000ee80000300800 */
[----:B------:R-:W3:Y:S04]  /*7b710*/  LDL.LU R58, [R1+0x7f0] ;  /* 0x0007f000013a7983 */ /* 0x000ee80000300800 */
[----:B------:R-:W3:Y:S04]  /*7b720*/  LDL.LU R59, [R1+0x7f8] ;  /* 0x0007f800013b7983 */ /* 0x000ee80000300800 */
[----:B----4-:R-:W-:Y:S01]  /*7b730*/  STSM.16.M88.4 [R0], R40 ;  /* 0x0000002800007844 */ /* 0x010fe20000000200 */
[----:B------:R-:W-:Y:S06]  /*7b740*/  BAR.SYNC.DEFER_BLOCKING 0x0 ;  /* 0x0000000000007b1d */ /* 0x000fec0000010000 */
[----:B------:R-:W4:Y:S02]  /*7b750*/  LDS.128 R44, [R152] ;  /* 0x00000000982c7984 */ /* 0x000f240000000c00 */
[----:B------:R-:W-:Y:S06]  /*7b760*/  BAR.SYNC.DEFER_BLOCKING 0x0 ;  /* 0x0000000000007b1d */ /* 0x000fec0000010000 */
[----:B------:R1:W-:Y:S02]  /*7b770*/  STSM.16.M88.4 [R0], R52 ;  /* 0x0000003400007844 */ /* 0x0003e40000000200 */
[----:B------:R-:W-:Y:S06]  /*7b780*/  BAR.SYNC.DEFER_BLOCKING 0x0 ;  /* 0x0000000000007b1d */ /* 0x000fec0000010000 */
[----:B-1----:R-:W4:Y:S04]  /*7b790*/  LDL.LU R52, [R1+0x3f0] ;  /* 0x0003f00001347983 */ /* 0x002f280000300800 */
[----:B------:R-:W4:Y:S04]  /*7b7a0*/  LDL.LU R53, [R1+0x3f8] ;  /* 0x0003f80001357983 */ /* 0x000f280000300800 */
[----:B------:R-:W1:Y:S01]  /*7b7b0*/  LDS.128 R48, [R152] ;  /* 0x0000000098307984 */ /* 0x000e620000000c00 */
[----:B------:R-:W-:Y:S06]  /*7b7c0*/  BAR.SYNC.DEFER_BLOCKING 0x0 ;  /* 0x0000000000007b1d */ /* 0x000fec0000010000 */
[----:B------:R1:W-:Y:S01]  /*7b7d0*/  STSM.16.M88.4 [R0], R60 ;  /* 0x0000003c00007844 */ /* 0x0003e20000000200 */
[----:B------:R-:W-:Y:S01]  /*7b7e0*/  IMAD.MOV.U32 R54, RZ, RZ, R148 ;  /* 0x000000ffff367224 */ /* 0x000fe200078e0094 */
[----:B------:R-:W-:Y:S06]  /*7b7f0*/  BAR.SYNC.DEFER_BLOCKING 0x0 ;  /* 0x0000000000007b1d */ /* 0x000fec0000010000 */
[----:B-1----:R-:W4:Y:S04]  /*7b800*/  LDL.LU R60, [R1+0x1bf4] ;  /* 0x001bf400013c7983 */ /* 0x002f280000300800 */
        /* <DEDUP_REMOVED lines=16> */
[----:B------:R-:W-:Y:S01]  /*7b910*/  BAR.SYNC.DEFER_BLOCKING 0x0 ;  /* 0x0000000000007b1d */ /* 0x000fe20000010000 */
[----:B------:R-:W-:-:S05]  /*7b920*/  IMAD.MOV.U32 R55, RZ, RZ, R150 ;  /* 0x000000ffff377224 */ /* 0x000fca00078e0096 */
[----:B------:R-:W4:Y:S04]  /*7b930*/  LDL.LU R144, [R1+0x1800] ;  /* 0x0018000001907983 */ /* 0x000f280000300800 */
[----:B------:R-:W4:Y:S04]  /*7b940*/  LDL.LU R142, [R1+0x287c] ;  /* 0x00287c00018e7983 */ /* 0x000f280000300800 */
[----:B--2---:R-:W-:Y:S01]  /*7b950*/  STSM.16.M88.4 [R0], R36 ;  /* 0x0000002400007844 */ /* 0x004fe20000000200 */
[----:B------:R-:W-:Y:S06]  /*7b960*/  BAR.SYNC.DEFER_BLOCKING 0x0 ;  /* 0x0000000000007b1d */ /* 0x000fec0000010000 */
[----:B------:R-:W2:Y:S02]  /*7b970*/  LDS.128 R36, [R152] ;  /* 0x0000000098247984 */ /* 0x000ea40000000c00 */
[----:B------:R-:W-:Y:S06]  /*7b980*/  BAR.SYNC.DEFER_BLOCKING 0x0 ;  /* 0x0000000000007b1d */ /* 0x000fec0000010000 */
[----:B---3--:R-:W-:Y:S02]  /*7b990*/  STSM.16.M88.4 [R0], R56 ;  /* 0x0000003800007844 */ /* 0x008fe40000000200 */
[----:B------:R-:W-:Y:S06]  /*7b9a0*/  BAR.SYNC.DEFER_BLOCKING 0x0 ;  /* 0x0000000000007b1d */ /* 0x000fec0000010000 */
[----:B------:R-:W3:Y:S02]  /*7b9b0*/  LDS.128 R56, [R152] ;  /* 0x0000000098387984 */ /* 0x000ee40000000c00 */
[----:B------:R-:W-:Y:S06]  /*7b9c0*/  BAR.SYNC.DEFER_BLOCKING 0x0 ;  /* 0x0000000000007b1d */ /* 0x000fec0000010000 */
[----:B----4-:R-:W-:Y:S02]  /*7b9d0*/  STSM.16.M88.4 [R0], R52 ;  /* 0x0000003400007844 */ /* 0x010fe40000000200 */
[----:B------:R-:W-:Y:S06]  /*7b9e0*/  BAR.SYNC.DEFER_BLOCKING 0x0 ;  /* 0x0000000000007b1d */ /* 0x000fec0000010000 */
[----:B------:R-:W4:Y:S02]  /*7b9f0*/  LDS.128 R52, [R152] ;  /* 0x0000000098347984 */ /* 0x000f240000000c00 */
[----:B------:R-:W-:Y:S06]  /*7ba00*/  BAR.SYNC.DEFER_BLOCKING 0x0 ;  /* 0x0000000000007b1d */ /* 0x000fec0000010000 */
[----:B------:R-:W-:Y:S02]  /*7ba10*/  STSM.16.M88.4 [R0], R60 ;  /* 0x0000003c00007844 */ /* 0x000fe40000000200 */
[----:B------:R-:W-:Y:S06]  /*7ba20*/  BAR.SYNC.DEFER_BLOCKING 0x0 ;  /* 0x0000000000007b1d */ /* 0x000fec0000010000 */
[----:B------:R-:W4:Y:S02]  /*7ba30*/  LDS.128 R60, [R152] ;  /* 0x00000000983c7984 */ /* 0x000f240000000c00 */
[----:B------:R-:W-:Y:S06]  /*7ba40*/  BAR.SYNC.DEFER_BLOCKING 0x0 ;  /* 0x0000000000007b1d */ /* 0x000fec0000010000 */
[----:B------:R-:W-:Y:S02]  /*7ba50*/  STSM.16.M88.4 [R0], R68 ;  /* 0x0000004400007844 */ /* 0x000fe40000000200 */
[----:B------:R-:W-:Y:S06]  /*7ba60*/  BAR.SYNC.DEFER_BLOCKING 0x0 ;  /* 0x0000000000007b1d */ /* 0x000fec0000010000 */
[----:B------:R-:W4:Y:S02]  /*7ba70*/  LDS.128 R68, [R152] ;  /* 0x0000000098447984 */ /* 0x000f240000000c00 */
[----:B------:R-:W-:Y:S06]  /*7ba80*/  BAR.SYNC.DEFER_BLOCKING 0x0 ;  /* 0x0000000000007b1d */ /* 0x000fec0000010000 */
[----:B------:R1:W-:Y:S02]  /*7ba90*/  STSM.16.M88.4 [R0], R76 ;  /* 0x0000004c00007844 */ /* 0x0003e40000000200 */
[----:B------:R-:W-:Y:S06]  /*7baa0*/  BAR.SYNC.DEFER_BLOCKING 0x0 ;  /* 0x0000000000007b1d */ /* 0x000fec0000010000 */
[----:B-1----:R-:W2:Y:S04]  /*7bab0*/  LDL.LU R76, [R1+0x3f4] ;  /* 0x0003f400014c7983 */ /* 0x002ea80000300800 */
[----:B------:R-:W2:Y:S04]  /*7bac0*/  LDL.LU R77, [R1+0x3fc] ;  /* 0x0003fc00014d7983 */ /* 0x000ea80000300800 */
[----:B------:R-:W3:Y:S04]  /*7bad0*/  LDL.LU R143, [R1+0x1000] ;  /* 0x00100000018f7983 */ /* 0x000ee80000300800 */
[----:B------:R-:W4:Y:S04]  /*7bae0*/  LDL.LU R141, [R1+0x800] ;  /* 0x00080000018d7983 */ /* 0x000f280000300800 */
[----:B------:R-:W1:Y:S01]  /*7baf0*/  LDS.128 R84, [R152] ;  /* 0x0000000098547984 */ /* 0x000e620000000c00 */
[----:B------:R-:W-:-:S02]  /*7bb00*/  IMAD.MOV.U32 R78, RZ, RZ, R149 ;  /* 0x000000ffff4e7224 */ /* 0x000fc400078e0095 */
[----:B------:R-:W-:Y:S01]  /*7bb10*/  IMAD.MOV.U32 R79, RZ, RZ, R151 ;  /* 0x000000ffff4f7224 */ /* 0x000fe200078e0097 */
[----:B------:R-:W-:Y:S01]  /*7bb20*/  BAR.SYNC.DEFER_BLOCKING 0x0 ;  /* 0x0000000000007b1d */ /* 0x000fe20000010000 */
[----:B------:R-:W-:Y:S01]  /*7bb30*/  ISETP.LT.AND P4, PT, R10, UR5, !P4 ;  /* 0x000000050a007c0c */ /* 0x000fe2000e781270 */
[----:B------:R-:W-:-:S04]  /*7bb40*/  IMAD.WIDE R82, R140, 0x4, R2 ;  /* 0x000000048c527825 */ /* 0x000fc800078e0202 */
[----:B------:R-:W4:Y:S04]  /*7bb50*/  LDL.LU R146, [R1+0x2874] ;  /* 0x0028740001927983 */ /* 0x000f280000300800 */
[----:B--2---:R2:W-:Y:S01]  /*7bb60*/  STSM.16.M88.4 [R0], R76 ;  /* 0x0000004c00007844 */ /* 0x0045e20000000200 */
[----:B------:R-:W-:Y:S06]  /*7bb70*/  BAR.SYNC.DEFER_BLOCKING 0x0 ;  /* 0x0000000000007b1d */ /* 0x000fec0000010000 */
[----:B------:R1:W-:Y:S01]  /*7bb80*/  @P4 STG.E desc[UR6][R82.64], R148 ;  /* 0x0000009452004986 */ /* 0x0003e2000c101906 */
[----:B------:R-:W-:-:S04]  /*7bb90*/  ISETP.GE.AND P4, PT, R10, UR11, PT ;  /* 0x0000000b0a007c0c */ /* 0x000fc8000bf86270 */
[----:B------:R-:W-:Y:S01]  /*7bba0*/  ISETP.LT.AND P5, PT, R12, UR4, !P4 ;  /* 0x000000040c007c0c */ /* 0x000fe2000e7a1270 */
[C---:B--2---:R-:W-:Y:S01]  /*7bbb0*/  IMAD.WIDE R76, R140.reuse, 0x4, R4 ;  /* 0x000000048c4c7825 */ /* 0x044fe200078e0204 */
[----:B-1----:R-:W2:Y:S11]  /*7bbc0*/  LDL.LU R148, [R1+0x1e24] ;  /* 0x001e240001947983 */ /* 0x002eb60000300800 */
[----:B------:R1:W-:Y:S01]  /*7bbd0*/  @P5 STG.E desc[UR6][R76.64], R147 ;  /* 0x000000934c005986 */ /* 0x0003e2000c101906 */
[----:B------:R-:W-:Y:S01]  /*7bbe0*/  ISETP.LT.AND P5, PT, R13, UR8, !P4 ;  /* 0x000000080d007c0c */ /* 0x000fe2000e7a1270 */
[----:B------:R-:W-:Y:S01]  /*7bbf0*/  ULDC UR8, c[0x0][0x228] ;  /* 0x00008a0000087ab9 */ /* 0x000fe20000000800 */
[----:B-1----:R-:W-:-:S11]  /*7bc00*/  IMAD.WIDE R76, R140, 0x4, R6 ;  /* 0x000000048c4c7825 */ /* 0x002fd600078e0206 */
[----:B------:R1:W-:Y:S01]  /*7bc10*/  @P5 STG.E desc[UR6][R76.64], R145 ;  /* 0x000000914c005986 */ /* 0x0003e2000c101906 */
[----:B------:R-:W-:Y:S01]  /*7bc20*/  ISETP.LT.AND P4, PT, R14, UR8, !P4 ;  /* 0x000000080e007c0c */ /* 0x000fe2000e781270 */
[----:B------:R-:W-:Y:S01]  /*7bc30*/  VIADD R78, R10, 0x1 ;  /* 0x000000010a4e7836 */ /* 0x000fe20000000000 */
[----:B------:R-:W-:Y:S01]  /*7bc40*/  ULDC.64 UR8, c[0x0][0x228] ;  /* 0x00008a0000087ab9 */ /* 0x000fe20000000a00 */
[----:B-1----:R-:W-:Y:S02]  /*7bc50*/  IMAD.WIDE R76, R140, 0x4, R8 ;  /* 0x000000048c4c7825 */ /* 0x002fe400078e0208 */
[----:B------:R-:W2:Y:S04]  /*7bc60*/  LDL.LU R140, [R1+0x2508] ;  /* 0x00250800018c7983 */ /* 0x000ea80000300800 */
[----:B------:R-:W2:Y:S04]  /*7bc70*/  LDL.LU R147, [R1+0x1e14] ;  /* 0x001e140001937983 */ /* 0x000ea80000300800 */
[----:B------:R-:W2:Y:S04]  /*7bc80*/  LDL.LU R145, [R1+0x1e04] ;  /* 0x001e040001917983 */ /* 0x000ea80000300800 */
[----:B------:R1:W-:Y:S01]  /*7bc90*/  @P4 STG.E desc[UR6][R76.64], R144 ;  /* 0x000000904c004986 */ /* 0x0003e2000c101906 */
[----:B------:R-:W-:Y:S01]  /*7bca0*/  ISETP.GE.AND P4, PT, R78, UR9, PT ;  /* 0x000000094e007c0c */ /* 0x000fe2000bf86270 */
[----:B------:R-:W-:-:S03]  /*7bcb0*/  ULDC UR9, c[0x0][0x228] ;  /* 0x00008a0000097ab9 */ /* 0x000fc60000000800 */
[----:B------:R-:W-:Y:S01]  /*7bcc0*/  ISETP.LT.AND P5, PT, R11, UR10, !P4 ;  /* 0x0000000a0b007c0c */ /* 0x000fe2000e7a1270 */
[----:B-1----:R-:W2:Y:S01]  /*7bcd0*/  LDL.LU R144, [R1+0x1804] ;  /* 0x0018040001907983 */ /* 0x002ea20000300800 */
[----:B------:R-:W-:Y:S01]  /*7bce0*/  IMAD.WIDE R76, R142, 0x4, R2 ;  /* 0x000000048e4c7825 */ /* 0x000fe200078e0202 */
[----:B------:R-:W-:-:S10]  /*7bcf0*/  ULDC UR10, c[0x0][0x228] ;  /* 0x00008a00000a7ab9 */ /* 0x000fd40000000800 */
[----:B---3--:R1:W-:Y:S01]  /*7bd00*/  @P5 STG.E desc[UR6][R76.64], R143 ;  /* 0x0000008f4c005986 */ /* 0x0083e2000c101906 */
[----:B------:R-:W-:Y:S01]  /*7bd10*/  ISETP.LT.AND P5, PT, R12, UR9, !P4 ;  /* 0x000000090c007c0c */ /* 0x000fe2000e7a1270 */
[----:B------:R-:W-:Y:S02]  /*7bd20*/  ULDC UR9, c[0x0][0x228] ;  /* 0x00008a0000097ab9 */ /* 0x000fe40000000800 */
[----:B-1----:R-:W3:Y:S01]  /*7bd30*/  LDL.LU R143, [R1+0x1004] ;  /* 0x00100400018f7983 */ /* 0x002ee20000300800 */
[----:B------:R-:W-:-:S09]  /*7bd40*/  IMAD.WIDE R76, R142, 0x4, R4 ;  /* 0x000000048e4c7825 */ /* 0x000fd200078e0204 */
[----:B----4-:R1:W-:Y:S04]  /*7bd50*/  @P5 STG.E desc[UR6][R76.64], R141 ;  /* 0x0000008d4c005986 */ /* 0x0103e8000c101906 */
[----:B-1----:R-:W4:Y:S01]  /*7bd60*/  LDL.LU R141, [R1+0x804] ;  /* 0x00080400018d7983 */ /* 0x002f220000300800 */
[----:B------:R-:W-:Y:S02]  /*7bd70*/  ISETP.LT.AND P5, PT, R13, UR9, !P4 ;  /* 0x000000090d007c0c */ /* 0x000fe4000e7a1270 */
[----:B------:R-:W-:Y:S01]  /*7bd80*/  ISETP.LT.AND P4, PT, R14, UR8, !P4 ;  /* 0x000000080e007c0c */ /* 0x000fe2000e781270 */
[----:B------:R-:W-:Y:S01]  /*7bd90*/  IMAD.WIDE R76, R142, 0x4, R6 ;  /* 0x000000048e4c7825 */ /* 0x000fe200078e0206 */
[----:B------:R-:W-:-:S03]  /*7bda0*/  ULDC.64 UR8, c[0x0][0x228] ;  /* 0x00008a0000087ab9 */ /* 0x000fc60000000a00 */
[----:B------:R-:W-:-:S06]  /*7bdb0*/  VIADD R78, R10, 0x2 ;  /* 0x000000020a4e7836 */ /* 0x000fcc0000000000 */
[----:B------:R1:W-:Y:S02]  /*7bdc0*/  @P5 STG.E desc[UR6][R76.64], R244 ;  /* 0x000000f44c005986 */ /* 0x0003e4000c101906 */
[----:B-1----:R-:W-:Y:S02]  /*7bdd0*/  IMAD.WIDE R76, R142, 0x4, R8 ;  /* 0x000000048e4c7825 */ /* 0x002fe400078e0208 */
[----:B------:R-:W4:Y:S04]  /*7bde0*/  LDL.LU R142, [R1+0x2250] ;  /* 0x00225000018e7983 */ /* 0x000f280000300800 */
[----:B------:R1:W-:Y:S01]  /*7bdf0*/  @P4 STG.E desc[UR6][R76.64], R240 ;  /* 0x000000f04c004986 */ /* 0x0003e2000c101906 */
[----:B------:R-:W-:Y:S01]  /*7be00*/  ISETP.GE.AND P4, PT, R78, UR9, PT ;  /* 0x000000094e007c0c */ /* 0x000fe2000bf86270 */
[----:B------:R-:W-:-:S03]  /*7be10*/  ULDC UR9, c[0x0][0x228] ;  /* 0x00008a0000097ab9 */ /* 0x000fc60000000800 */
[----:B------:R-:W-:Y:S01]  /*7be20*/  ISETP.LT.AND P5, PT, R11, UR10, !P4 ;  /* 0x0000000a0b007c0c */ /* 0x000fe2000e7a1270 */
[----:B-1----:R-:W-:Y:S01]  /*7be30*/  IMAD.WIDE R76, R146, 0x4, R2 ;  /* 0x00000004924c7825 */ /* 0x002fe200078e0202 */
[----:B------:R-:W-:-:S03]  /*7be40*/  ULDC UR10, c[0x0][0x228] ;  /* 0x00008a00000a7ab9 */ /* 0x000fc60000000800 */
[----:B------:R-:W-:-:S08]  /*7be50*/  VIADD R78, R10, 0x3 ;  /* 0x000000030a4e7836 */ /* 0x000fd00000000000 */
[----:B--2---:R1:W-:Y:S01]  /*7be60*/  @P5 STG.E desc[UR6][R76.64], R148 ;  /* 0x000000944c005986 */ /* 0x0043e2000c101906 */
[----:B------:R-:W-:Y:S01]  /*7be70*/  ISETP.LT.AND P5, PT, R12, UR9, !P4 ;  /* 0x000000090c007c0c */ /* 0x000fe2000e7a1270 */
[----:B------:R-:W-:Y:S01]  /*7be80*/  ULDC UR9, c[0x0][0x228] ;  /* 0x00008a0000097ab9 */ /* 0x000fe20000000800 */
[----:B-1----:R-:W-:-:S11]  /*7be90*/  IMAD.WIDE R76, R146, 0x4, R4 ;  /* 0x00000004924c7825 */ /* 0x002fd600078e0204 */
[----:B------:R1:W-:Y:S01]  /*7bea0*/  @P5 STG.E desc[UR6][R76.64], R147 ;  /* 0x000000934c005986 */ /* 0x0003e2000c101906 */
[----:B------:R-:W-:Y:S02]  /*7beb0*/  ISETP.LT.AND P5, PT, R13, UR9, !P4 ;  /* 0x000000090d007c0c */ /* 0x000fe4000e7a1270 */
[----:B------:R-:W-:Y:S01]  /*7bec0*/  ISETP.LT.AND P4, PT, R14, UR8, !P4 ;  /* 0x000000080e007c0c */ /* 0x000fe2000e781270 */
[----:B------:R-:W-:Y:S01]  /*7bed0*/  ULDC.64 UR8, c[0x0][0x228] ;  /* 0x00008a0000087ab9 */ /* 0x000fe20000000a00 */
[----:B-1----:R-:W2:Y:S01]  /*7bee0*/  LDL.LU R147, [R1+0x1e28] ;  /* 0x001e280001937983 */ /* 0x002ea20000300800 */
[----:B------:R-:W-:-:S08]  /*7bef0*/  IMAD.WIDE R76, R146, 0x4, R6 ;  /* 0x00000004924c7825 */ /* 0x000fd000078e0206 */
[----:B------:R1:W-:Y:S02]  /*7bf00*/  @P5 STG.E desc[UR6][R76.64], R145 ;  /* 0x000000914c005986 */ /* 0x0003e4000c101906 */
[----:B-1----:R-:W-:Y:S02]  /*7bf10*/  IMAD.WIDE R76, R146, 0x4, R8 ;  /* 0x00000004924c7825 */ /* 0x002fe400078e0208 */
[----:B------:R-:W2:Y:S04]  /*7bf20*/  LDL.LU R145, [R1+0x1e18] ;  /* 0x001e180001917983 */ /* 0x000ea80000300800 */
[----:B------:R1:W-:Y:S01]  /*7bf30*/  @P4 STG.E desc[UR6][R76.64], R144 ;  /* 0x000000904c004986 */ /* 0x0003e2000c101906 */
[----:B------:R-:W-:Y:S01]  /*7bf40*/  ISETP.GE.AND P4, PT, R78, UR9, PT ;  /* 0x000000094e007c0c */ /* 0x000fe2000bf86270 */
[----:B------:R-:W-:-:S03]  /*7bf50*/  ULDC UR9, c[0x0][0x228] ;  /* 0x00008a0000097ab9 */ /* 0x000fc60000000800 */
[----:B------:R-:W-:Y:S01]  /*7bf60*/  ISETP.LT.AND P5, PT, R11, UR10, !P4 ;  /* 0x0000000a0b007c0c */ /* 0x000fe2000e7a1270 */
[----:B-1----:R-:W-:Y:S01]  /*7bf70*/  IMAD.WIDE R76, R140, 0x4, R2 ;  /* 0x000000048c4c7825 */ /* 0x002fe200078e0202 */
[----:B------:R-:W2:Y:S01]  /*7bf80*/  LDL.LU R144, [R1+0x1e08] ;  /* 0x001e080001907983 */ /* 0x000ea20000300800 */
[----:B------:R-:W-:-:S10]  /*7bf90*/  ULDC UR10, c[0x0][0x228] ;  /* 0x00008a00000a7ab9 */ /* 0x000fd40000000800 */
[----:B---3--:R1:W-:Y:S01]  /*7bfa0*/  @P5 STG.E desc[UR6][R76.64], R143 ;  /* 0x0000008f4c005986 */ /* 0x0083e2000c101906 */
[----:B------:R-:W-:Y:S01]  /*7bfb0*/  ISETP.LT.AND P5, PT, R12, UR9, !P4 ;  /* 0x000000090c007c0c */ /* 0x000fe2000e7a1270 */
[----:B------:R-:W-:Y:S01]  /*7bfc0*/  ULDC UR9, c[0x0][0x228] ;  /* 0x00008a0000097ab9 */ /* 0x000fe20000000800 */
[C---:B-1----:R-:W-:Y:S01]  /*7bfd0*/  IMAD.WIDE R76, R140.reuse, 0x4, R4 ;  /* 0x000000048c4c7825 */ /* 0x042fe200078e0204 */
[----:B------:R-:W3:Y:S10]  /*7bfe0*/  LDL.LU R143, [R1+0x1808] ;  /* 0x00180800018f7983 */ /* 0x000ef40000300800 */
[----:B----4-:R1:W-:Y:S01]  /*7bff0*/  @P5 STG.E desc[UR6][R76.64], R141 ;  /* 0x0000008d4c005986 */ /* 0x0103e2000c101906 */
[----:B------:R-:W-:Y:S01]  /*7c000*/  ISETP.LT.AND P5, PT, R13, UR9, !P4 ;  /* 0x000000090d007c0c */ /* 0x000fe2000e7a1270 */
[----:B-1----:R-:W-:-:S12]  /*7c010*/  IMAD.WIDE R76, R140, 0x4, R6 ;  /* 0x000000048c4c7825 */ /* 0x002fd800078e0206 */
[----:B------:R1:W-:Y:S02]  /*7c020*/  @P5 STG.E desc[UR6][R76.64], R245 ;  /* 0x000000f54c005986 */ /* 0x0003e4000c101906 */
[----:B-1----:R-:W-:Y:S02]  /*7c030*/  IMAD.WIDE R76, R140, 0x4, R8 ;  /* 0x000000048c4c7825 */ /* 0x002fe400078e0208 */
[----:B------:R-:W4:Y:S01]  /*7c040*/  LDL.LU R140, [R1+0x1008] ;  /* 0x00100800018c7983 */ /* 0x000f220000300800 */
[----:B------:R-:W-:Y:S01]  /*7c050*/  ISETP.LT.AND P4, PT, R14, UR8, !P4 ;  /* 0x000000080e007c0c */ /* 0x000fe2000e781270 */
[----:B------:R-:W-:Y:S01]  /*7c060*/  VIADD R78, R10, 0x4 ;  /* 0x000000040a4e7836 */ /* 0x000fe20000000000 */
[----:B------:R-:W-:Y:S01]  /*7c070*/  ULDC.64 UR8, c[0x0][0x228] ;  /* 0x00008a0000087ab9 */ /* 0x000fe20000000a00 */
[----:B------:R-:W4:Y:S04]  /*7c080*/  LDL.LU R141, [R1+0x808] ;  /* 0x00080800018d7983 */ /* 0x000f280000300800 */
[----:B------:R-:W4:Y:S06]  /*7c090*/  LDL.LU R146, [R1+0x2080] ;  /* 0x0020800001927983 */ /* 0x000f2c0000300800 */
        /* <DEDUP_REMOVED lines=10> */
[----:B-1----:R-:W-:Y:S01]  /*7c140*/  IMAD.WIDE R76, R142, 0x4, R4 ;  /* 0x000000048e4c7825 */ /* 0x002fe200078e0204 */
[----:B------:R-:W2:Y:S10]  /*7c150*/  LDL.LU R147, [R1+0x1e2c] ;  /* 0x001e2c0001937983 */ /* 0x000eb40000300800 */
[----:B------:R1:W-:Y:S01]  /*7c160*/  @P5 STG.E desc[UR6][R76.64], R145 ;  /* 0x000000914c005986 */ /* 0x0003e2000c101906 */
[----:B------:R-:W-:-:S02]  /*7c170*/  ISETP.LT.AND P5, PT, R13, UR9, !P4 ;  /* 0x000000090d007c0c */ /* 0x000fc4000e7a1270 */
[----:B------:R-:W-:Y:S01]  /*7c180*/  ISETP.LT.AND P4, PT, R14, UR8, !P4 ;  /* 0x000000080e007c0c */ /* 0x000fe2000e781270 */
[----:B------:R-:W-:Y:S01]  /*7c190*/  ULDC.64 UR8, c[0x0][0x228] ;  /* 0x00008a0000087ab9 */ /* 0x000fe20000000a00 */
[----:B-1----:R-:W-:-:S09]  /*7c1a0*/  IMAD.WIDE R76, R142, 0x4, R6 ;  /* 0x000000048e4c7825 */ /* 0x002fd200078e0206 */
[----:B------:R1:W-:Y:S02]  /*7c1b0*/  @P5 STG.E desc[UR6][R76.64], R144 ;  /* 0x000000904c005986 */ /* 0x0003e4000c101906 */
[----:B-1----:R-:W-:Y:S02]  /*7c1c0*/  IMAD.WIDE R76, R142, 0x4, R8 ;  /* 0x000000048e4c7825 */ /* 0x002fe400078e0208 */
[----:B------:R-:W2:Y:S04]  /*7c1d0*/  LDL.LU R142, [R1+0x2084] ;  /* 0x00208400018e7983 */ /* 0x000ea80000300800 */
[----:B------:R-:W2:Y:S04]  /*7c1e0*/  LDL.LU R144, [R1+0x1e1c] ;  /* 0x001e1c0001907983 */ /* 0x000ea80000300800 */
[----:B---3--:R1:W-:Y:S01]  /*7c1f0*/  @P4 STG.E desc[UR6][R76.64], R143 ;  /* 0x0000008f4c004986 */ /* 0x0083e2000c101906 */
[----:B------:R-:W-:Y:S01]  /*7c200*/  ISETP.GE.AND P4, PT, R78, UR9, PT ;  /* 0x000000094e007c0c */ /* 0x000fe2000bf86270 */
[----:B------:R-:W-:-:S02]  /*7c210*/  ULDC UR9, c[0x0][0x228] ;  /* 0x00008a0000097ab9 */ /* 0x000fc40000000800 */
[----:B------:R-:W3:Y:S01]  /*7c220*/  LDL.LU R145, [R1+0x1e0c] ;  /* 0x001e0c0001917983 */ /* 0x000ee20000300800 */
[----:B------:R-:W-:Y:S01]  /*7c230*/  ISETP.LT.AND P5, PT, R11, UR10, !P4 ;  /* 0x0000000a0b007c0c */ /* 0x000fe2000e7a1270 */
[----:B-1----:R-:W-:Y:S01]  /*7c240*/  IMAD.WIDE R76, R252, 0x4, R2 ;  /* 0x00000004fc4c7825 */ /* 0x002fe200078e0202 */
[----:B------:R-:W-:-:S11]  /*7c250*/  ULDC UR10, c[0x0][0x228] ;  /* 0x00008a00000a7ab9 */ /* 0x000fd60000000800 */
[----:B----4-:R1:W-:Y:S04]  /*7c260*/  @P5 STG.E desc[UR6][R76.64], R140 ;  /* 0x0000008c4c005986 */ /* 0x0103e8000c101906 */
[----:B-1----:R-:W4:Y:S01]  /*7c270*/  LDL.LU R140, [R1+0x180c] ;  /* 0x00180c00018c7983 */ /* 0x002f220000300800 */
[----:B------:R-:W-:Y:S01]  /*7c280*/  ISETP.LT.AND P5, PT, R12, UR9, !P4 ;  /* 0x000000090c007c0c */ /* 0x000fe2000e7a1270 */
[----:B------:R-:W-:Y:S01]  /*7c290*/  IMAD.WIDE R76, R252, 0x4, R4 ;  /* 0x00000004fc4c7825 */ /* 0x000fe200078e0204 */
[----:B------:R-:W-:Y:S01]  /*7c2a0*/  ULDC UR9, c[0x0][0x228] ;  /* 0x00008a0000097ab9 */ /* 0x000fe20000000800 */
[----:B------:R-:W4:Y:S10]  /*7c2b0*/  LDL.LU R143, [R1+0x100c] ;  /* 0x00100c00018f7983 */ /* 0x000f340000300800 */
[----:B------:R1:W-:Y:S01]  /*7c2c0*/  @P5 STG.E desc[UR6][R76.64], R141 ;  /* 0x0000008d4c005986 */ /* 0x0003e2000c101906 */
[----:B------:R-:W-:-:S03]  /*7c2d0*/  ISETP.LT.AND P5, PT, R13, UR9, !P4 ;  /* 0x000000090d007c0c */ /* 0x000fc6000e7a1270 */
[----:B-1----:R-:W4:Y:S01]  /*7c2e0*/  LDL.LU R141, [R1+0x80c] ;  /* 0x00080c00018d7983 */ /* 0x002f220000300800 */
[----:B------:R-:W-:Y:S01]  /*7c2f0*/  ISETP.LT.AND P4, PT, R14, UR8, !P4 ;  /* 0x000000080e007c0c */ /* 0x000fe2000e781270 */
[----:B------:R-:W-:Y:S01]  /*7c300*/  IMAD.WIDE R76, R252, 0x4, R6 ;  /* 0x00000004fc4c7825 */ /* 0x000fe200078e0206 */
[----:B------:R-:W-:-:S07]  /*7c310*/  ULDC.64 UR8, c[0x0][0x228] ;  /* 0x00008a0000087ab9 */ /* 0x000fce0000000a00 */
[----:B------:R1:W-:Y:S01]  /*7c320*/  @P5 STG.E desc[UR6][R76.64], R246 ;  /* 0x000000f64c005986 */ /* 0x0003e2000c101906 */
[----:B------:R-:W-:Y:S02]  /*7c330*/  VIADD R78, R10, 0x6 ;  /* 0x000000060a4e7836 */ /* 0x000fe40000000000 */
[----:B-1----:R-:W-:-:S05]  /*7c340*/  IMAD.WIDE R76, R252, 0x4, R8 ;  /* 0x00000004fc4c7825 */ /* 0x002fca00078e0208 */
[----:B------:R1:W-:Y:S01]  /*7c350*/  @P4 STG.E desc[UR6][R76.64], R242 ;  /* 0x000000f24c004986 */ /* 0x0003e2000c101906 */
[----:B------:R-:W-:Y:S01]  /*7c360*/  ISETP.GE.AND P4, PT, R78, UR9, PT ;  /* 0x000000094e007c0c */ /* 0x000fe2000bf86270 */
[----:B------:R-:W-:-:S03]  /*7c370*/  ULDC UR9, c[0x0][0x228] ;  /* 0x00008a0000097ab9 */ /* 0x000fc60000000800 */
[----:B------:R-:W-:Y:S01]  /*7c380*/  ISETP.LT.AND P5, PT, R11, UR10, !P4 ;  /* 0x0000000a0b007c0c */ /* 0x000fe2000e7a1270 */
[----:B-1----:R-:W-:Y:S01]  /*7c390*/  IMAD.WIDE R76, R146, 0x4, R2 ;  /* 0x00000004924c7825 */ /* 0x002fe200078e0202 */
[----:B------:R-:W-:-:S11]  /*7c3a0*/  ULDC UR10, c[0x0][0x228] ;  /* 0x00008a00000a7ab9 */ /* 0x000fd60000000800 */
[----:B--2---:R1:W-:Y:S01]  /*7c3b0*/  @P5 STG.E desc[UR6][R76.64], R147 ;  /* 0x000000934c005986 */ /* 0x0043e2000c101906 */
[----:B------:R-:W-:Y:S01]  /*7c3c0*/  ISETP.LT.AND P5, PT, R12, UR9, !P4 ;  /* 0x000000090c007c0c */ /* 0x000fe2000e7a1270 */
[----:B------:R-:W-:Y:S01]  /*7c3d0*/  ULDC UR9, c[0x0][0x228] ;  /* 0x00008a0000097ab9 */ /* 0x000fe20000000800 */
[----:B-1----:R-:W-:-:S11]  /*7c3e0*/  IMAD.WIDE R76, R146, 0x4, R4 ;  /* 0x00000004924c7825 */ /* 0x002fd600078e0204 */
[----:B------:R1:W-:Y:S01]  /*7c3f0*/  @P5 STG.E desc[UR6][R76.64], R144 ;  /* 0x000000904c005986 */ /* 0x0003e2000c101906 */
[----:B------:R-:W-:Y:S02]  /*7c400*/  ISETP.LT.AND P5, PT, R13, UR9, !P4 ;  /* 0x000000090d007c0c */ /* 0x000fe4000e7a1270 */
[----:B------:R-:W-:Y:S01]  /*7c410*/  ISETP.LT.AND P4, PT, R14, UR8, !P4 ;  /* 0x000000080e007c0c */ /* 0x000fe2000e781270 */
[----:B------:R-:W-:Y:S01]  /*7c420*/  VIADD R78, R10, 0x7 ;  /* 0x000000070a4e7836 */ /* 0x000fe20000000000 */
[----:B------:R-:W-:Y:S01]  /*7c430*/  ULDC.64 UR8, c[0x0][0x228] ;  /* 0x00008a0000087ab9 */ /* 0x000fe20000000a00 */
[C---:B-1----:R-:W-:Y:S01]  /*7c440*/  IMAD.WIDE R76, R146.reuse, 0x4, R6 ;  /* 0x00000004924c7825 */ /* 0x042fe200078e0206 */
[----:B------:R-:W2:Y:S07]  /*7c450*/  LDL.LU R144, [R1+0x2088] ;  /* 0x0020880001907983 */ /* 0x000eae0000300800 */
[----:B---3--:R1:W-:Y:S04]  /*7c460*/  @P5 STG.E desc[UR6][R76.64], R145 ;  /* 0x000000914c005986 */ /* 0x0083e8000c101906 */
[----:B-1----:R-:W3:Y:S01]  /*7c470*/  LDL.LU R145, [R1+0x1e40] ;  /* 0x001e400001917983 */ /* 0x002ee20000300800 */
[----:B------:R-:W-:-:S05]  /*7c480*/  IMAD.WIDE R76, R146, 0x4, R8 ;  /* 0x00000004924c7825 */ /* 0x000fca00078e0208 */
[----:B----4-:R1:W-:Y:S04]  /*7c490*/  @P4 STG.E desc[UR6][R76.64], R140 ;  /* 0x0000008c4c004986 */ /* 0x0103e8000c101906 */
[----:B-1----:R-:W4:Y:S01]  /*7c4a0*/  LDL.LU R140, [R1+0x1e30] ;  /* 0x001e3000018c7983 */ /* 0x002f220000300800 */
[----:B------:R-:W-:Y:S01]  /*7c4b0*/  ISETP.GE.AND P4, PT, R78, UR9, PT ;  /* 0x000000094e007c0c */ /* 0x000fe2000bf86270 */
[----:B------:R-:W-:Y:S01]  /*7c4c0*/  IMAD.WIDE R76, R142, 0x4, R2 ;  /* 0x000000048e4c7825 */ /* 0x000fe200078e0202 */
[----:B------:R-:W-:Y:S01]  /*7c4d0*/  ULDC UR9, c[0x0][0x228] ;  /* 0x00008a0000097ab9 */ /* 0x000fe20000000800 */
[----:B------:R-:W4:Y:S01]  /*7c4e0*/  LDL.LU R148, [R1+0x1c00] ;  /* 0x001c000001947983 */ /* 0x000f220000300800 */
[----:B------:R-:W-:Y:S01]  /*7c4f0*/  ISETP.LT.AND P5, PT, R11, UR10, !P4 ;  /* 0x0000000a0b007c0c */ /* 0x000fe2000e7a1270 */
[----:B------:R-:W-:Y:S01]  /*7c500*/  VIADD R78, R10, 0x8 ;  /* 0x000000080a4e7836 */ /* 0x000fe20000000000 */
[----:B------:R-:W-:-:S11]  /*7c510*/  ULDC UR10, c[0x0][0x228] ;  /* 0x00008a00000a7ab9 */ /* 0x000fd60000000800 */
[----:B------:R1:W-:Y:S01]  /*7c520*/  @P5 STG.E desc[UR6][R76.64], R143 ;  /* 0x0000008f4c005986 */ /* 0x0003e2000c101906 */
[----:B------:R-:W-:Y:S01]  /*7c530*/  ISETP.LT.AND P5, PT, R12, UR9, !P4 ;  /* 0x000000090c007c0c */ /* 0x000fe2000e7a1270 */
[----:B------:R-:W-:Y:S01]  /*7c540*/  ULDC UR9, c[0x0][0x228] ;  /* 0x00008a0000097ab9 */ /* 0x000fe20000000800 */
[----:B-1----:R-:W-:-:S11]  /*7c550*/  IMAD.WIDE R76, R142, 0x4, R4 ;  /* 0x000000048e4c7825 */ /* 0x002fd600078e0204 */
[----:B------:R1:W-:Y:S04]  /*7c560*/  @P5 STG.E desc[UR6][R76.64], R141 ;  /* 0x0000008d4c005986 */ /* 0x0003e8000c101906 */
[----:B-1----:R-:W4:Y:S04]  /*7c570*/  LDL.LU R141, [R1+0x1400] ;  /* 0x00140000018d7983 */ /* 0x002f280000300800 */
[----:B------:R-:W4:Y:S01]  /*7c580*/  LDL.LU R146, [R1+0x208c] ;  /* 0x00208c0001927983 */ /* 0x000f220000300800 */
[----:B------:R-:W-:-:S03]  /*7c590*/  ISETP.LT.AND P5, PT, R13, UR9, !P4 ;  /* 0x000000090d007c0c */ /* 0x000fc6000e7a1270 */
[----:B------:R-:W4:Y:S01]  /*7c5a0*/  LDL.LU R147, [R1+0xc00] ;  /* 0x000c000001937983 */ /* 0x000f220000300800 */
[----:B------:R-:W-:Y:S01]  /*7c5b0*/  IMAD.WIDE R76, R142, 0x4, R6 ;  /* 0x000000048e4c7825 */ /* 0x000fe200078e0206 */
[----:B------:R-:W-:Y:S01]  /*7c5c0*/  ISETP.LT.AND P4, PT, R14, UR8, !P4 ;  /* 0x000000080e007c0c */ /* 0x000fe2000e781270 */
[----:B------:R-:W-:-:S07]  /*7c5d0*/  ULDC.64 UR8, c[0x0][0x228] ;  /* 0x00008a0000087ab9 */ /* 0x000fce0000000a00 */
[----:B------:R1:W-:Y:S02]  /*7c5e0*/  @P5 STG.E desc[UR6][R76.64], R247 ;  /* 0x000000f74c005986 */ /* 0x0003e4000c101906 */
[----:B-1----:R-:W-:Y:S02]  /*7c5f0*/  IMAD.WIDE R76, R142, 0x4, R8 ;  /* 0x000000048e4c7825 */ /* 0x002fe400078e0208 */
[----:B------:R-:W4:Y:S04]  /*7c600*/  LDL.LU R142, [R1+0x400] ;  /* 0x00040000018e7983 */ /* 0x000f280000300800 */
[----:B------:R2:W-:Y:S01]  /*7c610*/  @P4 STG.E desc[UR6][R76.64], R243 ;  /* 0x000000f34c004986 */ /* 0x0005e2000c101906 */
[----:B------:R-:W-:Y:S01]  /*7c620*/  ISETP.GE.AND P4, PT, R78, UR9, PT ;  /* 0x000000094e007c0c */ /* 0x000fe2000bf86270 */
[----:B------:R-:W-:-:S02]  /*7c630*/  ULDC UR9, c[0x0][0x228] ;  /* 0x00008a0000097ab9 */ /* 0x000fc40000000800 */
[----:B------:R-:W4:Y:S01]  /*7c640*/  LDL.LU R143, [R1+0x2090] ;  /* 0x00209000018f7983 */ /* 0x000f220000300800 */
[----:B------:R-:W-:Y:S01]  /*7c650*/  ISETP.LT.AND P5, PT, R11, UR10, !P4 ;  /* 0x0000000a0b007c0c */ /* 0x000fe2000e7a1270 */
[----:B--2---:R-:W-:Y:S01]  /*7c660*/  IMAD.WIDE R76, R144, 0x4, R2 ;  /* 0x00000004904c7825 */ /* 0x004fe200078e0202 */
[----:B------:R-:W-:-:S11]  /*7c670*/  ULDC UR10, c[0x0][0x228] ;  /* 0x00008a00000a7ab9 */ /* 0x000fd60000000800 */
[----:B---3--:R1:W-:Y:S01]  /*7c680*/  @P5 STG.E desc[UR6][R76.64], R145 ;  /* 0x000000914c005986 */ /* 0x0083e2000c101906 */
[----:B------:R-:W-:Y:S01]  /*7c690*/  ISETP.LT.AND P5, PT, R12, UR9, !P4 ;  /* 0x000000090c007c0c */ /* 0x000fe2000e7a1270 */
[----:B------:R-:W-:Y:S02]  /*7c6a0*/  ULDC UR9, c[0x0][0x228] ;  /* 0x00008a0000097ab9 */ /* 0x000fe40000000800 */
[----:B-1----:R-:W2:Y:S01]  /*7c6b0*/  LDL.LU R145, [R1+0x10] ;  /* 0x0000100001917983 */ /* 0x002ea20000300800 */
[----:B------:R-:W-:-:S09]  /*7c6c0*/  IMAD.WIDE R76, R144, 0x4, R4 ;  /* 0x00000004904c7825 */ /* 0x000fd200078e0204 */
[----:B----4-:R1:W-:Y:S04]  /*7c6d0*/  @P5 STG.E desc[UR6][R76.64], R140 ;  /* 0x0000008c4c005986 */ /* 0x0103e8000c101906 */
[----:B-1----:R-:W3:Y:S01]  /*7c6e0*/  LDL.LU R140, [R1] ;  /* 0x00000000018c7983 */ /* 0x002ee20000300800 */
[----:B------:R-:W-:Y:S01]  /*7c6f0*/  ISETP.LT.AND P5, PT, R13, UR9, !P4 ;  /* 0x000000090d007c0c */ /* 0x000fe2000e7a1270 */
[----:B------:R-:W-:Y:S01]  /*7c700*/  IMAD.WIDE R76, R144, 0x4, R6 ;  /* 0x00000004904c7825 */ /* 0x000fe200078e0206 */
[----:B------:R-:W-:Y:S01]  /*7c710*/  ISETP.LT.AND P4, PT, R14, UR8, !P4 ;  /* 0x000000080e007c0c */ /* 0x000fe2000e781270 */
[----:B------:R-:W-:-:S10]  /*7c720*/  ULDC.64 UR8, c[0x0][0x228] ;  /* 0x00008a0000087ab9 */ /* 0x000fd40000000a00 */
[----:B------:R1:W-:Y:S02]  /*7c730*/  @P5 STG.E desc[UR6][R76.64], R148 ;  /* 0x000000944c005986 */ /* 0x0003e4000c101906 */
[----:B-1----:R-:W-:Y:S02]  /*7c740*/  IMAD.WIDE R76, R144, 0x4, R8 ;  /* 0x00000004904c7825 */ /* 0x002fe400078e0208 */
[----:B------:R-:W4:Y:S04]  /*7c750*/  LDL.LU R144, [R1+0x2094] ;  /* 0x0020940001907983 */ /* 0x000f280000300800 */
[----:B------:R-:W4:Y:S04]  /*7c760*/  LDL.LU R148, [R1+0x1e44] ;  /* 0x001e440001947983 */ /* 0x000f280000300800 */
[----:B------:R1:W-:Y:S01]  /*7c770*/  @P4 STG.E desc[UR6][R76.64], R141 ;  /* 0x0000008d4c004986 */ /* 0x0003e2000c101906 */
[----:B------:R-:W-:-:S03]  /*7c780*/  VIADD R78, R10, 0x9 ;  /* 0x000000090a4e7836 */ /* 0x000fc60000000000 */
[----:B-1----:R-:W4:Y:S02]  /*7c790*/  LDL.LU R141, [R1+0x1e34] ;  /* 0x001e3400018d7983 */ /* 0x002f240000300800 */
[----:B------:R-:W-:Y:S01]  /*7c7a0*/  ISETP.GE.AND P4, PT, R78, UR9, PT ;  /* 0x000000094e007c0c */ /* 0x000fe2000bf86270 */
[----:B------:R-:W-:Y:S01]  /*7c7b0*/  IMAD.WIDE R76, R146, 0x4, R2 ;  /* 0x00000004924c7825 */ /* 0x000fe200078e0202 */
[----:B------:R-:W-:Y:S02]  /*7c7c0*/  ULDC UR9, c[0x0][0x228] ;  /* 0x00008a0000097ab9 */ /* 0x000fe40000000800 */
[----:B------:R-:W-:Y:S01]  /*7c7d0*/  ISETP.LT.AND P5, PT, R11, UR10, !P4 ;  /* 0x0000000a0b007c0c */ /* 0x000fe2000e7a1270 */
[----:B------:R-:W-:Y:S01]  /*7c7e0*/  VIADD R78, R10, 0xa ;  /* 0x0000000a0a4e7836 */ /* 0x000fe20000000000 */
[----:B------:R-:W-:-:S11]  /*7c7f0*/  ULDC UR10, c[0x0][0x228] ;  /* 0x00008a00000a7ab9 */ /* 0x000fd60000000800 */
[----:B------:R1:W-:Y:S01]  /*7c800*/  @P5 STG.E desc[UR6][R76.64], R147 ;  /* 0x000000934c005986 */ /* 0x0003e2000c101906 */
[----:B------:R-:W-:Y:S01]  /*7c810*/  ISETP.LT.AND P5, PT, R12, UR9, !P4 ;  /* 0x000000090c007c0c */ /* 0x000fe2000e7a1270 */
[----:B------:R-:W-:Y:S02]  /*7c820*/  ULDC UR9, c[0x0][0x228] ;  /* 0x00008a0000097ab9 */ /* 0x000fe40000000800 */
[----:B-1----:R-:W4:Y:S01]  /*7c830*/  LDL.LU R147, [R1+0x1c04] ;  /* 0x001c040001937983 */ /* 0x002f220000300800 */
[----:B------:R-:W-:-:S09]  /*7c840*/  IMAD.WIDE R76, R146, 0x4, R4 ;  /* 0x00000004924c7825 */ /* 0x000fd200078e0204 */
[----:B------:R1:W-:Y:S04]  /*7c850*/  @P5 STG.E desc[UR6][R76.64], R142 ;  /* 0x0000008e4c005986 */ /* 0x0003e8000c101906 */
[----:B-1----:R-:W4:Y:S01]  /*7c860*/  LDL.LU R142, [R1+0x1404] ;  /* 0x00140400018e7983 */ /* 0x002f220000300800 */
[----:B------:R-:W-:Y:S01]  /*7c870*/  ISETP.LT.AND P5, PT, R13, UR9, !P4 ;  /* 0x000000090d007c0c */ /* 0x000fe2000e7a1270 */
[----:B------:R-:W-:Y:S01]  /*7c880*/  IMAD.WIDE R76, R146, 0x4, R6 ;  /* 0x00000004924c7825 */ /* 0x000fe200078e0206 */
[----:B------:R-:W-:Y:S01]  /*7c890*/  ISETP.LT.AND P4, PT, R14, UR8, !P4 ;  /* 0x000000080e007c0c */ /* 0x000fe2000e781270 */
[----:B------:R-:W-:-:S10]  /*7c8a0*/  ULDC.64 UR8, c[0x0][0x228] ;  /* 0x00008a0000087ab9 */ /* 0x000fd40000000a00 */
[----:B--2---:R1:W-:Y:S02]  /*7c8b0*/  @P5 STG.E desc[UR6][R76.64], R145 ;  /* 0x000000914c005986 */ /* 0x0043e4000c101906 */
[----:B-1----:R-:W-:Y:S02]  /*7c8c0*/  IMAD.WIDE R76, R146, 0x4, R8 ;  /* 0x00000004924c7825 */ /* 0x002fe400078e0208 */
[----:B------:R-:W2:Y:S04]  /*7c8d0*/  LDL.LU R146, [R1+0x2098] ;  /* 0x0020980001927983 */ /* 0x000ea80000300800 */
[----:B------:R-:W2:Y:S04]  /*7c8e0*/  LDL.LU R145, [R1+0xc04] ;  /* 0x000c040001917983 */ /* 0x000ea80000300800 */
[----:B---3--:R1:W-:Y:S04]  /*7c8f0*/  @P4 STG.E desc[UR6][R76.64], R140 ;  /* 0x0000008c4c004986 */ /* 0x0083e8000c101906 */
[----:B-1----:R-:W3:Y:S01]  /*7c900*/  LDL.LU R140, [R1+0x404] ;  /* 0x00040400018c7983 */ /* 0x002ee20000300800 */
[----:B------:R-:W-:Y:S01]  /*7c910*/  ISETP.GE.AND P4, PT, R78, UR9, PT ;  /* 0x000000094e007c0c */ /* 0x000fe2000bf86270 */
[----:B------:R-:W-:Y:S01]  /*7c920*/  IMAD.WIDE R76, R143, 0x4, R2 ;  /* 0x000000048f4c7825 */ /* 0x000fe200078e0202 */
[----:B------:R-:W-:-:S02]  /*7c930*/  ULDC UR9, c[0x0][0x228] ;  /* 0x00008a0000097ab9 */ /* 0x000fc40000000800 */
[----:B------:R-:W-:Y:S01]  /*7c940*/  ISETP.LT.AND P5, PT, R11, UR10, !P4 ;  /* 0x0000000a0b007c0c */ /* 0x000fe2000e7a1270 */
[----:B------:R-:W-:Y:S01]  /*7c950*/  VIADD R78, R10, 0xb ;  /* 0x0000000b0a4e7836 */ /* 0x000fe20000000000 */
[----:B------:R-:W-:-:S11]  /*7c960*/  ULDC UR10, c[0x0][0x228] ;  /* 0x00008a00000a7ab9 */ /* 0x000fd60000000800 */
[----:B----4-:R1:W-:Y:S01]  /*7c970*/  @P5 STG.E desc[UR6][R76.64], R148 ;  /* 0x000000944c005986 */ /* 0x0103e2000c101906 */
[----:B------:R-:W-:Y:S01]  /*7c980*/  ISETP.LT.AND P5, PT, R12, UR9, !P4 ;  /* 0x000000090c007c0c */ /* 0x000fe2000e7a1270 */
[----:B------:R-:W-:Y:S02]  /*7c990*/  ULDC UR9, c[0x0][0x228] ;  /* 0x00008a0000097ab9 */ /* 0x000fe40000000800 */
[----:B-1----:R-:W4:Y:S01]  /*7c9a0*/  LDL.LU R148, [R1+0x14] ;  /* 0x0000140001947983 */ /* 0x002f220000300800 */
[----:B------:R-:W-:-:S09]  /*7c9b0*/  IMAD.WIDE R76, R143, 0x4, R4 ;  /* 0x000000048f4c7825 */ /* 0x000fd200078e0204 */
[----:B------:R1:W-:Y:S04]  /*7c9c0*/  @P5 STG.E desc[UR6][R76.64], R141 ;  /* 0x0000008d4c005986 */ /* 0x0003e8000c101906 */
[----:B-1----:R-:W4:Y:S01]  /*7c9d0*/  LDL.LU R141, [R1+0x4] ;  /* 0x00000400018d7983 */ /* 0x002f220000300800 */
[----:B------:R-:W-:Y:S02]  /*7c9e0*/  ISETP.LT.AND P5, PT, R13, UR9, !P4 ;  /* 0x000000090d007c0c */ /* 0x000fe4000e7a1270 */
[----:B------:R-:W-:Y:S01]  /*7c9f0*/  ISETP.LT.AND P4, PT, R14, UR8, !P4 ;  /* 0x000000080e007c0c */ /* 0x000fe2000e781270 */
[----:B------:R-:W-:Y:S01]  /*7ca00*/  IMAD.WIDE R76, R143, 0x4, R6 ;  /* 0x000000048f4c7825 */ /* 0x000fe200078e0206 */
[----:B------:R-:W-:-:S09]  /*7ca10*/  ULDC.64 UR8, c[0x0][0x228] ;  /* 0x00008a0000087ab9 */ /* 0x000fd20000000a00 */
[----:B------:R1:W-:Y:S02]  /*7ca20*/  @P5 STG.E desc[UR6][R76.64], R147 ;  /* 0x000000934c005986 */ /* 0x0003e4000c101906 */
[----:B-1----:R-:W-:Y:S02]  /*7ca30*/  IMAD.WIDE R76, R143, 0x4, R8 ;  /* 0x000000048f4c7825 */ /* 0x002fe400078e0208 */
[----:B------:R-:W4:Y:S04]  /*7ca40*/  LDL.LU R143, [R1+0x209c] ;  /* 0x00209c00018f7983 */ /* 0x000f280000300800 */
[----:B------:R1:W-:Y:S01]  /*7ca50*/  @P4 STG.E desc[UR6][R76.64], R142 ;  /* 0x0000008e4c004986 */ /* 0x0003e2000c101906 */
[----:B------:R-:W-:Y:S01]  /*7ca60*/  ISETP.GE.AND P4, PT, R78, UR9, PT ;  /* 0x000000094e007c0c */ /* 0x000fe2000bf86270 */
[----:B------:R-:W-:-:S02]  /*7ca70*/  ULDC UR9, c[0x0][0x228] ;  /* 0x00008a0000097ab9 */ /* 0x000fc40000000800 */
[----:B-1----:R-:W4:Y:S01]  /*7ca80*/  LDL.LU R142, [R1+0x1e48] ;  /* 0x001e4800018e7983 */ /* 0x002f220000300800 */
[----:B------:R-:W-:Y:S01]  /*7ca90*/  ISETP.LT.AND P5, PT, R11, UR10, !P4 ;  /* 0x0000000a0b007c0c */ /* 0x000fe2000e7a1270 */
[----:B------:R-:W-:Y:S01]  /*7caa0*/  IMAD.WIDE R76, R144, 0x4, R2 ;  /* 0x00000004904c7825 */ /* 0x000fe200078e0202 */
[----:B------:R-:W-:Y:S01]  /*7cab0*/  ULDC UR10, c[0x0][0x228] ;  /* 0x00008a00000a7ab9 */ /* 0x000fe20000000800 */
[----:B------:R-:W4:Y:S10]  /*7cac0*/  LDL.LU R147, [R1+0x1e38] ;  /* 0x001e380001937983 */ /* 0x000f340000300800 */
[----:B--2---:R1:W-:Y:S01]  /*7cad0*/  @P5 STG.E desc[UR6][R76.64], R145 ;  /* 0x000000914c005986 */ /* 0x0043e2000c101906 */
[----:B------:R-:W-:Y:S01]  /*7cae0*/  ISETP.LT.AND P5, PT, R12, UR9, !P4 ;  /* 0x000000090c007c0c */ /* 0x000fe2000e7a1270 */
[----:B------:R-:W-:-:S02]  /*7caf0*/  ULDC UR9, c[0x0][0x228] ;  /* 0x00008a0000097ab9 */ /* 0x000fc40000000800 */
[----:B-1----:R-:W2:Y:S01]  /*7cb00*/  LDL.LU R145, [R1+0x1c08] ;  /* 0x001c080001917983 */ /* 0x002ea20000300800 */
[----:B------:R-:W-:-:S09]  /*7cb10*/  IMAD.WIDE R76, R144, 0x4, R4 ;  /* 0x00000004904c7825 */ /* 0x000fd200078e0204 */
[----:B---3--:R1:W-:Y:S04]  /*7cb20*/  @P5 STG.E desc[UR6][R76.64], R140 ;  /* 0x0000008c4c005986 */ /* 0x0083e8000c101906 */
[----:B-1----:R-:W3:Y:S01]  /*7cb30*/  LDL.LU R140, [R1+0x1408] ;  /* 0x00140800018c7983 */ /* 0x002ee20000300800 */
[----:B------:R-:W-:Y:S02]  /*7cb40*/  ISETP.LT.AND P5, PT, R13, UR9, !P4 ;  /* 0x000000090d007c0c */ /* 0x000fe4000e7a1270 */
[----:B------:R-:W-:Y:S01]  /*7cb50*/  ISETP.LT.AND P4, PT, R14, UR8, !P4 ;  /* 0x000000080e007c0c */ /* 0x000fe2000e781270 */
[----:B------:R-:W-:Y:S01]  /*7cb60*/  IMAD.WIDE R76, R144, 0x4, R6 ;  /* 0x00000004904c7825 */ /* 0x000fe200078e0206 */
[----:B------:R-:W-:-:S09]  /*7cb70*/  ULDC.64 UR8, c[0x0][0x228] ;  /* 0x00008a0000087ab9 */ /* 0x000fd20000000a00 */
[----:B----4-:R1:W-:Y:S02]  /*7cb80*/  @P5 STG.E desc[UR6][R76.64], R148 ;  /* 0x000000944c005986 */ /* 0x0103e4000c101906 */
[----:B-1----:R-:W-:Y:S02]  /*7cb90*/  IMAD.WIDE R76, R144, 0x4, R8 ;  /* 0x00000004904c7825 */ /* 0x002fe400078e0208 */
[----:B------:R-:W4:Y:S04]  /*7cba0*/  LDL.LU R144, [R1+0x20a0] ;  /* 0x0020a00001907983 */ /* 0x000f280000300800 */
[----:B------:R1:W-:Y:S04]  /*7cbb0*/  @P4 STG.E desc[UR6][R76.64], R141 ;  /* 0x0000008d4c004986 */ /* 0x0003e8000c101906 */
[----:B-1----:R-:W4:Y:S04]  /*7cbc0*/  LDL.LU R141, [R1+0xc08] ;  /* 0x000c0800018d7983 */ /* 0x002f280000300800 */
[----:B------:R-:W4:Y:S01]  /*7cbd0*/  LDL.LU R150, [R1+0x408] ;  /* 0x0004080001967983 */ /* 0x000f220000300800 */
[----:B------:R-:W-:-:S03]  /*7cbe0*/  VIADD R78, R10, 0xc ;  /* 0x0000000c0a4e7836 */ /* 0x000fc60000000000 */
[----:B------:R-:W4:Y:S02]  /*7cbf0*/  LDL.LU R148, [R1+0x18] ;  /* 0x0000180001947983 */ /* 0x000f240000300800 */
        /* <DEDUP_REMOVED lines=11> */
[----:B------:R1:W-:Y:S01]  /*7ccb0*/  @P5 STG.E desc[UR6][R76.64], R147 ;  /* 0x000000934c005986 */ /* 0x0003e2000c101906 */
[----:B------:R-:W-:Y:S02]  /*7ccc0*/  ISETP.LT.AND P5, PT, R13, UR9, !P4 ;  /* 0x000000090d007c0c */ /* 0x000fe4000e7a1270 */
[----:B------:R-:W-:Y:S01]  /*7ccd0*/  ISETP.LT.AND P4, PT, R14, UR8, !P4 ;  /* 0x000000080e007c0c */ /* 0x000fe2000e781270 */
[----:B------:R-:W-:Y:S01]  /*7cce0*/  ULDC.64 UR8, c[0x0][0x228] ;  /* 0x00008a0000087ab9 */ /* 0x000fe20000000a00 */
[----:B-1----:R-:W-:-:S09]  /*7ccf0*/  IMAD.WIDE R76, R146, 0x4, R6 ;  /* 0x00000004924c7825 */ /* 0x002fd200078e0206 */
[----:B--2---:R1:W-:Y:S04]  /*7cd00*/  @P5 STG.E desc[UR6][R76.64], R145 ;  /* 0x000000914c005986 */ /* 0x0043e8000c101906 */
[----:B-1----:R-:W2:Y:S01]  /*7cd10*/  LDL.LU R145, [R1+0x1e4c] ;  /* 0x001e4c0001917983 */ /* 0x002ea20000300800 */
[----:B------:R-:W-:-:S03]  /*7cd20*/  IMAD.WIDE R76, R146, 0x4, R8 ;  /* 0x00000004924c7825 */ /* 0x000fc600078e0208 */
[----:B------:R-:W2:Y:S04]  /*7cd30*/  LDL.LU R146, [R1+0x20a4] ;  /* 0x0020a40001927983 */ /* 0x000ea80000300800 */
[----:B---3--:R1:W-:Y:S04]  /*7cd40*/  @P4 STG.E desc[UR6][R76.64], R140 ;  /* 0x0000008c4c004986 */ /* 0x0083e8000c101906 */
[----:B-1----:R-:W3:Y:S01]  /*7cd50*/  LDL.LU R140, [R1+0x1e3c] ;  /* 0x001e3c00018c7983 */ /* 0x002ee20000300800 */
[----:B------:R-:W-:Y:S01]  /*7cd60*/  ISETP.GE.AND P4, PT, R78, UR9, PT ;  /* 0x000000094e007c0c */ /* 0x000fe2000bf86270 */
[----:B------:R-:W-:Y:S01]  /*7cd70*/  IMAD.WIDE R76, R143, 0x4, R2 ;  /* 0x000000048f4c7825 */ /* 0x000fe200078e0202 */
[----:B------:R-:W-:Y:S01]  /*7cd80*/  ULDC UR9, c[0x0][0x228] ;  /* 0x00008a0000097ab9 */ /* 0x000fe20000000800 */
[----:B------:R-:W3:Y:S01]  /*7cd90*/  LDL.LU R147, [R1+0x1c0c] ;  /* 0x001c0c0001937983 */ /* 0x000ee20000300800 */
        /* <DEDUP_REMOVED lines=26> */
[----:B------:R-:W-:Y:S01]  /*7cf40*/  ULDC UR9, c[0x0][0x228] ;  /* 0x00008a0000097ab9 */ /* 0x000fe20000000800 */
[----:B-1----:R-:W-:-:S11]  /*7cf50*/  IMAD.WIDE R76, R144, 0x4, R4 ;  /* 0x00000004904c7825 */ /* 0x002fd600078e0204 */
[----:B---3--:R1:W-:Y:S04]  /*7cf60*/  @P5 STG.E desc[UR6][R76.64], R140 ;  /* 0x0000008c4c005986 */ /* 0x0083e8000c101906 */
[----:B-1----:R-:W2:Y:S01]  /*7cf70*/  LDL.LU R140, [R1+0xc] ;  /* 0x00000c00018c7983 */ /* 0x002ea20000300800 */
[----:B------:R-:W-:Y:S01]  /*7cf80*/  ISETP.LT.AND P5, PT, R13, UR9, !P4 ;  /* 0x000000090d007c0c */ /* 0x000fe2000e7a1270 */
[----:B------:R-:W-:Y:S02]  /*7cf90*/  IMAD.WIDE R76, R144, 0x4, R6 ;  /* 0x00000004904c7825 */ /* 0x000fe400078e0206 */
[----:B------:R-:W3:Y:S01]  /*7cfa0*/  LDL.LU R145, [R1+0x20a8] ;  /* 0x0020a80001917983 */ /* 0x000ee20000300800 */
[----:B------:R-:W-:Y:S01]  /*7cfb0*/  ISETP.LT.AND P4, PT, R14, UR8, !P4 ;  /* 0x000000080e007c0c */ /* 0x000fe2000e781270 */
[----:B------:R-:W-:Y:S01]  /*7cfc0*/  VIADD R78, R10, 0xf ;  /* 0x0000000f0a4e7836 */ /* 0x000fe20000000000 */
[----:B------:R-:W-:-:S07]  /*7cfd0*/  ULDC.64 UR8, c[0x0][0x228] ;  /* 0x00008a0000087ab9 */ /* 0x000fce0000000a00 */
[----:B------:R1:W-:Y:S02]  /*7cfe0*/  @P5 STG.E desc[UR6][R76.64], R147 ;  /* 0x000000934c005986 */ /* 0x0003e4000c101906 */
[----:B-1----:R-:W-:Y:S02]  /*7cff0*/  IMAD.WIDE R76, R144, 0x4, R8 ;  /* 0x00000004904c7825 */ /* 0x002fe400078e0208 */
[----:B------:R-:W3:Y:S04]  /*7d000*/  LDL.LU R144, [R1+0x1c10] ;  /* 0x001c100001907983 */ /* 0x000ee80000300800 */
[----:B----4-:R1:W-:Y:S01]  /*7d010*/  @P4 STG.E desc[UR6][R76.64], R141 ;  /* 0x0000008d4c004986 */ /* 0x0103e2000c101906 */
[----:B------:R-:W-:Y:S01]  /*7d020*/  ISETP.GE.AND P4, PT, R78, UR9, PT ;  /* 0x000000094e007c0c */ /* 0x000fe2000bf86270 */
[----:B------:R-:W-:-:S02]  /*7d030*/  ULDC UR9, c[0x0][0x228] ;  /* 0x00008a0000097ab9 */ /* 0x000fc40000000800 */
[----:B-1----:R-:W4:Y:S01]  /*7d040*/  LDL.LU R141, [R1+0x1810] ;  /* 0x00181000018d7983 */ /* 0x002f220000300800 */
[----:B------:R-:W-:Y:S01]  /*7d050*/  ISETP.LT.AND P5, PT, R11, UR10, !P4 ;  /* 0x0000000a0b007c0c */ /* 0x000fe2000e7a1270 */
[----:B------:R-:W-:Y:S01]  /*7d060*/  IMAD.WIDE R76, R146, 0x4, R2 ;  /* 0x00000004924c7825 */ /* 0x000fe200078e0202 */
[----:B------:R-:W-:Y:S01]  /*7d070*/  ULDC UR10, c[0x0][0x228] ;  /* 0x00008a00000a7ab9 */ /* 0x000fe20000000800 */
[----:B------:R-:W4:Y:S10]  /*7d080*/  LDL.LU R147, [R1+0x1410] ;  /* 0x0014100001937983 */ /* 0x000f340000300800 */
[----:B------:R1:W-:Y:S01]  /*7d090*/  @P5 STG.E desc[UR6][R76.64], R143 ;  /* 0x0000008f4c005986 */ /* 0x0003e2000c101906 */
[----:B------:R-:W-:Y:S01]  /*7d0a0*/  ISETP.LT.AND P5, PT, R12, UR9, !P4 ;  /* 0x000000090c007c0c */ /* 0x000fe2000e7a1270 */
[----:B------:R-:W-:Y:S01]  /*7d0b0*/  ULDC UR9, c[0x0][0x228] ;  /* 0x00008a0000097ab9 */ /* 0x000fe20000000800 */
[----:B-1----:R-:W-:-:S11]  /*7d0c0*/  IMAD.WIDE R76, R146, 0x4, R4 ;  /* 0x00000004924c7825 */ /* 0x002fd600078e0204 */
[----:B------:R1:W-:Y:S04]  /*7d0d0*/  @P5 STG.E desc[UR6][R76.64], R142 ;  /* 0x0000008e4c005986 */ /* 0x0003e8000c101906 */
[----:B-1----:R-:W4:Y:S01]  /*7d0e0*/  LDL.LU R142, [R1+0x1010] ;  /* 0x00101000018e7983 */ /* 0x002f220000300800 */
[----:B------:R-:W-:Y:S01]  /*7d0f0*/  ISETP.LT.AND P5, PT, R13, UR9, !P4 ;  /* 0x000000090d007c0c */ /* 0x000fe2000e7a1270 */
[----:B------:R-:W-:Y:S02]  /*7d100*/  IMAD.WIDE R76, R146, 0x4, R6 ;  /* 0x00000004924c7825 */ /* 0x000fe400078e0206 */
[----:B------:R-:W4:Y:S01]  /*7d110*/  LDL.LU R143, [R1+0x20ac] ;  /* 0x0020ac00018f7983 */ /* 0x000f220000300800 */
[----:B------:R-:W-:Y:S01]  /*7d120*/  ISETP.LT.AND P4, PT, R14, UR8, !P4 ;  /* 0x000000080e007c0c */ /* 0x000fe2000e781270 */
[----:B------:R-:W-:Y:S01]  /*7d130*/  VIADD R78, R10, 0x10 ;  /* 0x000000100a4e7836 */ /* 0x000fe20000000000 */
[----:B------:R-:W-:-:S07]  /*7d140*/  ULDC.64 UR8, c[0x0][0x228] ;  /* 0x00008a0000087ab9 */ /* 0x000fce0000000a00 */
[----:B------:R1:W-:Y:S04]  /*7d150*/  @P5 STG.E desc[UR6][R76.64], R148 ;  /* 0x000000944c005986 */ /* 0x0003e8000c101906 */
[----:B-1----:R-:W4:Y:S01]  /*7d160*/  LDL.LU R148, [R1+0xc10] ;  /* 0x000c100001947983 */ /* 0x002f220000300800 */
[----:B------:R-:W-:-:S05]  /*7d170*/  IMAD.WIDE R76, R146, 0x4, R8 ;  /* 0x00000004924c7825 */ /* 0x000fca00078e0208 */
[----:B--2---:R1:W-:Y:S04]  /*7d180*/  @P4 STG.E desc[UR6][R76.64], R140 ;  /* 0x0000008c4c004986 */ /* 0x0043e8000c101906 */
[----:B-1----:R-:W2:Y:S01]  /*7d190*/  LDL.LU R140, [R1+0x810] ;  /* 0x00081000018c7983 */ /* 0x002ea20000300800 */
[----:B------:R-:W-:Y:S01]  /*7d1a0*/  ISETP.GE.AND P4, PT, R78, UR9, PT ;  /* 0x000000094e007c0c */ /* 0x000fe2000bf86270 */
[----:B---3--:R-:W-:Y:S01]  /*7d1b0*/  IMAD.WIDE R76, R145, 0x4, R2 ;  /* 0x00000004914c7825 */ /* 0x008fe200078e0202 */
[----:B------:R-:W-:Y:S01]  /*7d1c0*/  ULDC UR9, c[0x0][0x228] ;  /* 0x00008a0000097ab9 */ /* 0x000fe20000000800 */
[----:B------:R-:W3:Y:S01]  /*7d1d0*/  LDL.LU R146, [R1+0x20b0] ;  /* 0x0020b00001927983 */ /* 0x000ee20000300800 */
[----:B------:R-:W-:Y:S01]  /*7d1e0*/  ISETP.LT.AND P5, PT, R11, UR10, !P4 ;  /* 0x0000000a0b007c0c */ /* 0x000fe2000e7a1270 */
[----:B------:R-:W-:Y:S01]  /*7d1f0*/  VIADD R78, R10, 0x11 ;  /* 0x000000110a4e7836 */ /* 0x000fe20000000000 */
[----:B------:R-:W-:-:S11]  /*7d200*/  ULDC UR10, c[0x0][0x228] ;  /* 0x00008a00000a7ab9 */ /* 0x000fd60000000800 */
[----:B------:R1:W-:Y:S01]  /*7d210*/  @P5 STG.E desc[UR6][R76.64], R144 ;  /* 0x000000904c005986 */ /* 0x0003e2000c101906 */
[----:B------:R-:W-:Y:S01]  /*7d220*/  ISETP.LT.AND P5, PT, R12, UR9, !P4 ;  /* 0x000000090c007c0c */ /* 0x000fe2000e7a1270 */
[----:B------:R-:W-:Y:S02]  /*7d230*/  ULDC UR9, c[0x0][0x228] ;  /* 0x00008a0000097ab9 */ /* 0x000fe40000000800 */
[----:B-1----:R-:W3:Y:S01]  /*7d240*/  LDL.LU R144, [R1+0x410] ;  /* 0x0004100001907983 */ /* 0x002ee20000300800 */
[----:B------:R-:W-:-:S09]  /*7d250*/  IMAD.WIDE R76, R145, 0x4, R4 ;  /* 0x00000004914c7825 */ /* 0x000fd200078e0204 */
[----:B----4-:R1:W-:Y:S04]  /*7d260*/  @P5 STG.E desc[UR6][R76.64], R141 ;  /* 0x0000008d4c005986 */ /* 0x0103e8000c101906 */
[----:B-1----:R-:W4:Y:S01]  /*7d270*/  LDL.LU R141, [R1+0x20] ;  /* 0x00002000018d7983 */ /* 0x002f220000300800 */
        /* <DEDUP_REMOVED lines=9> */
[----:B------:R-:W-:Y:S01]  /*7d310*/  ISETP.GE.AND P4, PT, R78, UR9, PT ;  /* 0x000000094e007c0c */ /* 0x000fe2000bf86270 */
[----:B------:R-:W-:-:S02]  /*7d320*/  ULDC UR9, c[0x0][0x228] ;  /* 0x00008a0000097ab9 */ /* 0x000fc40000000800 */
[----:B-1----:R-:W4:Y:S01]  /*7d330*/  LDL.LU R142, [R1+0x1814] ;  /* 0x00181400018e7983 */ /* 0x002f220000300800 */
[----:B------:R-:W-:Y:S01]  /*7d340*/  ISETP.LT.AND P5, PT, R11, UR10, !P4 ;  /* 0x0000000a0b007c0c */ /* 0x000fe2000e7a1270 */
[----:B------:R-:W-:Y:S01]  /*7d350*/  IMAD.WIDE R76, R143, 0x4, R2 ;  /* 0x000000048f4c7825 */ /* 0x000fe200078e0202 */
[----:B------:R-:W-:-:S11]  /*7d360*/  ULDC UR10, c[0x0][0x228] ;  /* 0x00008a00000a7ab9 */ /* 0x000fd60000000800 */
[----:B------:R1:W-:Y:S01]  /*7d370*/  @P5 STG.E desc[UR6][R76.64], R148 ;  /* 0x000000944c005986 */ /* 0x0003e2000c101906 */
[----:B------:R-:W-:Y:S01]  /*7d380*/  ISETP.LT.AND P5, PT, R12, UR9, !P4 ;  /* 0x000000090c007c0c */ /* 0x000fe2000e7a1270 */
[----:B------:R-:W-:Y:S02]  /*7d390*/  ULDC UR9, c[0x0][0x228] ;  /* 0x00008a0000097ab9 */ /* 0x000fe40000000800 */
[----:B-1----:R-:W4:Y:S01]  /*7d3a0*/  LDL.LU R148, [R1+0x1414] ;  /* 0x0014140001947983 */ /* 0x002f220000300800 */
[----:B------:R-:W-:-:S09]  /*7d3b0*/  IMAD.WIDE R76, R143, 0x4, R4 ;  /* 0x000000048f4c7825 */ /* 0x000fd200078e0204 */
[----:B--2---:R1:W-:Y:S04]  /*7d3c0*/  @P5 STG.E desc[UR6][R76.64], R140 ;  /* 0x0000008c4c005986 */ /* 0x0043e8000c101906 */
[----:B-1----:R-:W2:Y:S01]  /*7d3d0*/  LDL.LU R140, [R1+0x1014] ;  /* 0x00101400018c7983 */ /* 0x002ea20000300800 */
[----:B------:R-:W-:Y:S01]  /*7d3e0*/  ISETP.LT.AND P5, PT, R13, UR9, !P4 ;  /* 0x000000090d007c0c */ /* 0x000fe2000e7a1270 */
[----:B------:R-:W-:Y:S01]  /*7d3f0*/  IMAD.WIDE R76, R143, 0x4, R6 ;  /* 0x000000048f4c7825 */ /* 0x000fe200078e0206 */
[----:B------:R-:W-:Y:S01]  /*7d400*/  ISETP.LT.AND P4, PT, R14, UR8, !P4 ;  /* 0x000000080e007c0c */ /* 0x000fe2000e781270 */
[----:B------:R-:W-:-:S10]  /*7d410*/  ULDC.64 UR8, c[0x0][0x228] ;  /* 0x00008a0000087ab9 */ /* 0x000fd40000000a00 */
[----:B---3--:R1:W-:Y:S02]  /*7d420*/  @P5 STG.E desc[UR6][R76.64], R144 ;  /* 0x000000904c005986 */ /* 0x0083e4000c101906 */
[----:B-1----:R-:W-:Y:S02]  /*7d430*/  IMAD.WIDE R76, R143, 0x4, R8 ;  /* 0x000000048f4c7825 */ /* 0x002fe400078e0208 */
[----:B------:R-:W3:Y:S04]  /*7d440*/  LDL.LU R143, [R1+0x20b8] ;  /* 0x0020b800018f7983 */ /* 0x000ee80000300800 */
[----:B------:R-:W3:Y:S04]  /*7d450*/  LDL.LU R144, [R1+0xc14] ;  /* 0x000c140001907983 */ /* 0x000ee80000300800 */
[----:B----4-:R1:W-:Y:S01]  /*7d460*/  @P4 STG.E desc[UR6][R76.64], R141 ;  /* 0x0000008d4c004986 */ /* 0x0103e2000c101906 */
        /* <DEDUP_REMOVED lines=22> */
[----:B--2---:R1:W-:Y:S04]  /*7d5d0*/  @P4 STG.E desc[UR6][R76.64], R140 ;  /* 0x0000008c4c004986 */ /* 0x0043e8000c101906 */
[----:B-1----:R-:W2:Y:S01]  /*7d5e0*/  LDL.LU R140, [R1+0x1c18] ;  /* 0x001c1800018c7983 */ /* 0x002ea20000300800 */
[----:B------:R-:W-:Y:S01]  /*7d5f0*/  ISETP.GE.AND P4, PT, R78, UR9, PT ;  /* 0x000000094e007c0c */ /* 0x000fe2000bf86270 */
[----:B------:R-:W-:Y:S01]  /*7d600*/  IMAD.WIDE R76, R145, 0x4, R2 ;  /* 0x00000004914c7825 */ /* 0x000fe200078e0202 */
[----:B------:R-:W-:Y:S01]  /*7d610*/  ULDC UR9, c[0x0][0x228] ;  /* 0x00008a0000097ab9 */ /* 0x000fe20000000800 */
[----:B------:R-:W2:Y:S01]  /*7d620*/  LDL.LU R148, [R1+0x1818] ;  /* 0x0018180001947983 */ /* 0x000ea20000300800 */
[----:B------:R-:W-:Y:S01]  /*7d630*/  ISETP.LT.AND P5, PT, R11, UR10, !P4 ;  /* 0x0000000a0b007c0c */ /* 0x000fe2000e7a1270 */
[----:B------:R-:W-:Y:S01]  /*7d640*/  VIADD R78, R10, 0x14 ;  /* 0x000000140a4e7836 */ /* 0x000fe20000000000 */
[----:B------:R-:W-:-:S11]  /*7d650*/  ULDC UR10, c[0x0][0x228] ;  /* 0x00008a00000a7ab9 */ /* 0x000fd60000000800 */
        /* <DEDUP_REMOVED lines=14> */
[----:B------:R1:W-:Y:S04]  /*7d740*/  @P4 STG.E desc[UR6][R76.64], R142 ;  /* 0x0000008e4c004986 */ /* 0x0003e8000c101906 */
[----:B-1----:R-:W4:Y:S04]  /*7d750*/  LDL.LU R142, [R1+0xc18] ;  /* 0x000c1800018e7983 */ /* 0x002f280000300800 */
[----:B------:R-:W4:Y:S01]  /*7d760*/  LDL.LU R150, [R1+0x818] ;  /* 0x0008180001967983 */ /* 0x000f220000300800 */
[----:B------:R-:W-:Y:S01]  /*7d770*/  ISETP.GE.AND P4, PT, R78, UR9, PT ;  /* 0x000000094e007c0c */ /* 0x000fe2000bf86270 */
[----:B------:R-:W-:Y:S01]  /*7d780*/  IMAD.WIDE R76, R143, 0x4, R2 ;  /* 0x000000048f4c7825 */ /* 0x000fe200078e0202 */
[----:B------:R-:W-:Y:S01]  /*7d790*/  ULDC UR9, c[0x0][0x228] ;  /* 0x00008a0000097ab9 */ /* 0x000fe20000000800 */
[----:B------:R-:W4:Y:S01]  /*7d7a0*/  LDL.LU R147, [R1+0x418] ;  /* 0x0004180001937983 */ /* 0x000f220000300800 */
[----:B------:R-:W-:Y:S01]  /*7d7b0*/  ISETP.LT.AND P5, PT, R11, UR10, !P4 ;  /* 0x0000000a0b007c0c */ /* 0x000fe2000e7a1270 */
[----:B------:R-:W-:Y:S01]  /*7d7c0*/  VIADD R78, R10, 0x15 ;  /* 0x000000150a4e7836 */ /* 0x000fe20000000000 */
[----:B------:R-:W-:-:S11]  /*7d7d0*/  ULDC UR10, c[0x0][0x228] ;  /* 0x00008a00000a7ab9 */ /* 0x000fd60000000800 */
[----:B--2---:R1:W-:Y:S04]  /*7d7e0*/  @P5 STG.E desc[UR6][R76.64], R140 ;  /* 0x0000008c4c005986 */ /* 0x0043e8000c101906 */
[----:B-1----:R-:W2:Y:S01]  /*7d7f0*/  LDL.LU R140, [R1+0x28] ;  /* 0x00002800018c7983 */ /* 0x002ea20000300800 */
[----:B------:R-:W-:Y:S01]  /*7d800*/  ISETP.LT.AND P5, PT, R12, UR9, !P4 ;  /* 0x000000090c007c0c */ /* 0x000fe2000e7a1270 */
[----:B------:R-:W-:Y:S01]  /*7d810*/  IMAD.WIDE R76, R143, 0x4, R4 ;  /* 0x000000048f4c7825 */ /* 0x000fe200078e0204 */
[----:B------:R-:W-:-:S11]  /*7d820*/  ULDC UR9, c[0x0][0x228] ;  /* 0x00008a0000097ab9 */ /* 0x000fd60000000800 */
[----:B------:R1:W-:Y:S01]  /*7d830*/  @P5 STG.E desc[UR6][R76.64], R148 ;  /* 0x000000944c005986 */ /* 0x0003e2000c101906 */
[----:B------:R-:W-:Y:S02]  /*7d840*/  ISETP.LT.AND P5, PT, R13, UR9, !P4 ;  /* 0x000000090d007c0c */ /* 0x000fe4000e7a1270 */
[----:B------:R-:W-:Y:S01]  /*7d850*/  ISETP.LT.AND P4, PT, R14, UR8, !P4 ;  /* 0x000000080e007c0c */ /* 0x000fe2000e781270 */
[----:B------:R-:W-:Y:S01]  /*7d860*/  ULDC.64 UR8, c[0x0][0x228] ;  /* 0x00008a0000087ab9 */ /* 0x000fe20000000a00 */
[----:B-1----:R-:W-:-:S09]  /*7d870*/  IMAD.WIDE R76, R143, 0x4, R6 ;  /* 0x000000048f4c7825 */ /* 0x002fd200078e0206 */
[----:B---3--:R1:W-:Y:S04]  /*7d880*/  @P5 STG.E desc[UR6][R76.64], R144 ;  /* 0x000000904c005986 */ /* 0x0083e8000c101906 */
[----:B-1----:R-:W3:Y:S01]  /*7d890*/  LDL.LU R144, [R1+0x1c1c] ;  /* 0x001c1c0001907983 */ /* 0x002ee20000300800 */
[----:B------:R-:W-:-:S03]  /*7d8a0*/  IMAD.WIDE R76, R143, 0x4, R8 ;  /* 0x000000048f4c7825 */ /* 0x000fc600078e0208 */
[----:B------:R-:W3:Y:S04]  /*7d8b0*/  LDL.LU R143, [R1+0x20c4] ;  /* 0x0020c400018f7983 */ /* 0x000ee80000300800 */
        /* <DEDUP_REMOVED lines=33> */
[----:B------:R-:W-:Y:S01]  /*7dad0*/  ULDC UR9, c[0x0][0x228] ;  /* 0x00008a0000097ab9 */ /* 0x000fe20000000800 */
[----:B-1----:R-:W-:-:S11]  /*7dae0*/  IMAD.WIDE R76, R145, 0x4, R4 ;  /* 0x00000004914c7825 */ /* 0x002fd600078e0204 */
[----:B----4-:R1:W-:Y:S04]  /*7daf0*/  @P5 STG.E desc[UR6][R76.64], R141 ;  /* 0x0000008d4c005986 */ /* 0x0103e8000c101906 */
[----:B-1----:R-:W3:Y:S01]  /*7db00*/  LDL.LU R141, [R1+0x2c] ;  /* 0x00002c00018d7983 */ /* 0x002ee20000300800 */
[----:B------:R-:W-:Y:S01]  /*7db10*/  ISETP.LT.AND P5, PT, R13, UR9, !P4 ;  /* 0x000000090d007c0c */ /* 0x000fe2000e7a1270 */
[----:B------:R-:W-:Y:S02]  /*7db20*/  IMAD.WIDE R76, R145, 0x4, R6 ;  /* 0x00000004914c7825 */ /* 0x000fe400078e0206 */
[----:B------:R-:W4:Y:S01]  /*7db30*/  LDL.LU R144, [R1+0x20c8] ;  /* 0x0020c80001907983 */ /* 0x000f220000300800 */
[----:B------:R-:W-:Y:S01]  /*7db40*/  ISETP.LT.AND P4, PT, R14, UR8, !P4 ;  /* 0x000000080e007c0c */ /* 0x000fe2000e781270 */
[----:B------:R-:W-:-:S08]  /*7db50*/  ULDC.64 UR8, c[0x0][0x228] ;  /* 0x00008a0000087ab9 */ /* 0x000fd00000000a00 */
        /* <DEDUP_REMOVED lines=8> */
[C---:B------:R-:W-:Y:S01]  /*7dbe0*/  IMAD.WIDE R76, R143.reuse, 0x4, R2 ;  /* 0x000000048f4c7825 */ /* 0x040fe200078e0202 */
[----:B------:R-:W-:Y:S01]  /*7dbf0*/  ULDC UR10, c[0x0][0x228] ;  /* 0x00008a00000a7ab9 */ /* 0x000fe20000000800 */
[----:B------:R-:W4:Y:S10]  /*7dc00*/  LDL.LU R148, [R1+0x1420] ;  /* 0x0014200001947983 */ /* 0x000f340000300800 */
[----:B------:R1:W-:Y:S01]  /*7dc10*/  @P5 STG.E desc[UR6][R76.64], R146 ;  /* 0x000000924c005986 */ /* 0x0003e2000c101906 */
[----:B------:R-:W-:Y:S01]  /*7dc20*/  ISETP.LT.AND P5, PT, R12, UR9, !P4 ;  /* 0x000000090c007c0c */ /* 0x000fe2000e7a1270 */
[----:B------:R-:W-:Y:S01]  /*7dc30*/  ULDC UR9, c[0x0][0x228] ;  /* 0x00008a0000097ab9 */ /* 0x000fe20000000800 */
[----:B-1----:R-:W-:-:S11]  /*7dc40*/  IMAD.WIDE R76, R143, 0x4, R4 ;  /* 0x000000048f4c7825 */ /* 0x002fd600078e0204 */
[----:B--2---:R1:W-:Y:S04]  /*7dc50*/  @P5 STG.E desc[UR6][R76.64], R140 ;  /* 0x0000008c4c005986 */ /* 0x0043e8000c101906 */
[----:B-1----:R-:W2:Y:S01]  /*7dc60*/  LDL.LU R140, [R1+0x1020] ;  /* 0x00102000018c7983 */ /* 0x002ea20000300800 */
[----:B------:R-:W-:Y:S01]  /*7dc70*/  ISETP.LT.AND P5, PT, R13, UR9, !P4 ;  /* 0x000000090d007c0c */ /* 0x000fe2000e7a1270 */
[----:B------:R-:W-:Y:S02]  /*7dc80*/  IMAD.WIDE R76, R143, 0x4, R6 ;  /* 0x000000048f4c7825 */ /* 0x000fe400078e0206 */
[----:B------:R-:W2:Y:S01]  /*7dc90*/  LDL.LU R146, [R1+0x20cc] ;  /* 0x0020cc0001927983 */ /* 0x000ea20000300800 */
[----:B------:R-:W-:Y:S01]  /*7dca0*/  ISETP.LT.AND P4, PT, R14, UR8, !P4 ;  /* 0x000000080e007c0c */ /* 0x000fe2000e781270 */
[----:B------:R-:W-:Y:S01]  /*7dcb0*/  VIADD R78, R10, 0x18 ;  /* 0x000000180a4e7836 */ /* 0x000fe20000000000 */
[----:B------:R-:W-:-:S07]  /*7dcc0*/  ULDC.64 UR8, c[0x0][0x228] ;  /* 0x00008a0000087ab9 */ /* 0x000fce0000000a00 */
[----:B------:R1:W-:Y:S04]  /*7dcd0*/  @P5 STG.E desc[UR6][R76.64], R147 ;  /* 0x000000934c005986 */ /* 0x0003e8000c101906 */
[----:B-1----:R-:W2:Y:S01]  /*7dce0*/  LDL.LU R147, [R1+0xc20] ;  /* 0x000c200001937983 */ /* 0x002ea20000300800 */
[----:B------:R-:W-:-:S05]  /*7dcf0*/  IMAD.WIDE R76, R143, 0x4, R8 ;  /* 0x000000048f4c7825 */ /* 0x000fca00078e0208 */
[----:B---3--:R1:W-:Y:S01]  /*7dd00*/  @P4 STG.E desc[UR6][R76.64], R141 ;  /* 0x0000008d4c004986 */ /* 0x0083e2000c101906 */
[----:B------:R-:W-:Y:S01]  /*7dd10*/  ISETP.GE.AND P4, PT, R78, UR9, PT ;  /* 0x000000094e007c0c */ /* 0x000fe2000bf86270 */
[----:B------:R-:W-:Y:S02]  /*7dd20*/  ULDC UR9, c[0x0][0x228] ;  /* 0x00008a0000097ab9 */ /* 0x000fe40000000800 */
[----:B-1----:R-:W3:Y:S01]  /*7dd30*/  LDL.LU R141, [R1+0x820] ;  /* 0x00082000018d7983 */ /* 0x002ee20000300800 */
[----:B------:R-:W-:Y:S01]  /*7dd40*/  ISETP.LT.AND P5, PT, R11, UR10, !P4 ;  /* 0x0000000a0b007c0c */ /* 0x000fe2000e7a1270 */
[----:B----4-:R-:W-:Y:S01]  /*7dd50*/  IMAD.WIDE R76, R144, 0x4, R2 ;  /* 0x00000004904c7825 */ /* 0x010fe200078e0202 */
[----:B------:R-:W-:Y:S01]  /*7dd60*/  ULDC UR10, c[0x0][0x228] ;  /* 0x00008a00000a7ab9 */ /* 0x000fe20000000800 */
[----:B------:R-:W4:Y:S10]  /*7dd70*/  LDL.LU R143, [R1+0x20d0] ;  /* 0x0020d000018f7983 */ /* 0x000f340000300800 */
[----:B------:R1:W-:Y:S01]  /*7dd80*/  @P5 STG.E desc[UR6][R76.64], R145 ;  /* 0x000000914c005986 */ /* 0x0003e2000c101906 */
[----:B------:R-:W-:Y:S01]  /*7dd90*/  ISETP.LT.AND P5, PT, R12, UR9, !P4 ;  /* 0x000000090c007c0c */ /* 0x000fe2000e7a1270 */
[----:B------:R-:W-:-:S02]  /*7dda0*/  ULDC UR9, c[0x0][0x228] ;  /* 0x00008a0000097ab9 */ /* 0x000fc40000000800 */
        /* <DEDUP_REMOVED lines=12> */
[----:B--2---:R1:W-:Y:S04]  /*7de70*/  @P4 STG.E desc[UR6][R76.64], R140 ;  /* 0x0000008c4c004986 */ /* 0x0043e8000c101906 */
[----:B-1----:R-:W2:Y:S01]  /*7de80*/  LDL.LU R140, [R1+0x1824] ;  /* 0x00182400018c7983 */ /* 0x002ea20000300800 */
[----:B------:R-:W-:-:S05]  /*7de90*/  VIADD R78, R10, 0x19 ;  /* 0x000000190a4e7836 */ /* 0x000fca0000000000 */
        /* <DEDUP_REMOVED lines=9> */
[----:B-1----:R-:W2:Y:S01]  /*7df30*/  LDL.LU R147, [R1+0x1424] ;  /* 0x0014240001937983 */ /* 0x002ea20000300800 */
[----:B------:R-:W-:-:S09]  /*7df40*/  IMAD.WIDE R76, R146, 0x4, R4 ;  /* 0x00000004924c7825 */ /* 0x000fd200078e0204 */
[----:B---3--:R1:W-:Y:S04]  /*7df50*/  @P5 STG.E desc[UR6][R76.64], R141 ;  /* 0x0000008d4c005986 */ /* 0x0083e8000c101906 */
[----:B-1----:R-:W3:Y:S01]  /*7df60*/  LDL.LU R141, [R1+0x1024] ;  /* 0x00102400018d7983 */ /* 0x002ee20000300800 */
[----:B------:R-:W-:Y:S01]  /*7df70*/  ISETP.LT.AND P5, PT, R13, UR9, !P4 ;  /* 0x000000090d007c0c */ /* 0x000fe2000e7a1270 */
[----:B------:R-:W-:Y:S01]  /*7df80*/  IMAD.WIDE R76, R146, 0x4, R6 ;  /* 0x00000004924c7825 */ /* 0x000fe200078e0206 */
[----:B------:R-:W-:Y:S01]  /*7df90*/  ISETP.LT.AND P4, PT, R14, UR8, !P4 ;  /* 0x000000080e007c0c */ /* 0x000fe2000e781270 */
[----:B------:R-:W-:-:S10]  /*7dfa0*/  ULDC.64 UR8, c[0x0][0x228] ;  /* 0x00008a0000087ab9 */ /* 0x000fd40000000a00 */
[----:B----4-:R1:W-:Y:S02]  /*7dfb0*/  @P5 STG.E desc[UR6][R76.64], R145 ;  /* 0x000000914c005986 */ /* 0x0103e4000c101906 */
        /* <DEDUP_REMOVED lines=17> */
[----:B------:R-:W-:Y:S02]  /*7e0d0*/  ISETP.LT.AND P5, PT, R13, UR9, !P4 ;  /* 0x000000090d007c0c */ /* 0x000fe4000e7a1270 */
[----:B------:R-:W-:Y:S01]  /*7e0e0*/  ISETP.LT.AND P4, PT, R14, UR8, !P4 ;  /* 0x000000080e007c0c */ /* 0x000fe2000e781270 */
[----:B------:R-:W-:Y:S01]  /*7e0f0*/  IMAD.WIDE R76, R143, 0x4, R6 ;  /* 0x000000048f4c7825 */ /* 0x000fe200078e0206 */
[----:B------:R-:W-:-:S03]  /*7e100*/  ULDC.64 UR8, c[0x0][0x228] ;  /* 0x00008a0000087ab9 */ /* 0x000fc60000000a00 */
[----:B------:R-:W-:-:S06]  /*7e110*/  VIADD R78, R10, 0x1b ;  /* 0x0000001b0a4e7836 */ /* 0x000fcc0000000000 */
[----:B------:R1:W-:Y:S02]  /*7e120*/  @P5 STG.E desc[UR6][R76.64], R147 ;  /* 0x000000934c005986 */ /* 0x0003e4000c101906 */
[----:B-1----:R-:W-:Y:S02]  /*7e130*/  IMAD.WIDE R76, R143, 0x4, R8 ;  /* 0x000000048f4c7825 */ /* 0x002fe400078e0208 */
[----:B------:R-:W2:Y:S04]  /*7e140*/  LDL.LU R143, [R1+0x20dc] ;  /* 0x0020dc00018f7983 */ /* 0x000ea80000300800 */
[----:B---3--:R1:W-:Y:S01]  /*7e150*/  @P4 STG.E desc[UR6][R76.64], R141 ;  /* 0x0000008d4c004986 */ /* 0x0083e2000c101906 */
[----:B------:R-:W-:Y:S01]  /*7e160*/  ISETP.GE.AND P4, PT, R78, UR9, PT ;  /* 0x000000094e007c0c */ /* 0x000fe2000bf86270 */
[----:B------:R-:W-:-:S02]  /*7e170*/  ULDC UR9, c[0x0][0x228] ;  /* 0x00008a0000097ab9 */ /* 0x000fc40000000800 */
[----:B-1----:R-:W3:Y:S01]  /*7e180*/  LDL.LU R141, [R1+0x1c28] ;  /* 0x001c2800018d7983 */ /* 0x002ee20000300800 */
[----:B------:R-:W-:Y:S01]  /*7e190*/  ISETP.LT.AND P5, PT, R11, UR10, !P4 ;  /* 0x0000000a0b007c0c */ /* 0x000fe2000e7a1270 */
[----:B------:R-:W-:Y:S01]  /*7e1a0*/  IMAD.WIDE R76, R144, 0x4, R2 ;  /* 0x00000004904c7825 */ /* 0x000fe200078e0202 */
[----:B------:R-:W-:Y:S01]  /*7e1b0*/  ULDC UR10, c[0x0][0x228] ;  /* 0x00008a00000a7ab9 */ /* 0x000fe20000000800 */
[----:B------:R-:W3:Y:S10]  /*7e1c0*/  LDL.LU R147, [R1+0x1828] ;  /* 0x0018280001937983 */ /* 0x000ef40000300800 */
[----:B----4-:R1:W-:Y:S01]  /*7e1d0*/  @P5 STG.E desc[UR6][R76.64], R145 ;  /* 0x000000914c005986 */ /* 0x0103e2000c101906 */
[----:B------:R-:W-:Y:S01]  /*7e1e0*/  ISETP.LT.AND P5, PT, R12, UR9, !P4 ;  /* 0x000000090c007c0c */ /* 0x000fe2000e7a1270 */
[----:B------:R-:W-:-:S02]  /*7e1f0*/  ULDC UR9, c[0x0][0x228] ;  /* 0x00008a0000097ab9 */ /* 0x000fc40000000800 */
        /* <DEDUP_REMOVED lines=12> */
[----:B-1----:R-:W2:Y:S04]  /*7e2c0*/  LDL.LU R140, [R1+0xc28] ;  /* 0x000c2800018c7983 */ /* 0x002ea80000300800 */
[----:B------:R-:W2:Y:S01]  /*7e2d0*/  LDL.LU R150, [R1+0x828] ;  /* 0x0008280001967983 */ /* 0x000ea20000300800 */
[----:B------:R-:W-:-:S03]  /*7e2e0*/  VIADD R78, R10, 0x1c ;  /* 0x0000001c0a4e7836 */ /* 0x000fc60000000000 */
[----:B------:R-:W2:Y:S02]  /*7e2f0*/  LDL.LU R148, [R1+0x438] ;  /* 0x0004380001947983 */ /* 0x000ea40000300800 */
[----:B------:R-:W-:Y:S01]  /*7e300*/  ISETP.GE.AND P4, PT, R78, UR9, PT ;  /* 0x000000094e007c0c */ /* 0x000fe2000bf86270 */
[----:B------:R-:W-:Y:S01]  /*7e310*/  IMAD.WIDE R76, R146, 0x4, R2 ;  /* 0x00000004924c7825 */ /* 0x000fe200078e0202 */
[----:B------:R-:W-:Y:S02]  /*7e320*/  ULDC UR9, c[0x0][0x228] ;  /* 0x00008a0000097ab9 */ /* 0x000fe40000000800 */
        /* <DEDUP_REMOVED lines=8> */
[----:B------:R1:W-:Y:S01]  /*7e3b0*/  @P5 STG.E desc[UR6][R76.64], R147 ;  /* 0x000000934c005986 */ /* 0x0003e2000c101906 */
[----:B------:R-:W-:Y:S02]  /*7e3c0*/  ISETP.LT.AND P5, PT, R13, UR9, !P4 ;  /* 0x000000090d007c0c */ /* 0x000fe4000e7a1270 */
[----:B------:R-:W-:Y:S01]  /*7e3d0*/  ISETP.LT.AND P4, PT, R14, UR8, !P4 ;  /* 0x000000080e007c0c */ /* 0x000fe2000e781270 */
[----:B------:R-:W-:Y:S01]  /*7e3e0*/  ULDC.64 UR8, c[0x0][0x228] ;  /* 0x00008a0000087ab9 */ /* 0x000fe20000000a00 */
[----:B-1----:R-:W-:-:S09]  /*7e3f0*/  IMAD.WIDE R76, R146, 0x4, R6 ;  /* 0x00000004924c7825 */ /* 0x002fd200078e0206 */
[----:B----4-:R1:W-:Y:S04]  /*7e400*/  @P5 STG.E desc[UR6][R76.64], R145 ;  /* 0x000000914c005986 */ /* 0x0103e8000c101906 */
[----:B-1----:R-:W4:Y:S01]  /*7e410*/  LDL.LU R145, [R1+0x1c2c] ;  /* 0x001c2c0001917983 */ /* 0x002f220000300800 */
[----:B------:R-:W-:-:S03]  /*7e420*/  IMAD.WIDE R76, R146, 0x4, R8 ;  /* 0x00000004924c7825 */ /* 0x000fc600078e0208 */
[----:B------:R-:W4:Y:S04]  /*7e430*/  LDL.LU R146, [R1+0x20e4] ;  /* 0x0020e40001927983 */ /* 0x000f280000300800 */
[----:B------:R1:W-:Y:S04]  /*7e440*/  @P4 STG.E desc[UR6][R76.64], R142 ;  /* 0x0000008e4c004986 */ /* 0x0003e8000c101906 */
        /* <DEDUP_REMOVED lines=53> */
[----:B------:R1:W-:Y:S01]  /*7e7a0*/  @P5 STG.E desc[UR6][R76.64], R143 ;  /* 0x0000008f4c005986 */ /* 0x0003e2000c101906 */
[----:B------:R-:W-:Y:S01]  /*7e7b0*/  ISETP.LT.AND P5, PT, R12, UR9, !P4 ;  /* 0x000000090c007c0c */ /* 0x000fe2000e7a1270 */
[----:B------:R-:W-:Y:S01]  /*7e7c0*/  ULDC UR9, c[0x0][0x228] ;  /* 0x00008a0000097ab9 */ /* 0x000fe20000000800 */
[----:B-1----:R-:W-:-:S11]  /*7e7d0*/  IMAD.WIDE R76, R146, 0x4, R4 ;  /* 0x00000004924c7825 */ /* 0x002fd600078e0204 */
[----:B---3--:R1:W-:Y:S04]  /*7e7e0*/  @P5 STG.E desc[UR6][R76.64], R141 ;  /* 0x0000008d4c005986 */ /* 0x0083e8000c101906 */
[----:B-1----:R-:W3:Y:S01]  /*7e7f0*/  LDL.LU R141, [R1+0x1030] ;  /* 0x00103000018d7983 */ /* 0x002ee20000300800 */
[----:B------:R-:W-:Y:S01]  /*7e800*/  ISETP.LT.AND P5, PT, R13, UR9, !P4 ;  /* 0x000000090d007c0c */ /* 0x000fe2000e7a1270 */
[----:B------:R-:W-:Y:S02]  /*7e810*/  IMAD.WIDE R76, R146, 0x4, R6 ;  /* 0x00000004924c7825 */ /* 0x000fe400078e0206 */
[----:B------:R-:W3:Y:S01]  /*7e820*/  LDL.LU R143, [R1+0x20ec] ;  /* 0x0020ec00018f7983 */ /* 0x000ee20000300800 */
[----:B------:R-:W-:Y:S01]  /*7e830*/  ISETP.LT.AND P4, PT, R14, UR8, !P4 ;  /* 0x000000080e007c0c */ /* 0x000fe2000e781270 */
[----:B------:R-:W-:-:S08]  /*7e840*/  ULDC.64 UR8, c[0x0][0x228] ;  /* 0x00008a0000087ab9 */ /* 0x000fd00000000a00 */
[----:B------:R1:W-:Y:S04]  /*7e850*/  @P5 STG.E desc[UR6][R76.64], R148 ;  /* 0x000000944c005986 */ /* 0x0003e8000c101906 */
[----:B-1----:R-:W3:Y:S01]  /*7e860*/  LDL.LU R148, [R1+0xc30] ;  /* 0x000c300001947983 */ /* 0x002ee20000300800 */
[----:B------:R-:W-:-:S05]  /*7e870*/  IMAD.WIDE R76, R146, 0x4, R8 ;  /* 0x00000004924c7825 */ /* 0x000fca00078e0208 */
[----:B----4-:R1:W-:Y:S01]  /*7e880*/  @P4 STG.E desc[UR6][R76.64], R142 ;  /* 0x0000008e4c004986 */ /* 0x0103e2000c101906 */
[----:B------:R-:W-:Y:S01]  /*7e890*/  ISETP.GE.AND P4, PT, R78, UR9, PT ;  /* 0x000000094e007c0c */ /* 0x000fe2000bf86270 */
[----:B------:R-:W-:Y:S02]  /*7e8a0*/  ULDC UR9, c[0x0][0x228] ;  /* 0x00008a0000097ab9 */ /* 0x000fe40000000800 */
[----:B-1----:R-:W4:Y:S01]  /*7e8b0*/  LDL.LU R142, [R1+0x830] ;  /* 0x00083000018e7983 */ /* 0x002f220000300800 */
[----:B------:R-:W-:Y:S01]  /*7e8c0*/  ISETP.LT.AND P5, PT, R11, UR10, !P4 ;  /* 0x0000000a0b007c0c */ /* 0x000fe2000e7a1270 */
[----:B------:R-:W-:Y:S01]  /*7e8d0*/  IMAD.WIDE R76, R145, 0x4, R2 ;  /* 0x00000004914c7825 */ /* 0x000fe200078e0202 */
[----:B------:R-:W-:Y:S01]  /*7e8e0*/  ULDC UR10, c[0x0][0x228] ;  /* 0x00008a00000a7ab9 */ /* 0x000fe20000000800 */
[----:B------:R-:W4:Y:S10]  /*7e8f0*/  LDL.LU R146, [R1+0x20f0] ;  /* 0x0020f00001927983 */ /* 0x000f340000300800 */
[----:B------:R1:W-:Y:S01]  /*7e900*/  @P5 STG.E desc[UR6][R76.64], R144 ;  /* 0x000000904c005986 */ /* 0x0003e2000c101906 */
[----:B------:R-:W-:Y:S01]  /*7e910*/  ISETP.LT.AND P5, PT, R12, UR9, !P4 ;  /* 0x000000090c007c0c */ /* 0x000fe2000e7a1270 */
[----:B------:R-:W-:-:S02]  /*7e920*/  ULDC UR9, c[0x0][0x228] ;  /* 0x00008a0000097ab9 */ /* 0x000fc40000000800 */
        /* <DEDUP_REMOVED lines=8> */
[----:B------:R1:W-:Y:S02]  /*7e9b0*/  @P5 STG.E desc[UR6][R76.64], R147 ;  /* 0x000000934c005986 */ /* 0x0003e4000c101906 */
[----:B-1----:R-:W-:Y:S02]  /*7e9c0*/  IMAD.WIDE R76, R145, 0x4, R8 ;  /* 0x00000004914c7825 */ /* 0x002fe400078e0208 */
[----:B------:R-:W2:Y:S04]  /*7e9d0*/  LDL.LU R145, [R1+0x20f4] ;  /* 0x0020f40001917983 */ /* 0x000ea80000300800 */
[----:B------:R-:W2:Y:S01]  /*7e9e0*/  LDL.LU R147, [R1+0x1c34] ;  /* 0x001c340001937983 */ /* 0x000ea20000300800 */
[----:B------:R-:W-:-:S03]  /*7e9f0*/  VIADD R78, R10, 0x21 ;  /* 0x000000210a4e7836 */ /* 0x000fc60000000000 */
[----:B---3--:R1:W-:Y:S02]  /*7ea00*/  @P4 STG.E desc[UR6][R76.64], R141 ;  /* 0x0000008d4c004986 */ /* 0x0083e4000c101906 */
[----:B------:R-:W-:Y:S01]  /*7ea10*/  ISETP.GE.AND P4, PT, R78, UR9, PT ;  /* 0x000000094e007c0c */ /* 0x000fe2000bf86270 */
[----:B------:R-:W-:Y:S01]  /*7ea20*/  ULDC UR9, c[0x0][0x228] ;  /* 0x00008a0000097ab9 */ /* 0x000fe20000000800 */
[----:B-1----:R-:W3:Y:S02]  /*7ea30*/  LDL.LU R141, [R1+0x1834] ;  /* 0x00183400018d7983 */ /* 0x002ee40000300800 */
[----:B------:R-:W-:Y:S01]  /*7ea40*/  ISETP.LT.AND P5, PT, R11, UR10, !P4 ;  /* 0x0000000a0b007c0c */ /* 0x000fe2000e7a1270 */
[----:B------:R-:W-:Y:S01]  /*7ea50*/  IMAD.WIDE R76, R143, 0x4, R2 ;  /* 0x000000048f4c7825 */ /* 0x000fe200078e0202 */
        /* <DEDUP_REMOVED lines=54> */
[----:B------:R-:W-:Y:S02]  /*7edc0*/  ISETP.LT.AND P5, PT, R13, UR9, !P4 ;  /* 0x000000090d007c0c */ /* 0x000fe4000e7a1270 */
[----:B------:R-:W-:Y:S01]  /*7edd0*/  ISETP.LT.AND P4, PT, R14, UR8, !P4 ;  /* 0x000000080e007c0c */ /* 0x000fe2000e781270 */
[----:B------:R-:W-:Y:S01]  /*7ede0*/  IMAD.WIDE R76, R145, 0x4, R6 ;  /* 0x00000004914c7825 */ /* 0x000fe200078e0206 */
[----:B------:R-:W-:-:S09]  /*7edf0*/  ULDC.64 UR8, c[0x0][0x228] ;  /* 0x00008a0000087ab9 */ /* 0x000fd20000000a00 */
[----:B------:R1:W-:Y:S02]  /*7ee00*/  @P5 STG.E desc[UR6][R76.64], R147 ;  /* 0x000000934c005986 */ /* 0x0003e4000c101906 */
[----:B-1----:R-:W-:Y:S02]  /*7ee10*/  IMAD.WIDE R76, R145, 0x4, R8 ;  /* 0x00000004914c7825 */ /* 0x002fe400078e0208 */
[----:B------:R-:W2:Y:S04]  /*7ee20*/  LDL.LU R145, [R1+0x2100] ;  /* 0x0021000001917983 */ /* 0x000ea80000300800 */
[----:B---3--:R1:W-:Y:S04]  /*7ee30*/  @P4 STG.E desc[UR6][R76.64], R141 ;  /* 0x0000008d4c004986 */ /* 0x0083e8000c101906 */
[----:B-1----:R-:W3:Y:S04]  /*7ee40*/  LDL.LU R141, [R1+0xc38] ;  /* 0x000c3800018d7983 */ /* 0x002ee80000300800 */
[----:B------:R-:W3:Y:S01]  /*7ee50*/  LDL.LU R150, [R1+0x838] ;  /* 0x0008380001967983 */ /* 0x000ee20000300800 */
[----:B------:R-:W-:-:S03]  /*7ee60*/  VIADD R78, R10, 0x24 ;  /* 0x000000240a4e7836 */ /* 0x000fc60000000000 */
[----:B------:R-:W3:Y:S02]  /*7ee70*/  LDL.LU R147, [R1+0x448] ;  /* 0x0004480001937983 */ /* 0x000ee40000300800 */
[----:B------:R-:W-:Y:S01]  /*7ee80*/  ISETP.GE.AND P4, PT, R78, UR9, PT ;  /* 0x000000094e007c0c */ /* 0x000fe2000bf86270 */
[----:B------:R-:W-:Y:S01]  /*7ee90*/  IMAD.WIDE R76, R143, 0x4, R2 ;  /* 0x000000048f4c7825 */ /* 0x000fe200078e0202 */
[----:B------:R-:W-:Y:S02]  /*7eea0*/  ULDC UR9, c[0x0][0x228] ;  /* 0x00008a0000097ab9 */ /* 0x000fe40000000800 */
        /* <DEDUP_REMOVED lines=13> */
[----:B------:R1:W-:Y:S04]  /*7ef80*/  @P5 STG.E desc[UR6][R76.64], R144 ;  /* 0x000000904c005986 */ /* 0x0003e8000c101906 */
[----:B-1----:R-:W4:Y:S01]  /*7ef90*/  LDL.LU R144, [R1+0x1c3c] ;  /* 0x001c3c0001907983 */ /* 0x002f220000300800 */
[----:B------:R-:W-:-:S03]  /*7efa0*/  IMAD.WIDE R76, R143, 0x4, R8 ;  /* 0x000000048f4c7825 */ /* 0x000fc600078e0208 */
        /* <DEDUP_REMOVED lines=51> */
[C---:B------:R-:W-:Y:S01]  /*7f2e0*/  IMAD.WIDE R76, R143.reuse, 0x4, R2 ;  /* 0x000000048f4c7825 */ /* 0x040fe200078e0202 */
[----:B------:R-:W-:Y:S01]  /*7f2f0*/  ULDC UR10, c[0x0][0x228] ;  /* 0x00008a00000a7ab9 */ /* 0x000fe20000000800 */
[----:B------:R-:W3:Y:S10]  /*7f300*/  LDL.LU R148, [R1+0x1440] ;  /* 0x0014400001947983 */ /* 0x000ef40000300800 */
[----:B------:R1:W-:Y:S01]  /*7f310*/  @P5 STG.E desc[UR6][R76.64], R146 ;  /* 0x000000924c005986 */ /* 0x0003e2000c101906 */
[----:B------:R-:W-:Y:S01]  /*7f320*/  ISETP.LT.AND P5, PT, R12, UR9, !P4 ;  /* 0x000000090c007c0c */ /* 0x000fe2000e7a1270 */
[----:B------:R-:W-:Y:S01]  /*7f330*/  ULDC UR9, c[0x0][0x228] ;  /* 0x00008a0000097ab9 */ /* 0x000fe20000000800 */
[----:B-1----:R-:W-:-:S11]  /*7f340*/  IMAD.WIDE R76, R143, 0x4, R4 ;  /* 0x000000048f4c7825 */ /* 0x002fd600078e0204 */
[----:B----4-:R1:W-:Y:S04]  /*7f350*/  @P5 STG.E desc[UR6][R76.64], R142 ;  /* 0x0000008e4c005986 */ /* 0x0103e8000c101906 */
        /* <DEDUP_REMOVED lines=30> */
[----:B------:R1:W-:Y:S02]  /*7f540*/  @P5 STG.E desc[UR6][R76.64], R148 ;  /* 0x000000944c005986 */ /* 0x0003e4000c101906 */
[----:B-1----:R-:W-:Y:S02]  /*7f550*/  IMAD.WIDE R76, R144, 0x4, R8 ;  /* 0x00000004904c7825 */ /* 0x002fe400078e0208 */
[----:B------:R-:W3:Y:S04]  /*7f560*/  LDL.LU R144, [R1+0x2114] ;  /* 0x0021140001907983 */ /* 0x000ee80000300800 */
[----:B------:R-:W3:Y:S04]  /*7f570*/  LDL.LU R148, [R1+0x1c44] ;  /* 0x001c440001947983 */ /* 0x000ee80000300800 */
[----:B----4-:R1:W-:Y:S01]  /*7f580*/  @P4 STG.E desc[UR6][R76.64], R142 ;  /* 0x0000008e4c004986 */ /* 0x0103e2000c101906 */
        /* <DEDUP_REMOVED lines=67> */
[----:B----4-:R1:W-:Y:S04]  /*7f9c0*/  @P4 STG.E desc[UR6][R76.64], R142 ;  /* 0x0000008e4c004986 */ /* 0x0103e8000c101906 */
        /* <DEDUP_REMOVED lines=19> */
[----:B------:R1:W-:Y:S04]  /*7fb00*/  @P5 STG.E desc[UR6][R76.64], R145 ;  /* 0x000000914c005986 */ /* 0x0003e8000c101906 */
        /* <DEDUP_REMOVED lines=76> */
[----:B------:R-:W-:Y:S01]  /*7ffd0*/  IMAD.WIDE R76, R145, 0x4, R2 ;  /* 0x00000004914c7825 */ /* 0x000fe200078e0202 */
[----:B------:R-:W-:Y:S01]  /*7ffe0*/  ULDC UR10, c[0x0][0x228] ;  /* 0x00008a00000a7ab9 */ /* 0x000fe20000000800 */
[----:B------:R-:W3:Y:S10]  /*7fff0*/  LDL.LU R146, [R1+0x2130] ;  /* 0x0021300001927983 */ /* 0x000ef40000300800 */
[----:B------:R1:W-:Y:S01]  /*80000*/  @P5 STG.E desc[UR6][R76.64], R144 ;  /* 0x000000904c005986 */ /* 0x0003e2000c101906 */
[----:B------:R-:W-:Y:S01]  /*80010*/  ISETP.LT.AND P5, PT, R12, UR9, !P4 ;  /* 0x000000090c007c0c */ /* 0x000fe2000e7a1270 */
[----:B------:R-:W-:-:S02]  /*80020*/  ULDC UR9, c[0x0][0x228] ;  /* 0x00008a0000097ab9 */ /* 0x000fc40000000800 */
        /* <DEDUP_REMOVED lines=101> */
[----:B------:R1:W-:Y:S04]  /*80680*/  @P5 STG.E desc[UR6][R76.64], R144 ;  /* 0x000000904c005986 */ /* 0x0003e8000c101906 */
        /* <DEDUP_REMOVED lines=199> */
[----:B-1----:R-:W-:Y:S01]  /*81300*/  IMAD.WIDE R76, R143, 0x4, R4 ;  /* 0x000000048f4c7825 */ /* 0x002fe200078e0204 */
[----:B------:R-:W3:Y:S10]  /*81310*/  LDL.LU R141, [R1+0x106c] ;  /* 0x00106c00018d7983 */ /* 0x000ef40000300800 */
[----:B------:R1:W-:Y:S01]  /*81320*/  @P5 STG.E desc[UR6][R76.64], R150 ;  /* 0x000000964c005986 */ /* 0x0003e2000c101906 */
[----:B------:R-:W-:-:S02]  /*81330*/  ISETP.LT.AND P5, PT, R13, UR9, !P4 ;  /* 0x000000090d007c0c */ /* 0x000fc4000e7a1270 */
        /* <DEDUP_REMOVED lines=31> */
[----:B------:R-:W-:-:S03]  /*81530*/  ULDC UR9, c[0x0][0x228] ;  /* 0x00008a0000097ab9 */ /* 0x000fc60000000800 */
[----:B------:R-:W-:Y:S01]  /*81540*/  ISETP.LT.AND P5, PT, R11, UR10, !P4 ;  /* 0x0000000a0b007c0c */ /* 0x000fe2000e7a1270 */
[----:B-1----:R-:W3:Y:S01]  /*81550*/  LDL.LU R141, [R1+0x1870] ;  /* 0x00187000018d7983 */ /* 0x002ee20000300800 */
[----:B------:R-:W-:Y:S01]  /*81560*/  IMAD.WIDE R76, R146, 0x4, R2 ;  /* 0x00000004924c7825 */ /* 0x000fe200078e0202 */
[----:B------:R-:W-:Y:S02]  /*81570*/  ULDC UR10, c[0x0][0x228] ;  /* 0x00008a00000a7ab9 */ /* 0x000fe40000000800 */
[----:B------:R-:W3:Y:S08]  /*81580*/  LDL.LU R147, [R1+0x1470] ;  /* 0x0014700001937983 */ /* 0x000ef00000300800 */
        /* <DEDUP_REMOVED lines=29> */
[----:B---3--:R1:W-:Y:S01]  /*81760*/  @P5 STG.E desc[UR6][R76.64], R141 ;  /* 0x0000008d4c005986 */ /* 0x0083e2000c101906 */
[----:B------:R-:W-:-:S03]  /*81770*/  ISETP.LT.AND P5, PT, R13, UR9, !P4 ;  /* 0x000000090d007c0c */ /* 0x000fc6000e7a1270 */
[----:B-1----:R-:W3:Y:S01]  /*81780*/  LDL.LU R141, [R1+0x480] ;  /* 0x00048000018d7983 */ /* 0x002ee20000300800 */
[----:B------:R-:W-:Y:S01]  /*81790*/  IMAD.WIDE R76, R145, 0x4, R6 ;  /* 0x00000004914c7825 */ /* 0x000fe200078e0206 */
[----:B------:R-:W-:Y:S01]  /*817a0*/  ISETP.LT.AND P4, PT, R14, UR8, !P4 ;  /* 0x000000080e007c0c */ /* 0x000fe2000e781270 */
[----:B------:R-:W-:-:S07]  /*817b0*/  ULDC.64 UR8, c[0x0][0x228] ;  /* 0x00008a0000087ab9 */ /* 0x000fce0000000a00 */
        /* <DEDUP_REMOVED lines=21> */
[----:B------:R-:W-:Y:S02]  /*81910*/  ULDC.64 UR8, c[0x0][0x228] ;  /* 0x00008a0000087ab9 */ /* 0x000fe40000000a00 */
[----:B------:R-:W-:-:S08]  /*81920*/  VIADD R78, R10, 0x42 ;  /* 0x000000420a4e7836 */ /* 0x000fd00000000000 */
[----:B------:R1:W-:Y:S02]  /*81930*/  @P5 STG.E desc[UR6][R76.64], R144 ;  /* 0x000000904c005986 */ /* 0x0003e4000c101906 */
[----:B-1----:R-:W-:Y:S02]  /*81940*/  IMAD.WIDE R76, R143, 0x4, R8 ;  /* 0x000000048f4c7825 */ /* 0x002fe400078e0208 */
[----:B------:R-:W2:Y:S04]  /*81950*/  LDL.LU R143, [R1+0x2178] ;  /* 0x00217800018f7983 */ /* 0x000ea80000300800 */
[----:B------:R-:W2:Y:S04]  /*81960*/  LDL.LU R144, [R1+0xc74] ;  /* 0x000c740001907983 */ /* 0x000ea80000300800 */
[----:B---3--:R1:W-:Y:S01]  /*81970*/  @P4 STG.E desc[UR6][R76.64], R141 ;  /* 0x0000008d4c004986 */ /* 0x0083e2000c101906 */
[----:B------:R-:W-:Y:S01]  /*81980*/  ISETP.GE.AND P4, PT, R78, UR9, PT ;  /* 0x000000094e007c0c */ /* 0x000fe2000bf86270 */
[----:B------:R-:W-:-:S03]  /*81990*/  ULDC UR9, c[0x0][0x228] ;  /* 0x00008a0000097ab9 */ /* 0x000fc60000000800 */
[----:B------:R-:W-:Y:S01]  /*819a0*/  ISETP.LT.AND P5, PT, R11, UR10, !P4 ;  /* 0x0000000a0b007c0c */ /* 0x000fe2000e7a1270 */
[----:B-1----:R-:W3:Y:S01]  /*819b0*/  LDL.LU R141, [R1+0x884] ;  /* 0x00088400018d7983 */ /* 0x002ee20000300800 */
[----:B------:R-:W-:Y:S01]  /*819c0*/  IMAD.WIDE R76, R146, 0x4, R2 ;  /* 0x00000004924c7825 */ /* 0x000fe200078e0202 */
[----:B------:R-:W-:-:S10]  /*819d0*/  ULDC UR10, c[0x0][0x228] ;  /* 0x00008a00000a7ab9 */ /* 0x000fd40000000800 */
        /* <DEDUP_REMOVED lines=32> */
[----:B------:R-:W-:Y:S01]  /*81be0*/  ISETP.LT.AND P4, PT, R14, UR8, !P4 ;  /* 0x000000080e007c0c */ /* 0x000fe2000e781270 */
[----:B------:R-:W-:Y:S01]  /*81bf0*/  IMAD.WIDE R76, R145, 0x4, R6 ;  /* 0x00000004914c7825 */ /* 0x000fe200078e0206 */
[----:B------:R-:W-:-:S07]  /*81c00*/  ULDC.64 UR8, c[0x0][0x228] ;  /* 0x00008a0000087ab9 */ /* 0x000fce0000000a00 */
        /* <DEDUP_REMOVED lines=40> */
[----:B------:R1:W-:Y:S01]  /*81e90*/  @P5 STG.E desc[UR6][R76.64], R150 ;  /* 0x000000964c005986 */ /* 0x0003e2000c101906 */
[----:B------:R-:W-:Y:S02]  /*81ea0*/  ISETP.LT.AND P5, PT, R13, UR9, !P4 ;  /* 0x000000090d007c0c */ /* 0x000fe4000e7a1270 */
[----:B------:R-:W-:Y:S01]  /*81eb0*/  ISETP.LT.AND P4, PT, R14, UR8, !P4 ;  /* 0x000000080e007c0c */ /* 0x000fe2000e781270 */
[----:B------:R-:W-:Y:S01]  /*81ec0*/  VIADD R78, R10, 0x46 ;  /* 0x000000460a4e7836 */ /* 0x000fe20000000000 */
[----:B------:R-:W-:Y:S01]  /*81ed0*/  ULDC.64 UR8, c[0x0][0x228] ;  /* 0x00008a0000087ab9 */ /* 0x000fe20000000a00 */
[----:B-1----:R-:W-:-:S08]  /*81ee0*/  IMAD.WIDE R76, R146, 0x4, R6 ;  /* 0x00000004924c7825 */ /* 0x002fd000078e0206 */
        /* <DEDUP_REMOVED lines=16> */
[----:B---3--:R1:W-:Y:S01]  /*81ff0*/  @P5 STG.E desc[UR6][R76.64], R141 ;  /* 0x0000008d4c005986 */ /* 0x0083e2000c101906 */
[----:B------:R-:W-:-:S03]  /*82000*/  ISETP.LT.AND P5, PT, R13, UR9, !P4 ;  /* 0x000000090d007c0c */ /* 0x000fc6000e7a1270 */
[----:B-1----:R-:W3:Y:S01]  /*82010*/  LDL.LU R141, [R1+0x48c] ;  /* 0x00048c00018d7983 */ /* 0x002ee20000300800 */
[----:B------:R-:W-:-:S03]  /*82020*/  IMAD.WIDE R76, R145, 0x4, R6 ;  /* 0x00000004914c7825 */ /* 0x000fc600078e0206 */
[----:B------:R-:W3:Y:S01]  /*82030*/  LDL.LU R144, [R1+0x2188] ;  /* 0x0021880001907983 */ /* 0x000ee20000300800 */
[----:B------:R-:W-:Y:S01]  /*82040*/  ISETP.LT.AND P4, PT, R14, UR8, !P4 ;  /* 0x000000080e007c0c */ /* 0x000fe2000e781270 */
[----:B------:R-:W-:-:S04]  /*82050*/  ULDC.64 UR8, c[0x0][0x228] ;  /* 0x00008a0000087ab9 */ /* 0x000fc80000000a00 */
        /* <DEDUP_REMOVED lines=36> */
[----:B------:R-:W-:-:S02]  /*822a0*/  ULDC UR9, c[0x0][0x228] ;  /* 0x00008a0000097ab9 */ /* 0x000fc40000000800 */
[----:B-1----:R-:W3:Y:S01]  /*822b0*/  LDL.LU R145, [R1+0x490] ;  /* 0x0004900001917983 */ /* 0x002ee20000300800 */
[----:B------:R-:W-:-:S09]  /*822c0*/  IMAD.WIDE R76, R144, 0x4, R4 ;  /* 0x00000004904c7825 */ /* 0x000fd200078e0204 */
[----:B----4-:R1:W-:Y:S01]  /*822d0*/  @P5 STG.E desc[UR6][R76.64], R142 ;  /* 0x0000008e4c005986 */ /* 0x0103e2000c101906 */
[----:B------:R-:W-:-:S03]  /*822e0*/  ISETP.LT.AND P5, PT, R13, UR9, !P4 ;  /* 0x000000090d007c0c */ /* 0x000fc6000e7a1270 */
[----:B-1----:R-:W4:Y:S01]  /*822f0*/  LDL.LU R142, [R1+0x90] ;  /* 0x00009000018e7983 */ /* 0x002f220000300800 */
[----:B------:R-:W-:-:S09]  /*82300*/  IMAD.WIDE R76, R144, 0x4, R6 ;  /* 0x00000004904c7825 */ /* 0x000fd200078e0206 */
[----:B------:R1:W-:Y:S01]  /*82310*/  @P5 STG.E desc[UR6][R76.64], R148 ;  /* 0x000000944c005986 */ /* 0x0003e2000c101906 */
[----:B------:R-:W-:Y:S01]  /*82320*/  ISETP.LT.AND P4, PT, R14, UR8, !P4 ;  /* 0x000000080e007c0c */ /* 0x000fe2000e781270 */
[----:B------:R-:W-:Y:S01]  /*82330*/  VIADD R78, R10, 0x49 ;  /* 0x000000490a4e7836 */ /* 0x000fe20000000000 */
[----:B------:R-:W-:Y:S01]  /*82340*/  ULDC.64 UR8, c[0x0][0x228] ;  /* 0x00008a0000087ab9 */ /* 0x000fe20000000a00 */
[----:B-1----:R-:W-:Y:S02]  /*82350*/  IMAD.WIDE R76, R144, 0x4, R8 ;  /* 0x00000004904c7825 */ /* 0x002fe400078e0208 */
[----:B------:R-:W4:Y:S04]  /*82360*/  LDL.LU R144, [R1+0x2194] ;  /* 0x0021940001907983 */ /* 0x000f280000300800 */
[----:B------:R-:W4:Y:S04]  /*82370*/  LDL.LU R148, [R1+0x1c84] ;  /* 0x001c840001947983 */ /* 0x000f280000300800 */
[----:B--2---:R1:W-:Y:S04]  /*82380*/  @P4 STG.E desc[UR6][R76.64], R140 ;  /* 0x0000008c4c004986 */ /* 0x0043e8000c101906 */
[----:B-1----:R-:W2:Y:S01]  /*82390*/  LDL.LU R140, [R1+0x1884] ;  /* 0x00188400018c7983 */ /* 0x002ea20000300800 */
[----:B------:R-:W-:Y:S01]  /*823a0*/  ISETP.GE.AND P4, PT, R78, UR9, PT ;  /* 0x000000094e007c0c */ /* 0x000fe2000bf86270 */
[----:B------:R-:W-:Y:S01]  /*823b0*/  IMAD.WIDE R76, R146, 0x4, R2 ;  /* 0x00000004924c7825 */ /* 0x000fe200078e0202 */
[----:B------:R-:W-:-:S02]  /*823c0*/  ULDC UR9, c[0x0][0x228] ;  /* 0x00008a0000097ab9 */ /* 0x000fc40000000800 */
        /* <DEDUP_REMOVED lines=9> */
[----:B------:R-:W-:Y:S01]  /*82460*/  ISETP.LT.AND P5, PT, R13, UR9, !P4 ;  /* 0x000000090d007c0c */ /* 0x000fe2000e7a1270 */
[----:B------:R-:W-:Y:S02]  /*82470*/  ULDC UR9, c[0x0][0x228] ;  /* 0x00008a0000097ab9 */ /* 0x000fe40000000800 */
[----:B-1----:R-:W3:Y:S01]  /*82480*/  LDL.LU R141, [R1+0x1084] ;  /* 0x00108400018d7983 */ /* 0x002ee20000300800 */
[----:B------:R-:W-:Y:S01]  /*82490*/  IMAD.WIDE R76, R146, 0x4, R6 ;  /* 0x00000004924c7825 */ /* 0x000fe200078e0206 */
[----:B------:R-:W-:Y:S01]  /*824a0*/  ISETP.LT.AND P4, PT, R14, UR8, !P4 ;  /* 0x000000080e007c0c */ /* 0x000fe2000e781270 */
[----:B------:R-:W-:-:S07]  /*824b0*/  ULDC UR8, c[0x0][0x22c] ;  /* 0x00008b0000087ab9 */ /* 0x000fce0000000800 */
[----:B------:R1:W-:Y:S02]  /*824c0*/  @P5 STG.E desc[UR6][R76.64], R145 ;  /* 0x000000914c005986 */ /* 0x0003e4000c101906 */
[----:B-1----:R-:W-:Y:S02]  /*824d0*/  IMAD.WIDE R76, R146, 0x4, R8 ;  /* 0x00000004924c7825 */ /* 0x002fe400078e0208 */
[----:B------:R-:W3:Y:S04]  /*824e0*/  LDL.LU R146, [R1+0x2198] ;  /* 0x0021980001927983 */ /* 0x000ee80000300800 */
[----:B------:R-:W3:Y:S04]  /*824f0*/  LDL.LU R145, [R1+0xc84] ;  /* 0x000c840001917983 */ /* 0x000ee80000300800 */
[----:B----4-:R1:W-:Y:S01]  /*82500*/  @P4 STG.E desc[UR6][R76.64], R142 ;  /* 0x0000008e4c004986 */ /* 0x0103e2000c101906 */
[----:B------:R-:W-:Y:S01]  /*82510*/  ISETP.GE.AND P4, PT, R78, UR8, PT ;  /* 0x000000084e007c0c */ /* 0x000fe2000bf86270 */
[----:B------:R-:W-:-:S03]  /*82520*/  ULDC UR8, c[0x0][0x228] ;  /* 0x00008a0000087ab9 */ /* 0x000fc60000000800 */
[----:B------:R-:W-:Y:S01]  /*82530*/  ISETP.LT.AND P5, PT, R11, UR9, !P4 ;  /* 0x000000090b007c0c */ /* 0x000fe2000e7a1270 */
[----:B-1----:R-:W4:Y:S01]  /*82540*/  LDL.LU R142, [R1+0x894] ;  /* 0x00089400018e7983 */ /* 0x002f220000300800 */
[----:B------:R-:W-:Y:S01]  /*82550*/  IMAD.WIDE R76, R143, 0x4, R2 ;  /* 0x000000048f4c7825 */ /* 0x000fe200078e0202 */
[----:B------:R-:W-:-:S10]  /*82560*/  ULDC UR9, c[0x0][0x228] ;  /* 0x00008a0000097ab9 */ /* 0x000fd40000000800 */
        /* <DEDUP_REMOVED lines=9> */
[----:B------:R-:W-:Y:S02]  /*82600*/  ULDC UR8, c[0x0][0x228] ;  /* 0x00008a0000087ab9 */ /* 0x000fe40000000800 */
[----:B------:R-:W-:Y:S01]  /*82610*/  ISETP.LT.AND P4, PT, R14, UR8, !P4 ;  /* 0x000000080e007c0c */ /* 0x000fe2000e781270 */
[----:B------:R-:W-:Y:S01]  /*82620*/  VIADD R78, R10, 0x4b ;  /* 0x0000004b0a4e7836 */ /* 0x000fe20000000000 */
[----:B------:R-:W-:-:S07]  /*82630*/  ULDC UR8, c[0x0][0x22c] ;  /* 0x00008b0000087ab9 */ /* 0x000fce0000000800 */
        /* <DEDUP_REMOVED lines=9> */
[----:B------:R-:W-:-:S11]  /*826d0*/  IMAD.WIDE R76, R144, 0x4, R2 ;  /* 0x00000004904c7825 */ /* 0x000fd600078e0202 */
[----:B------:R1:W-:Y:S01]  /*826e0*/  @P5 STG.E desc[UR6][R76.64], R145 ;  /* 0x000000914c005986 */ /* 0x0003e2000c101906 */
[----:B------:R-:W-:Y:S01]  /*826f0*/  ISETP.LT.AND P5, PT, R12, UR8, !P4 ;  /* 0x000000080c007c0c */ /* 0x000fe2000e7a1270 */
[----:B------:R-:W-:Y:S02]  /*82700*/  ULDC UR8, c[0x0][0x228] ;  /* 0x00008a0000087ab9 */ /* 0x000fe40000000800 */
[----:B-1----:R-:W3:Y:S01]  /*82710*/  LDL.LU R145, [R1+0x1488] ;  /* 0x0014880001917983 */ /* 0x002ee20000300800 */
[----:B------:R-:W-:-:S09]  /*82720*/  IMAD.WIDE R76, R144, 0x4, R4 ;  /* 0x00000004904c7825 */ /* 0x000fd200078e0204 */
[----:B----4-:R1:W-:Y:S01]  /*82730*/  @P5 STG.E desc[UR6][R76.64], R142 ;  /* 0x0000008e4c005986 */ /* 0x0103e2000c101906 */
[----:B------:R-:W-:Y:S01]  /*82740*/  ISETP.LT.AND P5, PT, R13, UR8, !P4 ;  /* 0x000000080d007c0c */ /* 0x000fe2000e7a1270 */
[----:B------:R-:W-:Y:S02]  /*82750*/  ULDC UR8, c[0x0][0x228] ;  /* 0x00008a0000087ab9 */ /* 0x000fe40000000800 */
[----:B-1----:R-:W4:Y:S01]  /*82760*/  LDL.LU R142, [R1+0x1088] ;  /* 0x00108800018e7983 */ /* 0x002f220000300800 */
[----:B------:R-:W-:Y:S01]  /*82770*/  IMAD.WIDE R76, R144, 0x4, R6 ;  /* 0x00000004904c7825 */ /* 0x000fe200078e0206 */
[----:B------:R-:W-:Y:S01]  /*82780*/  ISETP.LT.AND P4, PT, R14, UR8, !P4 ;  /* 0x000000080e007c0c */ /* 0x000fe2000e781270 */
[----:B------:R-:W-:-:S07]  /*82790*/  ULDC.64 UR8, c[0x0][0x228] ;  /* 0x00008a0000087ab9 */ /* 0x000fce0000000a00 */
        /* <DEDUP_REMOVED lines=34> */
[----:B------:R-:W-:-:S11]  /*829c0*/  IMAD.WIDE R76, R143, 0x4, R2 ;  /* 0x000000048f4c7825 */ /* 0x000fd600078e0202 */
        /* <DEDUP_REMOVED lines=28> */
[----:B----4-:R1:W-:Y:S01]  /*82b90*/  @P5 STG.E desc[UR6][R76.64], R142 ;  /* 0x0000008e4c005986 */ /* 0x0103e2000c101906 */
[----:B------:R-:W-:Y:S01]  /*82ba0*/  ISETP.LT.AND P5, PT, R13, UR9, !P4 ;  /* 0x000000090d007c0c */ /* 0x000fe2000e7a1270 */
[----:B------:R-:W-:Y:S02]  /*82bb0*/  VIADD R78, R10, 0x4f ;  /* 0x0000004f0a4e7836 */ /* 0x000fe40000000000 */
[----:B-1----:R-:W4:Y:S01]  /*82bc0*/  LDL.LU R142, [R1+0x9c] ;  /* 0x00009c00018e7983 */ /* 0x002f220000300800 */
[----:B------:R-:W-:Y:S01]  /*82bd0*/  IMAD.WIDE R76, R144, 0x4, R6 ;  /* 0x00000004904c7825 */ /* 0x000fe200078e0206 */
[----:B------:R-:W-:Y:S02]  /*82be0*/  ULDC UR9, c[0x0][0x228] ;  /* 0x00008a0000097ab9 */ /* 0x000fe40000000800 */
[----:B------:R-:W4:Y:S01]  /*82bf0*/  LDL.LU R145, [R1+0x21a8] ;  /* 0x0021a80001917983 */ /* 0x000f220000300800 */
[----:B------:R-:W-:Y:S01]  /*82c00*/  ISETP.LT.AND P4, PT, R14, UR8, !P4 ;  /* 0x000000080e007c0c */ /* 0x000fe2000e781270 */
[----:B------:R-:W-:-:S04]  /*82c10*/  ULDC UR8, c[0x0][0x22c] ;  /* 0x00008b0000087ab9 */ /* 0x000fc80000000800 */
        /* <DEDUP_REMOVED lines=15> */
[----:B-1----:R-:W-:Y:S01]  /*82d10*/  IMAD.WIDE R76, R146, 0x4, R4 ;  /* 0x00000004924c7825 */ /* 0x002fe200078e0204 */
[----:B------:R-:W2:Y:S10]  /*82d20*/  LDL.LU R143, [R1+0x1090] ;  /* 0x00109000018f7983 */ /* 0x000eb40000300800 */
[----:B---3--:R1:W-:Y:S01]  /*82d30*/  @P5 STG.E desc[UR6][R76.64], R141 ;  /* 0x0000008d4c005986 */ /* 0x0083e2000c101906 */
[----:B------:R-:W-:Y:S01]  /*82d40*/  ISETP.LT.AND P5, PT, R13, UR8, !P4 ;  /* 0x000000080d007c0c */ /* 0x000fe2000e7a1270 */
[----:B------:R-:W-:-:S02]  /*82d50*/  ULDC UR8, c[0x0][0x228] ;  /* 0x00008a0000087ab9 */ /* 0x000fc40000000800 */
[----:B------:R-:W-:Y:S01]  /*82d60*/  ISETP.LT.AND P4, PT, R14, UR8, !P4 ;  /* 0x000000080e007c0c */ /* 0x000fe2000e781270 */
[----:B------:R-:W-:Y:S01]  /*82d70*/  ULDC UR8, c[0x0][0x22c] ;  /* 0x00008b0000087ab9 */ /* 0x000fe20000000800 */
[C---:B-1----:R-:W-:Y:S01]  /*82d80*/  IMAD.WIDE R76, R146.reuse, 0x4, R6 ;  /* 0x00000004924c7825 */ /* 0x042fe200078e0206 */
[----:B------:R-:W3:Y:S07]  /*82d90*/  LDL.LU R141, [R1+0x21ac] ;  /* 0x0021ac00018d7983 */ /* 0x000eee0000300800 */
[----:B------:R1:W-:Y:S04]  /*82da0*/  @P5 STG.E desc[UR6][R76.64], R147 ;  /* 0x000000934c005986 */ /* 0x0003e8000c101906 */
[----:B-1----:R-:W3:Y:S01]  /*82db0*/  LDL.LU R147, [R1+0xc90] ;  /* 0x000c900001937983 */ /* 0x002ee20000300800 */
[----:B------:R-:W-:-:S05]  /*82dc0*/  IMAD.WIDE R76, R146, 0x4, R8 ;  /* 0x00000004924c7825 */ /* 0x000fca00078e0208 */
[----:B----4-:R1:W-:Y:S01]  /*82dd0*/  @P4 STG.E desc[UR6][R76.64], R142 ;  /* 0x0000008e4c004986 */ /* 0x0103e2000c101906 */
[----:B------:R-:W-:Y:S01]  /*82de0*/  ISETP.GE.AND P4, PT, R78, UR8, PT ;  /* 0x000000084e007c0c */ /* 0x000fe2000bf86270 */
[----:B------:R-:W-:-:S03]  /*82df0*/  ULDC UR8, c[0x0][0x228] ;  /* 0x00008a0000087ab9 */ /* 0x000fc60000000800 */
[----:B------:R-:W-:Y:S01]  /*82e00*/  ISETP.LT.AND P5, PT, R11, UR9, !P4 ;  /* 0x000000090b007c0c */ /* 0x000fe2000e7a1270 */
[----:B-1----:R-:W4:Y:S01]  /*82e10*/  LDL.LU R142, [R1+0x8a0] ;  /* 0x0008a000018e7983 */ /* 0x002f220000300800 */
[----:B------:R-:W-:-:S03]  /*82e20*/  IMAD.WIDE R76, R145, 0x4, R2 ;  /* 0x00000004914c7825 */ /* 0x000fc600078e0202 */
[----:B------:R-:W4:Y:S08]  /*82e30*/  LDL.LU R146, [R1+0x21b0] ;  /* 0x0021b00001927983 */ /* 0x000f300000300800 */
        /* <DEDUP_REMOVED lines=16> */
[----:B------:R-:W2:Y:S04]  /*82f40*/  LDL.LU R148, [R1+0x1c94] ;  /* 0x001c940001947983 */ /* 0x000ea80000300800 */
[----:B------:R1:W-:Y:S01]  /*82f50*/  @P4 STG.E desc[UR6][R76.64], R143 ;  /* 0x0000008f4c004986 */ /* 0x0003e2000c101906 */
[----:B------:R-:W-:Y:S01]  /*82f60*/  ISETP.GE.AND P4, PT, R78, UR9, PT ;  /* 0x000000094e007c0c */ /* 0x000fe2000bf86270 */
[----:B------:R-:W-:-:S03]  /*82f70*/  ULDC UR9, c[0x0][0x228] ;  /* 0x00008a0000097ab9 */ /* 0x000fc60000000800 */
[----:B------:R-:W-:Y:S01]  /*82f80*/  ISETP.LT.AND P5, PT, R11, UR10, !P4 ;  /* 0x0000000a0b007c0c */ /* 0x000fe2000e7a1270 */
[----:B-1----:R-:W2:Y:S01]  /*82f90*/  LDL.LU R143, [R1+0x1894] ;  /* 0x00189400018f7983 */ /* 0x002ea20000300800 */
[----:B---3--:R-:W-:Y:S01]  /*82fa0*/  IMAD.WIDE R76, R141, 0x4, R2 ;  /* 0x000000048d4c7825 */ /* 0x008fe200078e0202 */
[----:B------:R-:W-:-:S10]  /*82fb0*/  ULDC UR10, c[0x0][0x228] ;  /* 0x00008a00000a7ab9 */ /* 0x000fd40000000800 */
[----:B------:R1:W-:Y:S01]  /*82fc0*/  @P5 STG.E desc[UR6][R76.64], R147 ;  /* 0x000000934c005986 */ /* 0x0003e2000c101906 */
[----:B------:R-:W-:Y:S01]  /*82fd0*/  ISETP.LT.AND P5, PT, R12, UR9, !P4 ;  /* 0x000000090c007c0c */ /* 0x000fe2000e7a1270 */
[----:B------:R-:W-:Y:S02]  /*82fe0*/  ULDC UR9, c[0x0][0x228] ;  /* 0x00008a0000097ab9 */ /* 0x000fe40000000800 */
[----:B-1----:R-:W3:Y:S01]  /*82ff0*/  LDL.LU R147, [R1+0x1494] ;  /* 0x0014940001937983 */ /* 0x002ee20000300800 */
[----:B------:R-:W-:-:S09]  /*83000*/  IMAD.WIDE R76, R141, 0x4, R4 ;  /* 0x000000048d4c7825 */ /* 0x000fd200078e0204 */
[----:B----4-:R1:W-:Y:S01]  /*83010*/  @P5 STG.E desc[UR6][R76.64], R142 ;  /* 0x0000008e4c005986 */ /* 0x0103e2000c101906 */
[----:B------:R-:W-:Y:S01]  /*83020*/  ISETP.LT.AND P5, PT, R13, UR9, !P4 ;  /* 0x000000090d007c0c */ /* 0x000fe2000e7a1270 */
[----:B------:R-:W-:Y:S02]  /*83030*/  VIADD R78, R10, 0x52 ;  /* 0x000000520a4e7836 */ /* 0x000fe40000000000 */
[----:B-1----:R-:W4:Y:S01]  /*83040*/  LDL.LU R142, [R1+0x1094] ;  /* 0x00109400018e7983 */ /* 0x002f220000300800 */
[----:B------:R-:W-:Y:S01]  /*83050*/  IMAD.WIDE R76, R141, 0x4, R6 ;  /* 0x000000048d4c7825 */ /* 0x000fe200078e0206 */
[----:B------:R-:W-:Y:S01]  /*83060*/  ISETP.LT.AND P4, PT, R14, UR8, !P4 ;  /* 0x000000080e007c0c */ /* 0x000fe2000e781270 */
[----:B------:R-:W-:Y:S01]  /*83070*/  ULDC UR8, c[0x0][0x22c] ;  /* 0x00008b0000087ab9 */ /* 0x000fe20000000800 */
[----:B------:R-:W-:-:S06]  /*83080*/  ULDC UR9, c[0x0][0x228] ;  /* 0x00008a0000097ab9 */ /* 0x000fcc0000000800 */
[----:B------:R1:W-:Y:S02]  /*83090*/  @P5 STG.E desc[UR6][R76.64], R144 ;  /* 0x000000904c005986 */ /* 0x0003e4000c101906 */
        /* <DEDUP_REMOVED lines=8> */
[----:B------:R-:W-:-:S13]  /*83120*/  ISETP.LT.AND P5, PT, R11, UR9, !P4 ;  /* 0x000000090b007c0c */ /* 0x000fda000e7a1270 */
[----:B------:R1:W-:Y:S01]  /*83130*/  @P5 STG.E desc[UR6][R76.64], R148 ;  /* 0x000000944c005986 */ /* 0x0003e2000c101906 */
[----:B------:R-:W-:Y:S01]  /*83140*/  ISETP.LT.AND P5, PT, R12, UR8, !P4 ;  /* 0x000000080c007c0c */ /* 0x000fe2000e7a1270 */
[----:B------:R-:W-:Y:S02]  /*83150*/  ULDC UR8, c[0x0][0x228] ;  /* 0x00008a0000087ab9 */ /* 0x000fe40000000800 */
[----:B-1----:R-:W2:Y:S01]  /*83160*/  LDL.LU R148, [R1+0x4a4] ;  /* 0x0004a40001947983 */ /* 0x002ea20000300800 */
[----:B------:R-:W-:-:S09]  /*83170*/  IMAD.WIDE R76, R146, 0x4, R4 ;  /* 0x00000004924c7825 */ /* 0x000fd200078e0204 */
[----:B------:R1:W-:Y:S01]  /*83180*/  @P5 STG.E desc[UR6][R76.64], R143 ;  /* 0x0000008f4c005986 */ /* 0x0003e2000c101906 */
[----:B------:R-:W-:Y:S01]  /*83190*/  ISETP.LT.AND P5, PT, R13, UR8, !P4 ;  /* 0x000000080d007c0c */ /* 0x000fe2000e7a1270 */
[----:B------:R-:W-:Y:S02]  /*831a0*/  ULDC UR8, c[0x0][0x228] ;  /* 0x00008a0000087ab9 */ /* 0x000fe40000000800 */
[----:B-1----:R-:W2:Y:S01]  /*831b0*/  LDL.LU R143, [R1+0xa4] ;  /* 0x0000a400018f7983 */ /* 0x002ea20000300800 */
[----:B------:R-:W-:Y:S01]  /*831c0*/  IMAD.WIDE R76, R146, 0x4, R6 ;  /* 0x00000004924c7825 */ /* 0x000fe200078e0206 */
[----:B------:R-:W-:Y:S01]  /*831d0*/  ISETP.LT.AND P4, PT, R14, UR8, !P4 ;  /* 0x000000080e007c0c */ /* 0x000fe2000e781270 */
[----:B------:R-:W-:Y:S02]  /*831e0*/  ULDC.64 UR8, c[0x0][0x228] ;  /* 0x00008a0000087ab9 */ /* 0x000fe40000000a00 */
[----:B------:R-:W-:-:S05]  /*831f0*/  VIADD R78, R10, 0x53 ;  /* 0x000000530a4e7836 */ /* 0x000fca0000000000 */
[----:B---3--:R1:W-:Y:S02]  /*83200*/  @P5 STG.E desc[UR6][R76.64], R147 ;  /* 0x000000934c005986 */ /* 0x0083e4000c101906 */
        /* <DEDUP_REMOVED lines=20> */
[----:B------:R-:W-:Y:S01]  /*83350*/  ULDC UR8, c[0x0][0x22c] ;  /* 0x00008b0000087ab9 */ /* 0x000fe20000000800 */
[----:B------:R-:W-:Y:S01]  /*83360*/  ULDC UR9, c[0x0][0x228] ;  /* 0x00008a0000097ab9 */ /* 0x000fe20000000800 */
[----:B------:R-:W-:-:S08]  /*83370*/  VIADD R78, R10, 0x54 ;  /* 0x000000540a4e7836 */ /* 0x000fd00000000000 */
        /* <DEDUP_REMOVED lines=22> */
[----:B------:R-:W-:-:S07]  /*834e0*/  ULDC UR8, c[0x0][0x22c] ;  /* 0x00008b0000087ab9 */ /* 0x000fce0000000800 */
        /* <DEDUP_REMOVED lines=24> */
[----:B------:R-:W-:-:S07]  /*83670*/  ULDC UR8, c[0x0][0x22c] ;  /* 0x00008b0000087ab9 */ /* 0x000fce0000000800 */
[----:B---3--:R1:W-:Y:S02]  /*83680*/  @P5 STG.E desc[UR6][R76.64], R147 ;  /* 0x000000934c005986 */ /* 0x0083e4000c101906 */
[----:B-1----:R-:W-:Y:S02]  /*83690*/  IMAD.WIDE R76, R146, 0x4, R8 ;  /* 0x00000004924c7825 */ /* 0x002fe400078e0208 */
[----:B------:R-:W3:Y:S04]  /*836a0*/  LDL.LU R146, [R1+0xc9c] ;  /* 0x000c9c0001927983 */ /* 0x000ee80000300800 */
        /* <DEDUP_REMOVED lines=9> */
[----:B------:R-:W-:Y:S01]  /*83740*/  ULDC UR8, c[0x0][0x228] ;  /* 0x00008a0000087ab9 */ /* 0x000fe20000000800 */
[----:B-1----:R-:W-:-:S11]  /*83750*/  IMAD.WIDE R76, R145, 0x4, R4 ;  /* 0x00000004914c7825 */ /* 0x002fd600078e0204 */
[----:B--2---:R1:W-:Y:S04]  /*83760*/  @P5 STG.E desc[UR6][R76.64], R140 ;  /* 0x0000008c4c005986 */ /* 0x0043e8000c101906 */
[----:B-1----:R-:W2:Y:S01]  /*83770*/  LDL.LU R140, [R1+0xac] ;  /* 0x0000ac00018c7983 */ /* 0x002ea20000300800 */
[----:B------:R-:W-:Y:S01]  /*83780*/  ISETP.LT.AND P5, PT, R13, UR8, !P4 ;  /* 0x000000080d007c0c */ /* 0x000fe2000e7a1270 */
[----:B------:R-:W-:Y:S01]  /*83790*/  IMAD.WIDE R76, R145, 0x4, R6 ;  /* 0x00000004914c7825 */ /* 0x000fe200078e0206 */
[----:B------:R-:W-:Y:S01]  /*837a0*/  ULDC UR8, c[0x0][0x228] ;  /* 0x00008a0000087ab9 */ /* 0x000fe20000000800 */
[----:B------:R-:W2:Y:S01]  /*837b0*/  LDL.LU R144, [R1+0x21c8] ;  /* 0x0021c80001907983 */ /* 0x000ea20000300800 */
[----:B------:R-:W-:Y:S01]  /*837c0*/  ISETP.LT.AND P4, PT, R14, UR8, !P4 ;  /* 0x000000080e007c0c */ /* 0x000fe2000e781270 */
[----:B------:R-:W-:Y:S01]  /*837d0*/  VIADD R78, R10, 0x57 ;  /* 0x000000570a4e7836 */ /* 0x000fe20000000000 */
[----:B------:R-:W-:-:S07]  /*837e0*/  ULDC.64 UR8, c[0x0][0x228] ;  /* 0x00008a0000087ab9 */ /* 0x000fce0000000a00 */
[----:B------:R1:W-:Y:S02]  /*837f0*/  @P5 STG.E desc[UR6][R76.64], R148 ;  /* 0x000000944c005986 */ /* 0x0003e4000c101906 */
[----:B-1----:R-:W-:Y:S02]  /*83800*/  IMAD.WIDE R76, R145, 0x4, R8 ;  /* 0x00000004914c7825 */ /* 0x002fe400078e0208 */
[----:B------:R-:W2:Y:S04]  /*83810*/  LDL.LU R145, [R1+0x1e50] ;  /* 0x001e500001917983 */ /* 0x000ea80000300800 */
[----:B------:R1:W-:Y:S01]  /*83820*/  @P4 STG.E desc[UR6][R76.64], R143 ;  /* 0x0000008f4c004986 */ /* 0x0003e2000c101906 */
[----:B------:R-:W-:Y:S01]  /*83830*/  ISETP.GE.AND P4, PT, R78, UR9, PT ;  /* 0x000000094e007c0c */ /* 0x000fe2000bf86270 */
[----:B------:R-:W-:-:S03]  /*83840*/  ULDC UR9, c[0x0][0x228] ;  /* 0x00008a0000097ab9 */ /* 0x000fc60000000800 */
[----:B------:R-:W-:Y:S01]  /*83850*/  ISETP.LT.AND P5, PT, R11, UR10, !P4 ;  /* 0x0000000a0b007c0c */ /* 0x000fe2000e7a1270 */
[----:B-1----:R-:W2:Y:S01]  /*83860*/  LDL.LU R143, [R1+0x1ca0] ;  /* 0x001ca000018f7983 */ /* 0x002ea20000300800 */
[C---:B------:R-:W-:Y:S01]  /*83870*/  IMAD.WIDE R76, R141.reuse, 0x4, R2 ;  /* 0x000000048d4c7825 */ /* 0x040fe200078e0202 */
[----:B------:R-:W-:Y:S02]  /*83880*/  ULDC UR10, c[0x0][0x228] ;  /* 0x00008a00000a7ab9 */ /* 0x000fe40000000800 */
[----:B------:R-:W2:Y:S08]  /*83890*/  LDL.LU R148, [R1+0x18a0] ;  /* 0x0018a00001947983 */ /* 0x000eb00000300800 */
[----:B---3--:R1:W-:Y:S01]  /*838a0*/  @P5 STG.E desc[UR6][R76.64], R146 ;  /* 0x000000924c005986 */ /* 0x0083e2000c101906 */
[----:B------:R-:W-:Y:S01]  /*838b0*/  ISETP.LT.AND P5, PT, R12, UR9, !P4 ;  /* 0x000000090c007c0c */ /* 0x000fe2000e7a1270 */
[----:B------:R-:W-:Y:S01]  /*838c0*/  ULDC UR9, c[0x0][0x228] ;  /* 0x00008a0000097ab9 */ /* 0x000fe20000000800 */
[----:B-1----:R-:W-:-:S11]  /*838d0*/  IMAD.WIDE R76, R141, 0x4, R4 ;  /* 0x000000048d4c7825 */ /* 0x002fd600078e0204 */
[----:B----4-:R1:W-:Y:S01]  /*838e0*/  @P5 STG.E desc[UR6][R76.64], R142 ;  /* 0x0000008e4c005986 */ /* 0x0103e2000c101906 */
[----:B------:R-:W-:Y:S01]  /*838f0*/  ISETP.LT.AND P5, PT, R13, UR9, !P4 ;  /* 0x000000090d007c0c */ /* 0x000fe2000e7a1270 */
[----:B------:R-:W-:Y:S02]  /*83900*/  VIADD R78, R10, 0x58 ;  /* 0x000000580a4e7836 */ /* 0x000fe40000000000 */
[----:B-1----:R-:W3:Y:S01]  /*83910*/  LDL.LU R142, [R1+0x14a0] ;  /* 0x0014a000018e7983 */ /* 0x002ee20000300800 */
[----:B------:R-:W-:Y:S01]  /*83920*/  IMAD.WIDE R76, R141, 0x4, R6 ;  /* 0x000000048d4c7825 */ /* 0x000fe200078e0206 */
[----:B------:R-:W-:Y:S02]  /*83930*/  ULDC UR9, c[0x0][0x228] ;  /* 0x00008a0000097ab9 */ /* 0x000fe40000000800 */
[----:B------:R-:W4:Y:S06]  /*83940*/  LDL.LU R146, [R1+0x21cc] ;  /* 0x0021cc0001927983 */ /* 0x000f2c0000300800 */
[----:B------:R1:W-:Y:S01]  /*83950*/  @P5 STG.E desc[UR6][R76.64], R147 ;  /* 0x000000934c005986 */ /* 0x0003e2000c101906 */
[----:B------:R-:W-:Y:S01]  /*83960*/  ISETP.LT.AND P4, PT, R14, UR8, !P4 ;  /* 0x000000080e007c0c */ /* 0x000fe2000e781270 */
[----:B------:R-:W-:-:S02]  /*83970*/  ULDC UR8, c[0x0][0x22c] ;  /* 0x00008b0000087ab9 */ /* 0x000fc40000000800 */
[----:B-1----:R-:W4:Y:S01]  /*83980*/  LDL.LU R147, [R1+0x10a0] ;  /* 0x0010a00001937983 */ /* 0x002f220000300800 */
[----:B------:R-:W-:-:S09]  /*83990*/  IMAD.WIDE R76, R141, 0x4, R8 ;  /* 0x000000048d4c7825 */ /* 0x000fd200078e0208 */
[----:B--2---:R1:W-:Y:S04]  /*839a0*/  @P4 STG.E desc[UR6][R76.64], R140 ;  /* 0x0000008c4c004986 */ /* 0x0043e8000c101906 */
[----:B-1----:R-:W2:Y:S01]  /*839b0*/  LDL.LU R140, [R1+0xca0] ;  /* 0x000ca000018c7983 */ /* 0x002ea20000300800 */
[----:B------:R-:W-:Y:S01]  /*839c0*/  ISETP.GE.AND P4, PT, R78, UR8, PT ;  /* 0x000000084e007c0c */ /* 0x000fe2000bf86270 */
[----:B------:R-:W-:Y:S01]  /*839d0*/  IMAD.WIDE R76, R144, 0x4, R2 ;  /* 0x00000004904c7825 */ /* 0x000fe200078e0202 */
[----:B------:R-:W-:Y:S01]  /*839e0*/  ULDC UR8, c[0x0][0x228] ;  /* 0x00008a0000087ab9 */ /* 0x000fe20000000800 */
[----:B------:R-:W2:Y:S01]  /*839f0*/  LDL.LU R141, [R1+0x21d0] ;  /* 0x0021d000018d7983 */ /* 0x000ea20000300800 */
        /* <DEDUP_REMOVED lines=12> */
[----:B------:R-:W-:-:S07]  /*83ac0*/  ULDC.64 UR8, c[0x0][0x228] ;  /* 0x00008a0000087ab9 */ /* 0x000fce0000000a00 */
[----:B------:R1:W-:Y:S01]  /*83ad0*/  @P5 STG.E desc[UR6][R76.64], R148 ;  /* 0x000000944c005986 */ /* 0x0003e2000c101906 */
[----:B------:R-:W-:Y:S02]  /*83ae0*/  VIADD R78, R10, 0x59 ;  /* 0x000000590a4e7836 */ /* 0x000fe40000000000 */
        /* <DEDUP_REMOVED lines=8> */
[----:B----4-:R-:W-:Y:S01]  /*83b70*/  IMAD.WIDE R76, R146, 0x4, R2 ;  /* 0x00000004924c7825 */ /* 0x010fe200078e0202 */
        /* <DEDUP_REMOVED lines=24> */
[----:B------:R1:W-:Y:S01]  /*83d00*/  @P5 STG.E desc[UR6][R76.64], R148 ;  /* 0x000000944c005986 */ /* 0x0003e2000c101906 */
[----:B------:R-:W-:Y:S01]  /*83d10*/  ISETP.LT.AND P5, PT, R12, UR9, !P4 ;  /* 0x000000090c007c0c */ /* 0x000fe2000e7a1270 */
[----:B------:R-:W-:Y:S02]  /*83d20*/  ULDC UR9, c[0x0][0x228] ;  /* 0x00008a0000097ab9 */ /* 0x000fe40000000800 */
[----:B-1----:R-:W2:Y:S01]  /*83d30*/  LDL.LU R148, [R1+0x8b4] ;  /* 0x0008b40001947983 */ /* 0x002ea20000300800 */
[----:B------:R-:W-:-:S09]  /*83d40*/  IMAD.WIDE R76, R141, 0x4, R4 ;  /* 0x000000048d4c7825 */ /* 0x000fd200078e0204 */
[----:B---3--:R1:W-:Y:S01]  /*83d50*/  @P5 STG.E desc[UR6][R76.64], R142 ;  /* 0x0000008e4c005986 */ /* 0x0083e2000c101906 */
[----:B------:R-:W-:Y:S01]  /*83d60*/  ISETP.LT.AND P5, PT, R13, UR9, !P4 ;  /* 0x000000090d007c0c */ /* 0x000fe2000e7a1270 */
[----:B------:R-:W-:Y:S02]  /*83d70*/  VIADD R78, R10, 0x5b ;  /* 0x0000005b0a4e7836 */ /* 0x000fe40000000000 */
[----:B-1----:R-:W3:Y:S01]  /*83d80*/  LDL.LU R142, [R1+0x4b4] ;  /* 0x0004b400018e7983 */ /* 0x002ee20000300800 */
[----:B------:R-:W-:Y:S01]  /*83d90*/  IMAD.WIDE R76, R141, 0x4, R6 ;  /* 0x000000048d4c7825 */ /* 0x000fe200078e0206 */
[----:B------:R-:W-:Y:S01]  /*83da0*/  ISETP.LT.AND P4, PT, R14, UR8, !P4 ;  /* 0x000000080e007c0c */ /* 0x000fe2000e781270 */
[----:B------:R-:W-:Y:S01]  /*83db0*/  ULDC UR8, c[0x0][0x22c] ;  /* 0x00008b0000087ab9 */ /* 0x000fe20000000800 */
[----:B------:R-:W-:-:S06]  /*83dc0*/  ULDC UR9, c[0x0][0x228] ;  /* 0x00008a0000097ab9 */ /* 0x000fcc0000000800 */
[----:B----4-:R1:W-:Y:S02]  /*83dd0*/  @P5 STG.E desc[UR6][R76.64], R147 ;  /* 0x000000934c005986 */ /* 0x0103e4000c101906 */
        /* <DEDUP_REMOVED lines=33> */
[----:B----4-:R1:W-:Y:S01]  /*83ff0*/  @P5 STG.E desc[UR6][R76.64], R147 ;  /* 0x000000934c005986 */ /* 0x0103e2000c101906 */
        /* <DEDUP_REMOVED lines=35> */
[----:B----4-:R1:W-:Y:S02]  /*84230*/  @P5 STG.E desc[UR6][R76.64], R147 ;  /* 0x000000934c005986 */ /* 0x0103e4000c101906 */
[----:B-1----:R-:W-:Y:S02]  /*84240*/  IMAD.WIDE R76, R141, 0x4, R8 ;  /* 0x000000048d4c7825 */ /* 0x002fe400078e0208 */
        /* <DEDUP_REMOVED lines=18> */
[----:B------:R-:W-:Y:S01]  /*84370*/  ISETP.LT.AND P4, PT, R14, UR8, !P4 ;  /* 0x000000080e007c0c */ /* 0x000fe2000e781270 */
[----:B------:R-:W-:Y:S01]  /*84380*/  ULDC UR8, c[0x0][0x22c] ;  /* 0x00008b0000087ab9 */ /* 0x000fe20000000800 */
[----:B-1----:R-:W2:Y:S01]  /*84390*/  LDL.LU R143, [R1+0x4bc] ;  /* 0x0004bc00018f7983 */ /* 0x002ea20000300800 */
[----:B------:R-:W-:-:S03]  /*843a0*/  IMAD.WIDE R76, R144, 0x4, R6 ;  /* 0x00000004904c7825 */ /* 0x000fc600078e0206 */
[----:B------:R-:W2:Y:S04]  /*843b0*/  LDL.LU R147, [R1+0x21e8] ;  /* 0x0021e80001937983 */ /* 0x000ea80000300800 */
        /* <DEDUP_REMOVED lines=8> */
[----:B------:R-:W-:-:S03]  /*84440*/  IMAD.WIDE R76, R146, 0x4, R2 ;  /* 0x00000004924c7825 */ /* 0x000fc600078e0202 */
[----:B------:R-:W3:Y:S08]  /*84450*/  LDL.LU R148, [R1+0x14b0] ;  /* 0x0014b00001947983 */ /* 0x000ef00000300800 */
[----:B----4-:R1:W-:Y:S01]  /*84460*/  @P5 STG.E desc[UR6][R76.64], R141 ;  /* 0x0000008d4c005986 */ /* 0x0103e2000c101906 */
[----:B------:R-:W-:Y:S01]  /*84470*/  ISETP.LT.AND P5, PT, R12, UR8, !P4 ;  /* 0x000000080c007c0c */ /* 0x000fe2000e7a1270 */
[----:B------:R-:W-:Y:S01]  /*84480*/  ULDC UR8, c[0x0][0x228] ;  /* 0x00008a0000087ab9 */ /* 0x000fe20000000800 */
[----:B-1----:R-:W-:-:S11]  /*84490*/  IMAD.WIDE R76, R146, 0x4, R4 ;  /* 0x00000004924c7825 */ /* 0x002fd600078e0204 */
[----:B--2---:R1:W-:Y:S04]  /*844a0*/  @P5 STG.E desc[UR6][R76.64], R140 ;  /* 0x0000008c4c005986 */ /* 0x0043e8000c101906 */
[----:B-1----:R-:W2:Y:S01]  /*844b0*/  LDL.LU R140, [R1+0x10b0] ;  /* 0x0010b000018c7983 */ /* 0x002ea20000300800 */
[----:B------:R-:W-:Y:S01]  /*844c0*/  ISETP.LT.AND P5, PT, R13, UR8, !P4 ;  /* 0x000000080d007c0c */ /* 0x000fe2000e7a1270 */
[----:B------:R-:W-:Y:S01]  /*844d0*/  ULDC UR8, c[0x0][0x228] ;  /* 0x00008a0000087ab9 */ /* 0x000fe20000000800 */
[----:B------:R-:W-:Y:S01]  /*844e0*/  IMAD.WIDE R76, R146, 0x4, R6 ;  /* 0x00000004924c7825 */ /* 0x000fe200078e0206 */
[----:B------:R-:W-:Y:S01]  /*844f0*/  ISETP.LT.AND P4, PT, R14, UR8, !P4 ;  /* 0x000000080e007c0c */ /* 0x000fe2000e781270 */
[----:B------:R-:W4:Y:S01]  /*84500*/  LDL.LU R141, [R1+0x21ec] ;  /* 0x0021ec00018d7983 */ /* 0x000f220000300800 */
[----:B------:R-:W-:Y:S01]  /*84510*/  ULDC.64 UR8, c[0x0][0x228] ;  /* 0x00008a0000087ab9 */ /* 0x000fe20000000a00 */
[----:B------:R-:W-:-:S07]  /*84520*/  VIADD R78, R10, 0x60 ;  /* 0x000000600a4e7836 */ /* 0x000fce0000000000 */
[----:B------:R1:W-:Y:S04]  /*84530*/  @P5 STG.E desc[UR6][R76.64], R145 ;  /* 0x000000914c005986 */ /* 0x0003e8000c101906 */
[----:B-1----:R-:W4:Y:S01]  /*84540*/  LDL.LU R145, [R1+0xcb0] ;  /* 0x000cb00001917983 */ /* 0x002f220000300800 */
[----:B------:R-:W-:-:S05]  /*84550*/  IMAD.WIDE R76, R146, 0x4, R8 ;  /* 0x00000004924c7825 */ /* 0x000fca00078e0208 */
[----:B------:R1:W-:Y:S01]  /*84560*/  @P4 STG.E desc[UR6][R76.64], R143 ;  /* 0x0000008f4c004986 */ /* 0x0003e2000c101906 */
[----:B------:R-:W-:Y:S01]  /*84570*/  ISETP.GE.AND P4, PT, R78, UR9, PT ;  /* 0x000000094e007c0c */ /* 0x000fe2000bf86270 */
[----:B------:R-:W-:-:S03]  /*84580*/  ULDC UR9, c[0x0][0x228] ;  /* 0x00008a0000097ab9 */ /* 0x000fc60000000800 */
[----:B------:R-:W-:Y:S01]  /*84590*/  ISETP.LT.AND P5, PT, R11, UR10, !P4 ;  /* 0x0000000a0b007c0c */ /* 0x000fe2000e7a1270 */
[----:B-1----:R-:W4:Y:S01]  /*845a0*/  LDL.LU R143, [R1+0x8c0] ;  /* 0x0008c000018f7983 */ /* 0x002f220000300800 */
[----:B------:R-:W-:Y:S01]  /*845b0*/  IMAD.WIDE R76, R147, 0x4, R2 ;  /* 0x00000004934c7825 */ /* 0x000fe200078e0202 */
[----:B------:R-:W-:Y:S02]  /*845c0*/  ULDC UR10, c[0x0][0x228] ;  /* 0x00008a00000a7ab9 */ /* 0x000fe40000000800 */
[----:B------:R-:W4:Y:S08]  /*845d0*/  LDL.LU R146, [R1+0x21f0] ;  /* 0x0021f00001927983 */ /* 0x000f300000300800 */
[----:B------:R1:W-:Y:S01]  /*845e0*/  @P5 STG.E desc[UR6][R76.64], R144 ;  /* 0x000000904c005986 */ /* 0x0003e2000c101906 */
[----:B------:R-:W-:Y:S01]  /*845f0*/  ISETP.LT.AND P5, PT, R12, UR9, !P4 ;  /* 0x000000090c007c0c */ /* 0x000fe2000e7a1270 */
[----:B------:R-:W-:-:S02]  /*84600*/  ULDC UR9, c[0x0][0x228] ;  /* 0x00008a0000097ab9 */ /* 0x000fc40000000800 */
[----:B-1----:R-:W4:Y:S01]  /*84610*/  LDL.LU R144, [R1+0x4c0] ;  /* 0x0004c00001907983 */ /* 0x002f220000300800 */
[----:B------:R-:W-:-:S09]  /*84620*/  IMAD.WIDE R76, R147, 0x4, R4 ;  /* 0x00000004934c7825 */ /* 0x000fd200078e0204 */
[----:B---3--:R1:W-:Y:S01]  /*84630*/  @P5 STG.E desc[UR6][R76.64], R142 ;  /* 0x0000008e4c005986 */ /* 0x0083e2000c101906 */
[----:B------:R-:W-:Y:S01]  /*84640*/  ISETP.LT.AND P5, PT, R13, UR9, !P4 ;  /* 0x000000090d007c0c */ /* 0x000fe2000e7a1270 */
[----:B------:R-:W-:Y:S01]  /*84650*/  VIADD R78, R10, 0x61 ;  /* 0x000000610a4e7836 */ /* 0x000fe20000000000 */
[----:B------:R-:W-:Y:S01]  /*84660*/  ISETP.LT.AND P4, PT, R14, UR8, !P4 ;  /* 0x000000080e007c0c */ /* 0x000fe2000e781270 */
[----:B------:R-:W-:Y:S01]  /*84670*/  ULDC UR8, c[0x0][0x22c] ;  /* 0x00008b0000087ab9 */ /* 0x000fe20000000800 */
[----:B------:R-:W-:Y:S01]  /*84680*/  ULDC UR9, c[0x0][0x228] ;  /* 0x00008a0000097ab9 */ /* 0x000fe20000000800 */
[----:B-1----:R-:W3:Y:S01]  /*84690*/  LDL.LU R142, [R1+0xc0] ;  /* 0x0000c000018e7983 */ /* 0x002ee20000300800 */
[----:B------:R-:W-:-:S03]  /*846a0*/  IMAD.WIDE R76, R147, 0x4, R6 ;  /* 0x00000004934c7825 */ /* 0x000fc600078e0206 */
[----:B------:R-:W3:Y:S04]  /*846b0*/  LDL.LU R149, [R1+0x21f4] ;  /* 0x0021f40001957983 */ /* 0x000ee80000300800 */
[----:B------:R1:W-:Y:S02]  /*846c0*/  @P5 STG.E desc[UR6][R76.64], R148 ;  /* 0x000000944c005986 */ /* 0x0003e4000c101906 */
[----:B-1----:R-:W-:-:S05]  /*846d0*/  IMAD.WIDE R76, R147, 0x4, R8 ;  /* 0x00000004934c7825 */ /* 0x002fca00078e0208 */
[----:B--2---:R1:W-:Y:S04]  /*846e0*/  @P4 STG.E desc[UR6][R76.64], R140 ;  /* 0x0000008c4c004986 */ /* 0x0043e8000c101906 */
[----:B-1----:R-:W2:Y:S01]  /*846f0*/  LDL.LU R140, [R1+0x1cb4] ;  /* 0x001cb400018c7983 */ /* 0x002ea20000300800 */
[----:B------:R-:W-:Y:S01]  /*84700*/  ISETP.GE.AND P4, PT, R78, UR8, PT ;  /* 0x000000084e007c0c */ /* 0x000fe2000bf86270 */
[----:B----4-:R-:W-:Y:S01]  /*84710*/  IMAD.WIDE R76, R141, 0x4, R2 ;  /* 0x000000048d4c7825 */ /* 0x010fe200078e0202 */
[----:B------:R-:W-:Y:S01]  /*84720*/  ULDC UR8, c[0x0][0x228] ;  /* 0x00008a0000087ab9 */ /* 0x000fe20000000800 */
[----:B------:R-:W4:Y:S01]  /*84730*/  LDL.LU R147, [R1+0x18b4] ;  /* 0x0018b40001937983 */ /* 0x000f220000300800 */
[----:B------:R-:W-:-:S13]  /*84740*/  ISETP.LT.AND P5, PT, R11, UR9, !P4 ;  /* 0x000000090b007c0c */ /* 0x000fda000e7a1270 */
[----:B------:R1:W-:Y:S01]  /*84750*/  @P5 STG.E desc[UR6][R76.64], R145 ;  /* 0x000000914c005986 */ /* 0x0003e2000c101906 */
[----:B------:R-:W-:Y:S01]  /*84760*/  ISETP.LT.AND P5, PT, R12, UR8, !P4 ;  /* 0x000000080c007c0c */ /* 0x000fe2000e7a1270 */
[----:B------:R-:W-:Y:S02]  /*84770*/  ULDC UR8, c[0x0][0x228] ;  /* 0x00008a0000087ab9 */ /* 0x000fe40000000800 */
[----:B-1----:R-:W4:Y:S01]  /*84780*/  LDL.LU R145, [R1+0x14b4] ;  /* 0x0014b40001917983 */ /* 0x002f220000300800 */
[----:B------:R-:W-:-:S09]  /*84790*/  IMAD.WIDE R76, R141, 0x4, R4 ;  /* 0x000000048d4c7825 */ /* 0x000fd200078e0204 */
[----:B------:R1:W-:Y:S01]  /*847a0*/  @P5 STG.E desc[UR6][R76.64], R143 ;  /* 0x0000008f4c005986 */ /* 0x0003e2000c101906 */
[----:B------:R-:W-:Y:S01]  /*847b0*/  ISETP.LT.AND P5, PT, R13, UR8, !P4 ;  /* 0x000000080d007c0c */ /* 0x000fe2000e7a1270 */
[----:B------:R-:W-:Y:S02]  /*847c0*/  ULDC UR8, c[0x0][0x228] ;  /* 0x00008a0000087ab9 */ /* 0x000fe40000000800 */
[----:B-1----:R-:W4:Y:S01]  /*847d0*/  LDL.LU R143, [R1+0x10b4] ;  /* 0x0010b400018f7983 */ /* 0x002f220000300800 */
[----:B------:R-:W-:Y:S01]  /*847e0*/  IMAD.WIDE R76, R141, 0x4, R6 ;  /* 0x000000048d4c7825 */ /* 0x000fe200078e0206 */
[----:B------:R-:W-:Y:S01]  /*847f0*/  ISETP.LT.AND P4, PT, R14, UR8, !P4 ;  /* 0x000000080e007c0c */ /* 0x000fe2000e781270 */
[----:B------:R-:W-:-:S07]  /*84800*/  ULDC.64 UR8, c[0x0][0x228] ;  /* 0x00008a0000087ab9 */ /* 0x000fce0000000a00 */
[----:B------:R1:W-:Y:S01]  /*84810*/  @P5 STG.E desc[UR6][R76.64], R144 ;  /* 0x000000904c005986 */ /* 0x0003e2000c101906 */
[----:B------:R-:W-:Y:S02]  /*84820*/  VIADD R78, R10, 0x62 ;  /* 0x000000620a4e7836 */ /* 0x000fe40000000000 */
[----:B-1----:R-:W-:Y:S01]  /*84830*/  IMAD.WIDE R76, R141, 0x4, R8 ;  /* 0x000000048d4c7825 */ /* 0x002fe200078e0208 */
[----:B------:R-:W4:Y:S04]  /*84840*/  LDL.LU R144, [R1+0x21f8] ;  /* 0x0021f80001907983 */ /* 0x000f280000300800 */
[----:B------:R-:W4:Y:S04]  /*84850*/  LDL.LU R141, [R1+0xcb4] ;  /* 0x000cb400018d7983 */ /* 0x000f280000300800 */
[----:B---3--:R1:W-:Y:S01]  /*84860*/  @P4 STG.E desc[UR6][R76.64], R142 ;  /* 0x0000008e4c004986 */ /* 0x0083e2000c101906 */
[----:B------:R-:W-:Y:S01]  /*84870*/  ISETP.GE.AND P4, PT, R78, UR9, PT ;  /* 0x000000094e007c0c */ /* 0x000fe2000bf86270 */
[----:B------:R-:W-:-:S03]  /*84880*/  ULDC UR9, c[0x0][0x228] ;  /* 0x00008a0000097ab9 */ /* 0x000fc60000000800 */
[----:B------:R-:W-:Y:S01]  /*84890*/  ISETP.LT.AND P5, PT, R11, UR10, !P4 ;  /* 0x0000000a0b007c0c */ /* 0x000fe2000e7a1270 */
[----:B-1----:R-:W3:Y:S01]  /*848a0*/  LDL.LU R142, [R1+0x8c4] ;  /* 0x0008c400018e7983 */ /* 0x002ee20000300800 */
[----:B------:R-:W-:-:S11]  /*848b0*/  IMAD.WIDE R76, R146, 0x4, R2 ;  /* 0x00000004924c7825 */ /* 0x000fd600078e0202 */
[----:B--2---:R1:W-:Y:S04]  /*848c0*/  @P5 STG.E desc[UR6][R76.64], R140 ;  /* 0x0000008c4c005986 */ /* 0x0043e8000c101906 */
[----:B-1----:R-:W2:Y:S01]  /*848d0*/  LDL.LU R140, [R1+0x4c4] ;  /* 0x0004c400018c7983 */ /* 0x002ea20000300800 */
[----:B------:R-:W-:Y:S01]  /*848e0*/  ISETP.LT.AND P5, PT, R12, UR9, !P4 ;  /* 0x000000090c007c0c */ /* 0x000fe2000e7a1270 */
[----:B------:R-:W-:Y:S01]  /*848f0*/  IMAD.WIDE R76, R146, 0x4, R4 ;  /* 0x00000004924c7825 */ /* 0x000fe200078e0204 */
[----:B------:R-:W-:Y:S01]  /*84900*/  ULDC UR9, c[0x0][0x228] ;  /* 0x00008a0000097ab9 */ /* 0x000fe20000000800 */
[----:B------:R-:W2:Y:S10]  /*84910*/  LDL.LU R150, [R1+0xc4] ;  /* 0x0000c40001967983 */ /* 0x000eb40000300800 */
[----:B----4-:R1:W-:Y:S01]  /*84920*/  @P5 STG.E desc[UR6][R76.64], R147 ;  /* 0x000000934c005986 */ /* 0x0103e2000c101906 */
[----:B------:R-:W-:Y:S01]  /*84930*/  ISETP.LT.AND P5, PT, R13, UR9, !P4 ;  /* 0x000000090d007c0c */ /* 0x000fe2000e7a1270 */
[----:B------:R-:W-:Y:S01]  /*84940*/  VIADD R78, R10, 0x63 ;  /* 0x000000630a4e7836 */ /* 0x000fe20000000000 */
[----:B------:R-:W-:Y:S01]  /*84950*/  ISETP.LT.AND P4, PT, R14, UR8, !P4 ;  /* 0x000000080e007c0c */ /* 0x000fe2000e781270 */
[----:B------:R-:W-:Y:S01]  /*84960*/  ULDC UR8, c[0x0][0x22c] ;  /* 0x00008b0000087ab9 */ /* 0x000fe20000000800 */
[----:B------:R-:W-:Y:S01]  /*84970*/  ULDC UR9, c[0x0][0x228] ;  /* 0x00008a0000097ab9 */ /* 0x000fe20000000800 */
[C---:B-1----:R-:W-:Y:S01]  /*84980*/  IMAD.WIDE R76, R146.reuse, 0x4, R6 ;  /* 0x00000004924c7825 */ /* 0x042fe200078e0206 */
[----:B------:R-:W4:Y:S04]  /*84990*/  LDL.LU R147, [R1+0x21fc] ;  /* 0x0021fc0001937983 */ /* 0x000f280000300800 */
[----:B------:R-:W4:Y:S04]  /*849a0*/  LDL.LU R148, [R1+0x1cb8] ;  /* 0x001cb80001947983 */ /* 0x000f280000300800 */
[----:B------:R1:W-:Y:S02]  /*849b0*/  @P5 STG.E desc[UR6][R76.64], R145 ;  /* 0x000000914c005986 */ /* 0x0003e4000c101906 */
[----:B-1----:R-:W-:-:S02]  /*849c0*/  IMAD.WIDE R76, R146, 0x4, R8 ;  /* 0x00000004924c7825 */ /* 0x002fc400078e0208 */
[----:B------:R-:W4:Y:S04]  /*849d0*/  LDL.LU R145, [R1+0x18b8] ;  /* 0x0018b80001917983 */ /* 0x000f280000300800 */
[----:B------:R-:W4:Y:S04]  /*849e0*/  LDL.LU R146, [R1+0x14b8] ;  /* 0x0014b80001927983 */ /* 0x000f280000300800 */
[----:B------:R1:W-:Y:S01]  /*849f0*/  @P4 STG.E desc[UR6][R76.64], R143 ;  /* 0x0000008f4c004986 */ /* 0x0003e2000c101906 */
[----:B------:R-:W-:Y:S01]  /*84a00*/  ISETP.GE.AND P4, PT, R78, UR8, PT ;  /* 0x000000084e007c0c */ /* 0x000fe2000bf86270 */
[----:B------:R-:W-:-:S03]  /*84a10*/  ULDC UR8, c[0x0][0x228] ;  /* 0x00008a0000087ab9 */ /* 0x000fc60000000800 */
[----:B------:R-:W-:Y:S01]  /*84a20*/  ISETP.LT.AND P5, PT, R11, UR9, !P4 ;  /* 0x000000090b007c0c */ /* 0x000fe2000e7a1270 */
[----:B-1----:R-:W-:Y:S01]  /*84a30*/  IMAD.WIDE R76, R149, 0x4, R2 ;  /* 0x00000004954c7825 */ /* 0x002fe200078e0202 */
[----:B------:R-:W4:Y:S01]  /*84a40*/  LDL.LU R143, [R1+0x10b8] ;  /* 0x0010b800018f7983 */ /* 0x000f220000300800 */
[----:B------:R-:W-:-:S10]  /*84a50*/  ULDC UR9, c[0x0][0x228] ;  /* 0x00008a0000097ab9 */ /* 0x000fd40000000800 */
[----:B------:R1:W-:Y:S01]  /*84a60*/  @P5 STG.E desc[UR6][R76.64], R141 ;  /* 0x0000008d4c005986 */ /* 0x0003e2000c101906 */
[----:B------:R-:W-:Y:S01]  /*84a70*/  ISETP.LT.AND P5, PT, R12, UR8, !P4 ;  /* 0x000000080c007c0c */ /* 0x000fe2000e7a1270 */
[----:B------:R-:W-:Y:S01]  /*84a80*/  ULDC UR8, c[0x0][0x228] ;  /* 0x00008a0000087ab9 */ /* 0x000fe20000000800 */
[----:B-1----:R-:W-:Y:S01]  /*84a90*/  IMAD.WIDE R76, R149, 0x4, R4 ;  /* 0x00000004954c7825 */ /* 0x002fe200078e0204 */
[----:B------:R-:W4:Y:S10]  /*84aa0*/  LDL.LU R141, [R1+0xcb8] ;  /* 0x000cb800018d7983 */ /* 0x000f340000300800 */
[----:B---3--:R1:W-:Y:S01]  /*84ab0*/  @P5 STG.E desc[UR6][R76.64], R142 ;  /* 0x0000008e4c005986 */ /* 0x0083e2000c101906 */
[----:B------:R-:W-:Y:S01]  /*84ac0*/  ISETP.LT.AND P5, PT, R13, UR8, !P4 ;  /* 0x000000080d007c0c */ /* 0x000fe2000e7a1270 */
[----:B------:R-:W-:Y:S01]  /*84ad0*/  ULDC UR8, c[0x0][0x228] ;  /* 0x00008a0000087ab9 */ /* 0x000fe20000000800 */
[C---:B-1----:R-:W-:Y:S01]  /*84ae0*/  IMAD.WIDE R76, R149.reuse, 0x4, R6 ;  /* 0x00000004954c7825 */ /* 0x042fe200078e0206 */
[----:B------:R-:W3:Y:S10]  /*84af0*/  LDL.LU R142, [R1+0x8c8] ;  /* 0x0008c800018e7983 */ /* 0x000ef40000300800 */
[----:B--2---:R1:W-:Y:S04]  /*84b00*/  @P5 STG.E desc[UR6][R76.64], R140 ;  /* 0x0000008c4c005986 */ /* 0x0043e8000c101906 */
[----:B-1----:R-:W2:Y:S01]  /*84b10*/  LDL.LU R140, [R1+0x4c8] ;  /* 0x0004c800018c7983 */ /* 0x002ea20000300800 */
[----:B------:R-:W-:Y:S01]  /*84b20*/  ISETP.LT.AND P4, PT, R14, UR8, !P4 ;  /* 0x000000080e007c0c */ /* 0x000fe2000e781270 */
[----:B------:R-:W-:Y:S01]  /*84b30*/  IMAD.WIDE R76, R149, 0x4, R8 ;  /* 0x00000004954c7825 */ /* 0x000fe200078e0208 */
[----:B------:R-:W-:Y:S01]  /*84b40*/  ULDC UR8, c[0x0][0x22c] ;  /* 0x00008b0000087ab9 */ /* 0x000fe20000000800 */
[----:B------:R-:W2:Y:S02]  /*84b50*/  LDL.LU R244, [R1+0x2204] ;  /* 0x0022040001f47983 */ /* 0x000ea40000300800 */
[----:B------:R-:W-:-:S08]  /*84b60*/  VIADD R78, R10, 0x64 ;  /* 0x000000640a4e7836 */ /* 0x000fd00000000000 */
[----:B------:R1:W-:Y:S01]  /*84b70*/  @P4 STG.E desc[UR6][R76.64], R150 ;  /* 0x000000964c004986 */ /* 0x0003e2000c101906 */
[----:B------:R-:W-:Y:S01]  /*84b80*/  ISETP.GE.AND P4, PT, R78, UR8, PT ;  /* 0x000000084e007c0c */ /* 0x000fe2000bf86270 */
[----:B------:R-:W-:-:S03]  /*84b90*/  ULDC UR8, c[0x0][0x228] ;  /* 0x00008a0000087ab9 */ /* 0x000fc60000000800 */
[----:B------:R-:W-:Y:S01]  /*84ba0*/  ISETP.LT.AND P5, PT, R11, UR9, !P4 ;  /* 0x000000090b007c0c */ /* 0x000fe2000e7a1270 */
[----:B-1----:R-:W-:-:S12]  /*84bb0*/  IMAD.WIDE R76, R144, 0x4, R2 ;  /* 0x00000004904c7825 */ /* 0x002fd800078e0202 */
[----:B----4-:R1:W-:Y:S01]  /*84bc0*/  @P5 STG.E desc[UR6][R76.64], R148 ;  /* 0x000000944c005986 */ /* 0x0103e2000c101906 */
[----:B------:R-:W-:Y:S01]  /*84bd0*/  ISETP.LT.AND P5, PT, R12, UR8, !P4 ;  /* 0x000000080c007c0c */ /* 0x000fe2000e7a1270 */
[----:B------:R-:W-:Y:S01]  /*84be0*/  ULDC UR8, c[0x0][0x228] ;  /* 0x00008a0000087ab9 */ /* 0x000fe20000000800 */
[----:B-1----:R-:W-:-:S11]  /*84bf0*/  IMAD.WIDE R76, R144, 0x4, R4 ;  /* 0x00000004904c7825 */ /* 0x002fd600078e0204 */
[----:B------:R1:W-:Y:S01]  /*84c00*/  @P5 STG.E desc[UR6][R76.64], R145 ;  /* 0x000000914c005986 */ /* 0x0003e2000c101906 */
[----:B------:R-:W-:Y:S01]  /*84c10*/  ISETP.LT.AND P5, PT, R13, UR8, !P4 ;  /* 0x000000080d007c0c */ /* 0x000fe2000e7a1270 */
[----:B------:R-:W-:Y:S02]  /*84c20*/  ULDC UR8, c[0x0][0x228] ;  /* 0x00008a0000087ab9 */ /* 0x000fe40000000800 */
[----:B------:R-:W-:Y:S01]  /*84c30*/  ISETP.LT.AND P4, PT, R14, UR8, !P4 ;  /* 0x000000080e007c0c */ /* 0x000fe2000e781270 */
[----:B-1----:R-:W-:-:S09]  /*84c40*/  IMAD.WIDE R76, R144, 0x4, R6 ;  /* 0x00000004904c7825 */ /* 0x002fd200078e0206 */
[----:B------:R1:W-:Y:S02]  /*84c50*/  @P5 STG.E desc[UR6][R76.64], R146 ;  /* 0x000000924c005986 */ /* 0x0003e4000c101906 */
[----:B-1----:R-:W-:-:S05]  /*84c60*/  IMAD.WIDE R76, R144, 0x4, R8 ;  /* 0x00000004904c7825 */ /* 0x002fca00078e0208 */
[----:B------:R1:W-:Y:S02]  /*84c70*/  @P4 STG.E desc[UR6][R76.64], R143 ;  /* 0x0000008f4c004986 */ /* 0x0003e4000c101906 */
[----:B-1----:R-:W-:-:S05]  /*84c80*/  IMAD.WIDE R76, R147, 0x4, R2 ;  /* 0x00000004934c7825 */ /* 0x002fca00078e0202 */
[----:B------:R1:W-:Y:S02]  /*84c90*/  @P3 STG.E desc[UR6][R76.64], R141 ;  /* 0x0000008d4c003986 */ /* 0x0003e4000c101906 */
[----:B-1----:R-:W-:-:S05]  /*84ca0*/  IMAD.WIDE R76, R147, 0x4, R4 ;  /* 0x00000004934c7825 */ /* 0x002fca00078e0204 */
[----:B---3--:R1:W-:Y:S02]  /*84cb0*/  @P2 STG.E desc[UR6][R76.64], R142 ;  /* 0x0000008e4c002986 */ /* 0x0083e4000c101906 */
[C---:B-1----:R-:W-:Y:S02]  /*84cc0*/  IMAD.WIDE R76, R147.reuse, 0x4, R6 ;  /* 0x00000004934c7825 */ /* 0x042fe400078e0206 */
[----:B------:R-:W3:Y:S04]  /*84cd0*/  LDL.LU R142, [R1+0xc8] ;  /* 0x0000c800018e7983 */ /* 0x000ee80000300800 */
[----:B--2---:R1:W-:Y:S04]  /*84ce0*/  @P1 STG.E desc[UR6][R76.64], R140 ;  /* 0x0000008c4c001986 */ /* 0x0043e8000c101906 */
[----:B-1----:R-:W2:Y:S04]  /*84cf0*/  LDL.LU R140, [R1+0x1cbc] ;  /* 0x001cbc00018c7983 */ /* 0x002ea80000300800 */
[----:B------:R-:W4:Y:S04]  /*84d00*/  LDL.LU R145, [R1+0x18bc] ;  /* 0x0018bc0001917983 */ /* 0x000f280000300800 */
[----:B------:R-:W4:Y:S04]  /*84d10*/  LDL.LU R146, [R1+0x14bc] ;  /* 0x0014bc0001927983 */ /* 0x000f280000300800 */
[----:B------:R-:W2:Y:S04]  /*84d20*/  LDL.LU R144, [R1+0x2200] ;  /* 0x0022000001907983 */ /* 0x000ea80000300800 */
[----:B------:R-:W4:Y:S04]  /*84d30*/  LDL.LU R143, [R1+0x10bc] ;  /* 0x0010bc00018f7983 */ /* 0x000f280000300800 */
[----:B------:R-:W4:Y:S01]  /*84d40*/  LDL.LU R141, [R1+0xcbc] ;  /* 0x000cbc00018d7983 */ /* 0x000f220000300800 */
[----:B------:R-:W-:-:S05]  /*84d50*/  IMAD.WIDE R76, R147, 0x4, R8 ;  /* 0x00000004934c7825 */ /* 0x000fca00078e0208 */
[----:B---3--:R1:W-:Y:S04]  /*84d60*/  @P0 STG.E desc[UR6][R76.64], R142 ;  /* 0x0000008e4c000986 */ /* 0x0083e8000c101906 */
[----:B-1----:R-:W3:Y:S01]  /*84d70*/  LDL.LU R142, [R1+0x8cc] ;  /* 0x0008cc00018e7983 */ /* 0x002ee20000300800 */
[----:B------:R-:W-:Y:S02]  /*84d80*/  LOP3.LUT P1, RZ, R153, 0x4000, RZ, 0xc0, !PT ;  /* 0x0000400099ff7812 */ /* 0x000fe4000782c0ff */
[----:B------:R-:W-:-:S11]  /*84d90*/  LOP3.LUT R80, R80, 0xfffffdff, RZ, 0xc0, !PT ;  /* 0xfffffdff50507812 */ /* 0x000fd600078ec0ff */
[----:B------:R-:W-:Y:S01]  /*84da0*/  @P1 LOP3.LUT R80, R80, 0x200, RZ, 0xfc, !PT ;  /* 0x0000020050501812 */ /* 0x000fe200078efcff */
[----:B--2---:R-:W-:-:S05]  /*84db0*/  IMAD.WIDE R76, R144, 0x4, R2 ;  /* 0x00000004904c7825 */ /* 0x004fca00078e0202 */
[----:B------:R1:W-:Y:S04]  /*84dc0*/  @P6 STG.E desc[UR6][R76.64], R140 ;  /* 0x0000008c4c006986 */ /* 0x0003e8000c101906 */
[----:B-1----:R-:W2:Y:S01]  /*84dd0*/  LDL.LU R140, [R1+0x4cc] ;  /* 0x0004cc00018c7983 */ /* 0x002ea20000300800 */
[----:B------:R-:W-:Y:S02]  /*84de0*/  LOP3.LUT P1, RZ, R153, 0x800, RZ, 0xc0, !PT ;  /* 0x0000080099ff7812 */ /* 0x000fe4000782c0ff */
[----:B------:R-:W-:Y:S01]  /*84df0*/  LOP3.LUT R80, R80, 0xfffffbff, RZ, 0xc0, !PT ;  /* 0xfffffbff50507812 */ /* 0x000fe200078ec0ff */
[----:B------:R-:W2:Y:S04]  /*84e00*/  LDL.LU R82, [R1+0xcc] ;  /* 0x0000cc0001527983 */ /* 0x000ea80000300800 */
[----:B------:R-:W2:Y:S04]  /*84e10*/  LDL.LU R83, [R1+0x1e60] ;  /* 0x001e600001537983 */ /* 0x000ea80000300800 */
[----:B------:R-:W2:Y:S02]  /*84e20*/  LDL.LU R149, [R1+0x2208] ;  /* 0x0022080001957983 */ /* 0x000ea40000300800 */
[----:B------:R-:W-:-:S02]  /*84e30*/  @P1 LOP3.LUT R80, R80, 0x400, RZ, 0xfc, !PT ;  /* 0x0000040050501812 */ /* 0x000fc400078efcff */
[C---:B------:R-:W-:Y:S01]  /*84e40*/  LOP3.LUT P1, RZ, R153.reuse, 0x400, RZ, 0xc0, !PT ;  /* 0x0000040099ff7812 */ /* 0x040fe2000782c0ff */
[----:B------:R-:W2:Y:S01]  /*84e50*/  LDL.LU R79, [R1+0x1cc0] ;  /* 0x001cc000014f7983 */ /* 0x000ea20000300800 */
[----:B------:R-:W-:Y:S02]  /*84e60*/  LOP3.LUT R80, R80, 0xfffff7ff, RZ, 0xc0, !PT ;  /* 0xfffff7ff50507812 */ /* 0x000fe400078ec0ff */
[C---:B------:R-:W-:Y:S01]  /*84e70*/  LOP3.LUT P3, RZ, R153.reuse, 0x1, RZ, 0xc0, !PT ;  /* 0x0000000199ff7812 */ /* 0x040fe2000786c0ff */
[----:B------:R-:W2:Y:S01]  /*84e80*/  LDL.LU R151, [R1+0x18c0] ;  /* 0x0018c00001977983 */ /* 0x000ea20000300800 */
[C---:B------:R-:W-:Y:S01]  /*84e90*/  LOP3.LUT P4, RZ, R153.reuse, 0x2, RZ, 0xc0, !PT ;  /* 0x0000000299ff7812 */ /* 0x040fe2000788c0ff */
[----:B------:R-:W-:Y:S01]  /*84ea0*/  IMAD.WIDE R76, R144, 0x4, R4 ;  /* 0x00000004904c7825 */ /* 0x000fe200078e0204 */
[----:B------:R-:W-:Y:S01]  /*84eb0*/  LOP3.LUT P5, RZ, R153, 0x8, RZ, 0xc0, !PT ;  /* 0x0000000899ff7812 */ /* 0x000fe200078ac0ff */
[----:B------:R-:W2:Y:S04]  /*84ec0*/  LDL.LU R150, [R1+0x14c0] ;  /* 0x0014c00001967983 */ /* 0x000ea80000300800 */
[----:B------:R-:W-:-:S02]  /*84ed0*/  @P1 LOP3.LUT R80, R80, 0x800, RZ, 0xfc, !PT ;  /* 0x0000080050501812 */ /* 0x000fc400078efcff */
[----:B------:R-:W-:Y:S02]  /*84ee0*/  LOP3.LUT P1, RZ, R153, 0x200, RZ, 0xc0, !PT ;  /* 0x0000020099ff7812 */ /* 0x000fe4000782c0ff */
[----:B------:R-:W-:-:S11]  /*84ef0*/  LOP3.LUT R80, R80, 0xffffefff, RZ, 0xc0, !PT ;  /* 0xffffefff50507812 */ /* 0x000fd600078ec0ff */
[----:B------:R-:W-:Y:S02]  /*84f00*/  @P1 LOP3.LUT R80, R80, 0x1000, RZ, 0xfc, !PT ;  /* 0x0000100050501812 */ /* 0x000fe400078efcff */
[----:B------:R-:W-:Y:S02]  /*84f10*/  LOP3.LUT P1, RZ, R153, 0x100, RZ, 0xc0, !PT ;  /* 0x0000010099ff7812 */ /* 0x000fe4000782c0ff */
[----:B------:R-:W-:-:S11]  /*84f20*/  LOP3.LUT R80, R80, 0xffffdfff, RZ, 0xc0, !PT ;  /* 0xffffdfff50507812 */ /* 0x000fd600078ec0ff */
[----:B------:R-:W-:Y:S02]  /*84f30*/  @P1 LOP3.LUT R80, R80, 0x2000, RZ, 0xfc, !PT ;  /* 0x0000200050501812 */ /* 0x000fe400078efcff */
[----:B------:R-:W-:Y:S02]  /*84f40*/  LOP3.LUT P1, RZ, R153, 0x80, RZ, 0xc0, !PT ;  /* 0x0000008099ff7812 */ /* 0x000fe4000782c0ff */
[----:B------:R-:W-:-:S11]  /*84f50*/  LOP3.LUT R80, R80, 0xffffbfff, RZ, 0xc0, !PT ;  /* 0xffffbfff50507812 */ /* 0x000fd600078ec0ff */
[----:B------:R-:W-:Y:S02]  /*84f60*/  @P1 LOP3.LUT R80, R80, 0x4000, RZ, 0xfc, !PT ;  /* 0x0000400050501812 */ /* 0x000fe400078efcff */
[----:B------:R-:W-:Y:S02]  /*84f70*/  LOP3.LUT P1, RZ, R153, 0x40, RZ, 0xc0, !PT ;  /* 0x0000004099ff7812 */ /* 0x000fe4000782c0ff */
[----:B------:R-:W-:Y:S01]  /*84f80*/  LOP3.LUT R80, R80, 0xffff7fff, RZ, 0xc0, !PT ;  /* 0xffff7fff50507812 */ /* 0x000fe200078ec0ff */
[----:B----4-:R1:W-:Y:S10]  /*84f90*/  @P3 STG.E desc[UR6][R76.64], R145 ;  /* 0x000000914c003986 */ /* 0x0103f4000c101906 */
[----:B------:R-:W-:-:S02]  /*84fa0*/  @P1 LOP3.LUT R80, R80, 0x8000, RZ, 0xfc, !PT ;  /* 0x0000800050501812 */ /* 0x000fc400078efcff */
[----:B------:R-:W-:Y:S01]  /*84fb0*/  LOP3.LUT P1, RZ, R153, 0x20, RZ, 0xc0, !PT ;  /* 0x0000002099ff7812 */ /* 0x000fe2000782c0ff */
[----:B-1----:R-:W-:Y:S01]  /*84fc0*/  IMAD.WIDE R76, R144, 0x4, R6 ;  /* 0x00000004904c7825 */ /* 0x002fe200078e0206 */
[----:B------:R-:W-:-:S04]  /*84fd0*/  LOP3.LUT R80, R80, 0xfffeffff, RZ, 0xc0, !PT ;  /* 0xfffeffff50507812 */ /* 0x000fc800078ec0ff */
[----:B------:R1:W-:Y:S07]  /*84fe0*/  @P4 STG.E desc[UR6][R76.64], R146 ;  /* 0x000000924c004986 */ /* 0x0003ee000c101906 */
[----:B------:R-:W-:Y:S02]  /*84ff0*/  @P1 LOP3.LUT R80, R80, 0x10000, RZ, 0xfc, !PT ;  /* 0x0001000050501812 */ /* 0x000fe400078efcff */
[----:B------:R-:W-:Y:S01]  /*85000*/  LOP3.LUT P1, RZ, R153, 0x10, RZ, 0xc0, !PT ;  /* 0x0000001099ff7812 */ /* 0x000fe2000782c0ff */
[----:B-1----:R-:W4:Y:S01]  /*85010*/  LDL.LU R146, [R1+0x220c] ;  /* 0x00220c0001927983 */ /* 0x002f220000300800 */
[----:B------:R-:W-:-:S03]  /*85020*/  IMAD.WIDE R76, R144, 0x4, R8 ;  /* 0x00000004904c7825 */ /* 0x000fc600078e0208 */
[----:B------:R-:W4:Y:S04]  /*85030*/  LDL.LU R148, [R1+0x10c0] ;  /* 0x0010c00001947983 */ /* 0x000f280000300800 */
[----:B------:R1:W-:Y:S04]  /*85040*/  @P5 STG.E desc[UR6][R76.64], R143 ;  /* 0x0000008f4c005986 */ /* 0x0003e8000c101906 */
[----:B------:R-:W4:Y:S04]  /*85050*/  LDL.LU R147, [R1+0xcc0] ;  /* 0x000cc00001937983 */ /* 0x000f280000300800 */
[----:B------:R-:W4:Y:S01]  /*85060*/  LDL.LU R145, [R1+0x8d0] ;  /* 0x0008d00001917983 */ /* 0x000f220000300800 */
[----:B-1----:R-:W-:-:S03]  /*85070*/  IMAD.WIDE R76, R244, 0x4, R2 ;  /* 0x00000004f44c7825 */ /* 0x002fc600078e0202 */
[----:B------:R-:W4:Y:S04]  /*85080*/  LDL.LU R144, [R1+0x4d0] ;  /* 0x0004d00001907983 */ /* 0x000f280000300800 */
[----:B------:R1:W-:Y:S01]  /*85090*/  @P1 STG.E desc[UR6][R76.64], R141 ;  /* 0x0000008d4c001986 */ /* 0x0003e2000c101906 */
[----:B------:R-:W-:-:S03]  /*850a0*/  LOP3.LUT P1, RZ, R80, 0x10000, RZ, 0xc0, !PT ;  /* 0x0001000050ff7812 */ /* 0x000fc6000782c0ff */
[----:B------:R-:W4:Y:S01]  /*850b0*/  LDL.LU R143, [R1+0x2210] ;  /* 0x00221000018f7983 */ /* 0x000f220000300800 */
[----:B-1----:R-:W-:-:S03]  /*850c0*/  IMAD.WIDE R76, R244, 0x4, R4 ;  /* 0x00000004f44c7825 */ /* 0x002fc600078e0204 */
[----:B------:R-:W4:Y:S06]  /*850d0*/  LDL.LU R141, [R1+0x1e64] ;  /* 0x001e6400018d7983 */ /* 0x000f2c0000300800 */
[----:B---3--:R1:W-:Y:S01]  /*850e0*/  @P1 STG.E desc[UR6][R76.64], R142 ;  /* 0x0000008e4c001986 */ /* 0x0083e2000c101906 */
[----:B------:R-:W-:-:S03]  /*850f0*/  LOP3.LUT P1, RZ, R80, 0x8000, RZ, 0xc0, !PT ;  /* 0x0000800050ff7812 */ /* 0x000fc6000782c0ff */
[----:B-1----:R-:W3:Y:S01]  /*85100*/  LDL.LU R142, [R1+0x1cc4] ;  /* 0x001cc400018e7983 */ /* 0x002ee20000300800 */
[----:B------:R-:W-:-:S09]  /*85110*/  IMAD.WIDE R76, R244, 0x4, R6 ;  /* 0x00000004f44c7825 */ /* 0x000fd200078e0206 */
[----:B--2---:R1:W-:Y:S04]  /*85120*/  @P1 STG.E desc[UR6][R76.64], R140 ;  /* 0x0000008c4c001986 */ /* 0x0043e8000c101906 */
[----:B-1----:R-:W2:Y:S01]  /*85130*/  LDL.LU R140, [R1+0x18c4] ;  /* 0x0018c400018c7983 */ /* 0x002ea20000300800 */
[----:B------:R-:W-:Y:S01]  /*85140*/  LOP3.LUT P1, RZ, R80, 0x4000, RZ, 0xc0, !PT ;  /* 0x0000400050ff7812 */ /* 0x000fe2000782c0ff */
[----:B------:R-:W-:-:S12]  /*85150*/  IMAD.WIDE R76, R244, 0x4, R8 ;  /* 0x00000004f44c7825 */ /* 0x000fd800078e0208 */
[----:B------:R1:W-:Y:S01]  /*85160*/  @P1 STG.E desc[UR6][R76.64], R82 ;  /* 0x000000524c001986 */ /* 0x0003e2000c101906 */
[----:B------:R-:W-:Y:S01]  /*85170*/  LOP3.LUT P1, RZ, R80, 0x2000, RZ, 0xc0, !PT ;  /* 0x0000200050ff7812 */ /* 0x000fe2000782c0ff */
[----:B-1----:R-:W-:-:S12]  /*85180*/  IMAD.WIDE R76, R149, 0x4, R2 ;  /* 0x00000004954c7825 */ /* 0x002fd800078e0202 */
[----:B------:R1:W-:Y:S01]  /*85190*/  @P1 STG.E desc[UR6][R76.64], R83 ;  /* 0x000000534c001986 */ /* 0x0003e2000c101906 */
[----:B------:R-:W-:Y:S01]  /*851a0*/  LOP3.LUT P1, RZ, R80, 0x1000, RZ, 0xc0, !PT ;  /* 0x0000100050ff7812 */ /* 0x000fe2000782c0ff */
[----:B-1----:R-:W-:-:S12]  /*851b0*/  IMAD.WIDE R76, R149, 0x4, R4 ;  /* 0x00000004954c7825 */ /* 0x002fd800078e0204 */
[----:B------:R1:W-:Y:S01]  /*851c0*/  @P1 STG.E desc[UR6][R76.64], R79 ;  /* 0x0000004f4c001986 */ /* 0x0003e2000c101906 */
[----:B------:R-:W-:Y:S01]  /*851d0*/  LOP3.LUT P1, RZ, R80, 0x800, RZ, 0xc0, !PT ;  /* 0x0000080050ff7812 */ /* 0x000fe2000782c0ff */
[----:B-1----:R-:W-:-:S12]  /*851e0*/  IMAD.WIDE R76, R149, 0x4, R6 ;  /* 0x00000004954c7825 */ /* 0x002fd800078e0206 */
[----:B------:R1:W-:Y:S01]  /*851f0*/  @P1 STG.E desc[UR6][R76.64], R151 ;  /* 0x000000974c001986 */ /* 0x0003e2000c101906 */
[----:B------:R-:W-:Y:S02]  /*85200*/  LOP3.LUT P1, RZ, R80, 0x400, RZ, 0xc0, !PT ;  /* 0x0000040050ff7812 */ /* 0x000fe4000782c0ff */
[C---:B------:R-:W-:Y:S02]  /*85210*/  LOP3.LUT P6, RZ, R153.reuse, 0x1000, RZ, 0xc0, !PT ;  /* 0x0000100099ff7812 */ /* 0x040fe400078cc0ff */
[----:B------:R-:W-:Y:S01]  /*85220*/  LOP3.LUT P0, RZ, R153, 0x2000, RZ, 0xc0, !PT ;  /* 0x0000200099ff7812 */ /* 0x000fe2000780c0ff */
[----:B-1----:R-:W-:-:S08]  /*85230*/  IMAD.WIDE R76, R149, 0x4, R8 ;  /* 0x00000004954c7825 */ /* 0x002fd000078e0208 */
[----:B------:R4:W-:Y:S01]  /*85240*/  @P1 STG.E desc[UR6][R76.64], R150 ;  /* 0x000000964c001986 */ /* 0x0009e2000c101906 */
[----:B------:R-:W-:Y:S02]  /*85250*/  LOP3.LUT P1, RZ, R80, 0x200, RZ, 0xc0, !PT ;  /* 0x0000020050ff7812 */ /* 0x000fe4000782c0ff */
[----:B------:R-:W-:Y:S01]  /*85260*/  LOP3.LUT P2, RZ, R153, 0x8000, RZ, 0xc0, !PT ;  /* 0x0000800099ff7812 */ /* 0x000fe2000784c0ff */
[----:B----4-:R-:W-:-:S05]  /*85270*/  IMAD.WIDE R76, R146, 0x4, R2 ;  /* 0x00000004924c7825 */ /* 0x010fca00078e0202 */
[----:B------:R1:W-:Y:S01]  /*85280*/  @P6 STG.E desc[UR6][R76.64], R148 ;  /* 0x000000944c006986 */ /* 0x0003e2000c101906 */
[----:B------:R-:W-:Y:S01]  /*85290*/  LOP3.LUT P3, RZ, R153, 0x10000, RZ, 0xc0, !PT ;  /* 0x0001000099ff7812 */ /* 0x000fe2000786c0ff */
[----:B-1----:R-:W-:-:S05]  /*852a0*/  IMAD.WIDE R76, R146, 0x4, R4 ;  /* 0x00000004924c7825 */ /* 0x002fca00078e0204 */
[----:B------:R1:W-:Y:S01]  /*852b0*/  @P0 STG.E desc[UR6][R76.64], R147 ;  /* 0x000000934c000986 */ /* 0x0003e2000c101906 */
[----:B------:R-:W-:Y:S01]  /*852c0*/  LOP3.LUT P4, RZ, R153, 0x20000, RZ, 0xc0, !PT ;  /* 0x0002000099ff7812 */ /* 0x000fe2000788c0ff */
[----:B-1----:R-:W-:-:S05]  /*852d0*/  IMAD.WIDE R76, R146, 0x4, R6 ;  /* 0x00000004924c7825 */ /* 0x002fca00078e0206 */
[----:B------:R1:W-:Y:S01]  /*852e0*/  @P1 STG.E desc[UR6][R76.64], R145 ;  /* 0x000000914c001986 */ /* 0x0003e2000c101906 */
[----:B------:R-:W-:Y:S01]  /*852f0*/  LOP3.LUT P5, RZ, R153, 0x40000, RZ, 0xc0, !PT ;  /* 0x0004000099ff7812 */ /* 0x000fe200078ac0ff */
[----:B-1----:R-:W-:Y:S02]  /*85300*/  IMAD.WIDE R76, R146, 0x4, R8 ;  /* 0x00000004924c7825 */ /* 0x002fe400078e0208 */
[----:B------:R-:W4:Y:S04]  /*85310*/  LDL.LU R146, [R1+0x14c4] ;  /* 0x0014c40001927983 */ /* 0x000f280000300800 */
[----:B------:R1:W-:Y:S02]  /*85320*/  @P2 STG.E desc[UR6][R76.64], R144 ;  /* 0x000000904c002986 */ /* 0x0003e4000c101906 */
[----:B-1----:R-:W-:-:S02]  /*85330*/  IMAD.WIDE R76, R143, 0x4, R2 ;  /* 0x000000048f4c7825 */ /* 0x002fc400078e0202 */
[----:B------:R-:W4:Y:S04]  /*85340*/  LDL.LU R144, [R1+0x10c4] ;  /* 0x0010c40001907983 */ /* 0x000f280000300800 */
[----:B------:R1:W-:Y:S02]  /*85350*/  @P3 STG.E desc[UR6][R76.64], R141 ;  /* 0x0000008d4c003986 */ /* 0x0003e4000c101906 */
[C---:B-1----:R-:W-:Y:S02]  /*85360*/  IMAD.WIDE R76, R143.reuse, 0x4, R4 ;  /* 0x000000048f4c7825 */ /* 0x042fe400078e0204 */
[----:B------:R-:W4:Y:S04]  /*85370*/  LDL.LU R141, [R1+0xcc4] ;  /* 0x000cc400018d7983 */ /* 0x000f280000300800 */
[----:B---3--:R1:W-:Y:S02]  /*85380*/  @P4 STG.E desc[UR6][R76.64], R142 ;  /* 0x0000008e4c004986 */ /* 0x0083e4000c101906 */
[----:B-1----:R-:W-:-:S02]  /*85390*/  IMAD.WIDE R76, R143, 0x4, R6 ;  /* 0x000000048f4c7825 */ /* 0x002fc400078e0206 */
[----:B------:R-:W3:Y:S04]  /*853a0*/  LDL.LU R142, [R1+0x8d4] ;  /* 0x0008d400018e7983 */ /* 0x000ee80000300800 */
[----:B--2---:R1:W-:Y:S04]  /*853b0*/  @P5 STG.E desc[UR6][R76.64], R140 ;  /* 0x0000008c4c005986 */ /* 0x0043e8000c101906 */
[----:B-1----:R-:W2:Y:S04]  /*853c0*/  LDL.LU R140, [R1+0x2214] ;  /* 0x00221400018c7983 */ /* 0x002ea80000300800 */
[----:B------:R-:W3:Y:S01]  /*853d0*/  LDL.LU R241, [R1+0x4d4] ;  /* 0x0004d40001f17983 */ /* 0x000ee20000300800 */
[----:B------:R-:W-:-:S03]  /*853e0*/  IMAD.WIDE R76, R143, 0x4, R8 ;  /* 0x000000048f4c7825 */ /* 0x000fc600078e0208 */
[----:B------:R-:W3:Y:S04]  /*853f0*/  LDL.LU R82, [R1+0x2218] ;  /* 0x0022180001527983 */ /* 0x000ee80000300800 */
        /* <DEDUP_REMOVED lines=8> */
[----:B------:R-:W3:Y:S01]  /*85480*/  LDL.LU R149, [R1+0x8d8] ;  /* 0x0008d80001957983 */ /* 0x000ee20000300800 */
[----:B------:R-:W-:-:S02]  /*85490*/  LOP3.LUT P2, RZ, R153, 0x80000, RZ, 0xc0, !PT ;  /* 0x0008000099ff7812 */ /* 0x000fc4000784c0ff */
[C---:B------:R-:W-:Y:S01]  /*854a0*/  LOP3.LUT P3, RZ, R153.reuse, 0x100000, RZ, 0xc0, !PT ;  /* 0x0010000099ff7812 */ /* 0x040fe2000786c0ff */
[----:B------:R-:W3:Y:S01]  /*854b0*/  LDL.LU R148, [R1+0x4d8] ;  /* 0x0004d80001947983 */ /* 0x000ee20000300800 */
[----:B------:R-:W-:-:S03]  /*854c0*/  LOP3.LUT P4, RZ, R153, 0x200000, RZ, 0xc0, !PT ;  /* 0x0020000099ff7812 */ /* 0x000fc6000788c0ff */
[----:B------:R-:W3:Y:S01]  /*854d0*/  LDL.LU R147, [R1+0x1e6c] ;  /* 0x001e6c0001937983 */ /* 0x000ee20000300800 */
[----:B------:R-:W-:-:S03]  /*854e0*/  LOP3.LUT P5, RZ, R153, 0x400000, RZ, 0xc0, !PT ;  /* 0x0040000099ff7812 */ /* 0x000fc600078ac0ff */
[----:B------:R-:W3:Y:S01]  /*854f0*/  LDL.LU R145, [R1+0x1ccc] ;  /* 0x001ccc0001917983 */ /* 0x000ee20000300800 */
[----:B------:R-:W-:Y:S02]  /*85500*/  LOP3.LUT P6, RZ, R153, 0x80000000, RZ, 0xc0, !PT ;  /* 0x8000000099ff7812 */ /* 0x000fe400078cc0ff */
[----:B------:R-:W-:Y:S01]  /*85510*/  LOP3.LUT R80, R80, 0xfffffffd, RZ, 0xc0, !PT ;  /* 0xfffffffd50507812 */ /* 0x000fe200078ec0ff */
[----:B----4-:R2:W-:Y:S10]  /*85520*/  @P2 STG.E desc[UR6][R76.64], R146 ;  /* 0x000000924c002986 */ /* 0x0105f4000c101906 */
        /* <DEDUP_REMOVED lines=10> */
[----:B------:R-:W-:Y:S01]  /*855d0*/  LOP3.LUT P6, RZ, R153, 0x8000000, RZ, 0xc0, !PT ;  /* 0x0800000099ff7812 */ /* 0x000fe200078cc0ff */
[----:B--2---:R-:W-:-:S05]  /*855e0*/  IMAD.WIDE R76, R140, 0x4, R2 ;  /* 0x000000048c4c7825 */ /* 0x004fca00078e0202 */
[----:B------:R1:W-:Y:S02]  /*855f0*/  @P3 STG.E desc[UR6][R76.64], R144 ;  /* 0x000000904c003986 */ /* 0x0003e4000c101906 */
[C---:B-1----:R-:W-:Y:S02]  /*85600*/  IMAD.WIDE R76, R140.reuse, 0x4, R4 ;  /* 0x000000048c4c7825 */ /* 0x042fe400078e0204 */
[----:B------:R-:W2:Y:S04]  /*85610*/  LDL.LU R144, [R1+0x18cc] ;  /* 0x0018cc0001907983 */ /* 0x000ea80000300800 */
[----:B------:R1:W-:Y:S02]  /*85620*/  @P4 STG.E desc[UR6][R76.64], R141 ;  /* 0x0000008d4c004986 */ /* 0x0003e4000c101906 */
[----:B-1----:R-:W-:-:S02]  /*85630*/  IMAD.WIDE R76, R140, 0x4, R6 ;  /* 0x000000048c4c7825 */ /* 0x002fc400078e0206 */
[----:B------:R-:W4:Y:S04]  /*85640*/  LDL.LU R141, [R1+0x14cc] ;  /* 0x0014cc00018d7983 */ /* 0x000f280000300800 */
[----:B---3--:R1:W-:Y:S02]  /*85650*/  @P5 STG.E desc[UR6][R76.64], R142 ;  /* 0x0000008e4c005986 */ /* 0x0083e4000c101906 */
[----:B-1----:R-:W-:Y:S02]  /*85660*/  IMAD.WIDE R76, R140, 0x4, R8 ;  /* 0x000000048c4c7825 */ /* 0x002fe400078e0208 */
[----:B------:R-:W3:Y:S04]  /*85670*/  LDL.LU R142, [R1+0x10cc] ;  /* 0x0010cc00018e7983 */ /* 0x000ee80000300800 */
[----:B------:R-:W3:Y:S04]  /*85680*/  LDL.LU R140, [R1+0xccc] ;  /* 0x000ccc00018c7983 */ /* 0x000ee80000300800 */
[----:B------:R-:W3:Y:S01]  /*85690*/  LDL.LU R146, [R1+0x2224] ;  /* 0x0022240001927983 */ /* 0x000ee20000300800 */
[----:B------:R-:W-:-:S04]  /*856a0*/  LOP3.LUT R80, R80, 0xffffffdf, RZ, 0xc0, !PT ;  /* 0xffffffdf50507812 */ /* 0x000fc800078ec0ff */
        /* <DEDUP_REMOVED lines=10> */
[----:B------:R-:W-:-:S13]  /*85750*/  LOP3.LUT P6, RZ, R153, 0x800000, RZ, 0xc0, !PT ;  /* 0x0080000099ff7812 */ /* 0x000fda00078cc0ff */
        /* <DEDUP_REMOVED lines=34> */
[----:B-1----:R-:W-:Y:S01]  /*85980*/  IMAD.WIDE R76, R143, 0x4, R6 ;  /* 0x000000048f4c7825 */ /* 0x002fe200078e0206 */
[----:B------:R-:W-:Y:S01]  /*85990*/  LOP3.LUT P5, RZ, R15, 0x20, RZ, 0xc0, !PT ;  /* 0x000000200fff7812 */ /* 0x000fe200078ac0ff */
[----:B------:R-:W3:Y:S04]  /*859a0*/  LDL.LU R145, [R1+0x8dc] ;  /* 0x0008dc0001917983 */ /* 0x000ee80000300800 */
[----:B--2---:R1:W-:Y:S02]  /*859b0*/  @P2 STG.E desc[UR6][R76.64], R144 ;  /* 0x000000904c002986 */ /* 0x0043e4000c101906 */
[----:B-1----:R-:W-:-:S02]  /*859c0*/  IMAD.WIDE R76, R143, 0x4, R8 ;  /* 0x000000048f4c7825 */ /* 0x002fc400078e0208 */
[----:B------:R-:W2:Y:S04]  /*859d0*/  LDL.LU R143, [R1+0x4dc] ;  /* 0x0004dc00018f7983 */ /* 0x000ea80000300800 */
[----:B----4-:R1:W-:Y:S04]  /*859e0*/  @P3 STG.E desc[UR6][R76.64], R141 ;  /* 0x0000008d4c003986 */ /* 0x0103e8000c101906 */
[----:B------:R-:W4:Y:S04]  /*859f0*/  LDL.LU R144, [R1+0x1cd0] ;  /* 0x001cd00001907983 */ /* 0x000f280000300800 */
[----:B-1----:R-:W4:Y:S01]  /*85a00*/  LDL.LU R141, [R1+0x18d0] ;  /* 0x0018d000018d7983 */ /* 0x002f220000300800 */
[----:B---3--:R-:W-:-:S05]  /*85a10*/  IMAD.WIDE R76, R146, 0x4, R2 ;  /* 0x00000004924c7825 */ /* 0x008fca00078e0202 */
[----:B------:R1:W-:Y:S02]  /*85a20*/  @P4 STG.E desc[UR6][R76.64], R142 ;  /* 0x0000008e4c004986 */ /* 0x0003e4000c101906 */
[----:B-1----:R-:W-:Y:S02]  /*85a30*/  IMAD.WIDE R76, R146, 0x4, R4 ;  /* 0x00000004924c7825 */ /* 0x002fe400078e0204 */
[----:B------:R-:W3:Y:S04]  /*85a40*/  LDL.LU R142, [R1+0x14d0] ;  /* 0x0014d000018e7983 */ /* 0x000ee80000300800 */
[----:B------:R1:W-:Y:S04]  /*85a50*/  @P5 STG.E desc[UR6][R76.64], R140 ;  /* 0x0000008c4c005986 */ /* 0x0003e8000c101906 */
[----:B-1----:R-:W4:Y:S01]  /*85a60*/  LDL.LU R140, [R1+0x2228] ;  /* 0x00222800018c7983 */ /* 0x002f220000300800 */
[----:B------:R-:W-:-:S03]  /*85a70*/  LOP3.LUT P6, RZ, R15, 0x40000, RZ, 0xc0, !PT ;  /* 0x000400000fff7812 */ /* 0x000fc600078cc0ff */
[----:B------:R-:W3:Y:S01]  /*85a80*/  LDL.LU R245, [R1+0x10d0] ;  /* 0x0010d00001f57983 */ /* 0x000ee20000300800 */
[----:B------:R-:W-:-:S03]  /*85a90*/  LOP3.LUT R0, R0, 0xfdffffff, RZ, 0xc0, !PT ;  /* 0xfdffffff00007812 */ /* 0x000fc600078ec0ff */
[----:B------:R-:W3:Y:S04]  /*85aa0*/  LDL.LU R83, [R1+0x222c] ;  /* 0x00222c0001537983 */ /* 0x000ee80000300800 */
[----:B------:R-:W3:Y:S02]  /*85ab0*/  LDL.LU R240, [R1+0xcd0] ;  /* 0x000cd00001f07983 */ /* 0x000ee40000300800 */
[----:B------:R-:W-:Y:S02]  /*85ac0*/  @P6 LOP3.LUT R0, R0, 0x2000000, RZ, 0xfc, !PT ;  /* 0x0200000000006812 */ /* 0x000fe400078efcff */
[----:B------:R-:W-:Y:S01]  /*85ad0*/  LOP3.LUT P6, RZ, R15, 0x20000, RZ, 0xc0, !PT ;  /* 0x000200000fff7812 */ /* 0x000fe200078cc0ff */
[----:B------:R-:W3:Y:S01]  /*85ae0*/  LDL.LU R244, [R1+0x8e0] ;  /* 0x0008e00001f47983 */ /* 0x000ee20000300800 */
[----:B------:R-:W-:-:S03]  /*85af0*/  LOP3.LUT R0, R0, 0xfbffffff, RZ, 0xc0, !PT ;  /* 0xfbffffff00007812 */ /* 0x000fc600078ec0ff */
[----:B------:R-:W3:Y:S04]  /*85b00*/  LDL.LU R82, [R1+0x4e0] ;  /* 0x0004e00001527983 */ /* 0x000ee80000300800 */
[----:B------:R-:W3:Y:S04]  /*85b10*/  LDL.LU R79, [R1+0xe0] ;  /* 0x0000e000014f7983 */ /* 0x000ee80000300800 */
[----:B------:R-:W-:Y:S01]  /*85b20*/  @P6 LOP3.LUT R0, R0, 0x4000000, RZ, 0xfc, !PT ;  /* 0x0400000000006812 */ /* 0x000fe200078efcff */
[----:B------:R-:W3:Y:S01]  /*85b30*/  LDL.LU R151, [R1+0x1cd4] ;  /* 0x001cd40001977983 */ /* 0x000ee20000300800 */
[----:B------:R-:W-:-:S02]  /*85b40*/  LOP3.LUT P6, RZ, R15, 0x10000, RZ, 0xc0, !PT ;  /* 0x000100000fff7812 */ /* 0x000fc400078cc0ff */
[----:B------:R-:W-:Y:S01]  /*85b50*/  LOP3.LUT R0, R0, 0xf7ffffff, RZ, 0xc0, !PT ;  /* 0xf7ffffff00007812 */ /* 0x000fe200078ec0ff */
[----:B------:R-:W3:Y:S04]  /*85b60*/  LDL.LU R149, [R1+0x18d4] ;  /* 0x0018d40001957983 */ /* 0x000ee80000300800 */
[----:B------:R-:W3:Y:S04]  /*85b70*/  LDL.LU R150, [R1+0x14d4] ;  /* 0x0014d40001967983 */ /* 0x000ee80000300800 */
[----:B------:R-:W3:Y:S02]  /*85b80*/  LDL.LU R148, [R1+0x2230] ;  /* 0x0022300001947983 */ /* 0x000ee40000300800 */
[----:B------:R-:W-:-:S02]  /*85b90*/  @P6 LOP3.LUT R0, R0, 0x8000000, RZ, 0xfc, !PT ;  /* 0x0800000000006812 */ /* 0x000fc400078efcff */
[C---:B------:R-:W-:Y:S02]  /*85ba0*/  LOP3.LUT P6, RZ, R15.reuse, 0x8000, RZ, 0xc0, !PT ;  /* 0x000080000fff7812 */ /* 0x040fe400078cc0ff */
[C---:B------:R-:W-:Y:S02]  /*85bb0*/  LOP3.LUT P2, RZ, R15.reuse, 0x40, RZ, 0xc0, !PT ;  /* 0x000000400fff7812 */ /* 0x040fe4000784c0ff */
[----:B------:R-:W-:Y:S01]  /*85bc0*/  LOP3.LUT P3, RZ, R15, 0x80, RZ, 0xc0, !PT ;  /* 0x000000800fff7812 */ /* 0x000fe2000786c0ff */
[----:B------:R-:W-:Y:S01]  /*85bd0*/  IMAD.WIDE R76, R146, 0x4, R6 ;  /* 0x00000004924c7825 */ /* 0x000fe200078e0206 */
[----:B------:R-:W-:Y:S01]  /*85be0*/  LOP3.LUT R0, R0, 0xefffffff, RZ, 0xc0, !PT ;  /* 0xefffffff00007812 */ /* 0x000fe200078ec0ff */
[----:B------:R-:W3:Y:S06]  /*85bf0*/  LDL.LU R147, [R1+0x10d4] ;  /* 0x0010d40001937983 */ /* 0x000eec0000300800 */
[----:B------:R-:W-:-:S02]  /*85c00*/  @P6 LOP3.LUT R0, R0, 0x10000000, RZ, 0xfc, !PT ;  /* 0x1000000000006812 */ /* 0x000fc400078efcff */
[----:B------:R-:W-:Y:S02]  /*85c10*/  LOP3.LUT P6, RZ, R15, 0x4000, RZ, 0xc0, !PT ;  /* 0x000040000fff7812 */ /* 0x000fe400078cc0ff */
[----:B------:R-:W-:-:S11]  /*85c20*/  LOP3.LUT R0, R0, 0xdfffffff, RZ, 0xc0, !PT ;  /* 0xdfffffff00007812 */ /* 0x000fd600078ec0ff */
[----:B------:R-:W-:Y:S02]  /*85c30*/  @P6 LOP3.LUT R0, R0, 0x20000000, RZ, 0xfc, !PT ;  /* 0x2000000000006812 */ /* 0x000fe400078efcff */
[----:B------:R-:W-:Y:S02]  /*85c40*/  LOP3.LUT P6, RZ, R15, 0x2000, RZ, 0xc0, !PT ;  /* 0x000020000fff7812 */ /* 0x000fe400078cc0ff */
[----:B------:R-:W-:-:S11]  /*85c50*/  LOP3.LUT R0, R0, 0xbfffffff, RZ, 0xc0, !PT ;  /* 0xbfffffff00007812 */ /* 0x000fd600078ec0ff */
[----:B------:R-:W-:Y:S02]  /*85c60*/  @P6 LOP3.LUT R0, R0, 0x40000000, RZ, 0xfc, !PT ;  /* 0x4000000000006812 */ /* 0x000fe400078efcff */
[C---:B------:R-:W-:Y:S02]  /*85c70*/  LOP3.LUT P6, RZ, R15.reuse, 0x1000, RZ, 0xc0, !PT ;  /* 0x000010000fff7812 */ /* 0x040fe400078cc0ff */
[----:B------:R-:W-:Y:S02]  /*85c80*/  LOP3.LUT R0, R0, 0x7fffffff, RZ, 0xc0, !PT ;  /* 0x7fffffff00007812 */ /* 0x000fe400078ec0ff */
[----:B------:R-:W-:-:S09]  /*85c90*/  LOP3.LUT P4, RZ, R15, 0x100, RZ, 0xc0, !PT ;  /* 0x000001000fff7812 */ /* 0x000fd2000788c0ff */
[----:B------:R-:W-:Y:S02]  /*85ca0*/  @P6 LOP3.LUT R0, R0, 0x80000000, RZ, 0xfc, !PT ;  /* 0x8000000000006812 */ /* 0x000fe400078efcff */
[C---:B------:R-:W-:Y:S02]  /*85cb0*/  LOP3.LUT P6, RZ, R15.reuse, 0x800, RZ, 0xc0, !PT ;  /* 0x000008000fff7812 */ /* 0x040fe400078cc0ff */
[----:B------:R-:W-:Y:S02]  /*85cc0*/  LOP3.LUT P5, RZ, R15, 0x200, RZ, 0xc0, !PT ;  /* 0x000002000fff7812 */ /* 0x000fe400078ac0ff */
[----:B------:R-:W-:-:S09]  /*85cd0*/  LOP3.LUT R80, R80, 0xfffffffe, RZ, 0xc0, !PT ;  /* 0xfffffffe50507812 */ /* 0x000fd200078ec0ff */
[----:B------:R-:W-:Y:S02]  /*85ce0*/  @P6 LOP3.LUT R80, R80, 0x1, RZ, 0xfc, !PT ;  /* 0x0000000150506812 */ /* 0x000fe400078efcff */
[----:B------:R-:W-:Y:S01]  /*85cf0*/  LOP3.LUT P6, RZ, R15, 0x400, RZ, 0xc0, !PT ;  /* 0x000004000fff7812 */ /* 0x000fe200078cc0ff */
[----:B------:R1:W-:Y:S02]  /*85d00*/  @P2 STG.E desc[UR6][R76.64], R145 ;  /* 0x000000914c002986 */ /* 0x0003e4000c101906 */
[----:B-1----:R-:W-:-:S05]  /*85d10*/  IMAD.WIDE R76, R146, 0x4, R8 ;  /* 0x00000004924c7825 */ /* 0x002fca00078e0208 */
[----:B--2---:R1:W-:Y:S04]  /*85d20*/  @P3 STG.E desc[UR6][R76.64], R143 ;  /* 0x0000008f4c003986 */ /* 0x0043e8000c101906 */
[----:B-1----:R-:W2:Y:S04]  /*85d30*/  LDL.LU R143, [R1+0x2234] ;  /* 0x00223400018f7983 */ /* 0x002ea80000300800 */
[----:B------:R-:W2:Y:S04]  /*85d40*/  LDL.LU R145, [R1+0xcd4] ;  /* 0x000cd40001917983 */ /* 0x000ea80000300800 */
[----:B------:R-:W2:Y:S01]  /*85d50*/  LDL.LU R146, [R1+0x8e4] ;  /* 0x0008e40001927983 */ /* 0x000ea20000300800 */
[----:B----4-:R-:W-:-:S05]  /*85d60*/  IMAD.WIDE R76, R140, 0x4, R2 ;  /* 0x000000048c4c7825 */ /* 0x010fca00078e0202 */
[----:B------:R1:W-:Y:S02]  /*85d70*/  @P4 STG.E desc[UR6][R76.64], R144 ;  /* 0x000000904c004986 */ /* 0x0003e4000c101906 */
[C---:B-1----:R-:W-:Y:S02]  /*85d80*/  IMAD.WIDE R76, R140.reuse, 0x4, R4 ;  /* 0x000000048c4c7825 */ /* 0x042fe400078e0204 */
[----:B------:R-:W4:Y:S04]  /*85d90*/  LDL.LU R144, [R1+0x4e4] ;  /* 0x0004e40001907983 */ /* 0x000f280000300800 */
[----:B------:R1:W-:Y:S02]  /*85da0*/  @P5 STG.E desc[UR6][R76.64], R141 ;  /* 0x0000008d4c005986 */ /* 0x0003e4000c101906 */
[----:B-1----:R-:W-:-:S02]  /*85db0*/  IMAD.WIDE R76, R140, 0x4, R6 ;  /* 0x000000048c4c7825 */ /* 0x002fc400078e0206 */
[----:B------:R-:W4:Y:S04]  /*85dc0*/  LDL.LU R141, [R1+0xe4] ;  /* 0x0000e400018d7983 */ /* 0x000f280000300800 */
[----:B---3--:R1:W-:Y:S02]  /*85dd0*/  @P6 STG.E desc[UR6][R76.64], R142 ;  /* 0x0000008e4c006986 */ /* 0x0083e4000c101906 */
[----:B-1----:R-:W-:Y:S02]  /*85de0*/  IMAD.WIDE R76, R140, 0x4, R8 ;  /* 0x000000048c4c7825 */ /* 0x002fe400078e0208 */
[----:B------:R-:W3:Y:S04]  /*85df0*/  LDL.LU R140, [R1+0x1cd8] ;  /* 0x001cd800018c7983 */ /* 0x000ee80000300800 */
[----:B------:R-:W3:Y:S01]  /*85e00*/  LDL.LU R142, [R1+0x2238] ;  /* 0x00223800018e7983 */ /* 0x000ee20000300800 */
        /* <DEDUP_REMOVED lines=18> */
[----:B-1----:R-:W-:Y:S01]  /*85f30*/  IMAD.WIDE R76, R148, 0x4, R4 ;  /* 0x00000004944c7825 */ /* 0x002fe200078e0204 */
[----:B------:R-:W-:Y:S01]  /*85f40*/  LOP3.LUT P0, RZ, R15, 0x80000, RZ, 0xc0, !PT ;  /* 0x000800000fff7812 */ /* 0x000fe2000780c0ff */
[----:B------:R-:W3:Y:S10]  /*85f50*/  LDL.LU R151, [R1+0x2240] ;  /* 0x0022400001977983 */ /* 0x000ef40000300800 */
[----:B------:R1:W-:Y:S01]  /*85f60*/  @P6 STG.E desc[UR6][R76.64], R149 ;  /* 0x000000954c006986 */ /* 0x0003e2000c101906 */
[----:B------:R-:W-:-:S02]  /*85f70*/  LOP3.LUT P6, RZ, R0, 0x2000000, RZ, 0xc0, !PT ;  /* 0x0200000000ff7812 */ /* 0x000fc400078cc0ff */
[----:B------:R-:W-:Y:S01]  /*85f80*/  LOP3.LUT P1, RZ, R15, 0x100000, RZ, 0xc0, !PT ;  /* 0x001000000fff7812 */ /* 0x000fe2000782c0ff */
[----:B-1----:R-:W-:-:S10]  /*85f90*/  IMAD.WIDE R76, R148, 0x4, R6 ;  /* 0x00000004944c7825 */ /* 0x002fd400078e0206 */
[----:B------:R1:W-:Y:S01]  /*85fa0*/  @P6 STG.E desc[UR6][R76.64], R150 ;  /* 0x000000964c006986 */ /* 0x0003e2000c101906 */
[----:B------:R-:W-:Y:S01]  /*85fb0*/  LOP3.LUT P2, RZ, R15, 0x200000, RZ, 0xc0, !PT ;  /* 0x002000000fff7812 */ /* 0x000fe2000784c0ff */
[----:B-1----:R-:W-:-:S05]  /*85fc0*/  IMAD.WIDE R76, R148, 0x4, R8 ;  /* 0x00000004944c7825 */ /* 0x002fca00078e0208 */
[----:B------:R2:W-:Y:S01]  /*85fd0*/  @P0 STG.E desc[UR6][R76.64], R147 ;  /* 0x000000934c000986 */ /* 0x0005e2000c101906 */
[C---:B------:R-:W-:Y:S02]  /*85fe0*/  LOP3.LUT P3, RZ, R15.reuse, 0x400000, RZ, 0xc0, !PT ;  /* 0x004000000fff7812 */ /* 0x040fe4000786c0ff */
[C---:B------:R-:W-:Y:S02]  /*85ff0*/  LOP3.LUT P4, RZ, R15.reuse, 0x800000, RZ, 0xc0, !PT ;  /* 0x008000000fff7812 */ /* 0x040fe4000788c0ff */
[----:B------:R-:W-:Y:S01]  /*86000*/  LOP3.LUT P5, RZ, R15, 0x1000000, RZ, 0xc0, !PT ;  /* 0x010000000fff7812 */ /* 0x000fe200078ac0ff */
[----:B--2---:R-:W-:-:S05]  /*86010*/  IMAD.WIDE R76, R143, 0x4, R2 ;  /* 0x000000048f4c7825 */ /* 0x004fca00078e0202 */
[----:B------:R1:W-:Y:S02]  /*86020*/  @P1 STG.E desc[UR6][R76.64], R145 ;  /* 0x000000914c001986 */ /* 0x0003e4000c101906 */
[----:B-1----:R-:W-:-:S05]  /*86030*/  IMAD.WIDE R76, R143, 0x4, R4 ;  /* 0x000000048f4c7825 */ /* 0x002fca00078e0204 */
[----:B------:R1:W-:Y:S02]  /*86040*/  @P2 STG.E desc[UR6][R76.64], R146 ;  /* 0x000000924c002986 */ /* 0x0003e4000c101906 */
[----:B-1----:R-:W-:-:S05]  /*86050*/  IMAD.WIDE R76, R143, 0x4, R6 ;  /* 0x000000048f4c7825 */ /* 0x002fca00078e0206 */
[----:B----4-:R1:W-:Y:S02]  /*86060*/  @P3 STG.E desc[UR6][R76.64], R144 ;  /* 0x000000904c003986 */ /* 0x0103e4000c101906 */
[----:B-1----:R-:W-:Y:S02]  /*86070*/  IMAD.WIDE R76, R143, 0x4, R8 ;  /* 0x000000048f4c7825 */ /* 0x002fe400078e0208 */
[----:B------:R-:W2:Y:S04]  /*86080*/  LDL.LU R143, [R1+0x18d8] ;  /* 0x0018d800018f7983 */ /* 0x000ea80000300800 */
[----:B------:R1:W-:Y:S04]  /*86090*/  @P4 STG.E desc[UR6][R76.64], R141 ;  /* 0x0000008d4c004986 */ /* 0x0003e8000c101906 */
[----:B-1----:R-:W4:Y:S04]  /*860a0*/  LDL.LU R141, [R1+0x14d8] ;  /* 0x0014d800018d7983 */ /* 0x002f280000300800 */
[----:B------:R-:W4:Y:S04]  /*860b0*/  LDL.LU R246, [R1+0x10d8] ;  /* 0x0010d80001f67983 */ /* 0x000f280000300800 */
[----:B------:R-:W4:Y:S01]  /*860c0*/  LDL.LU R241, [R1+0xcd8] ;  /* 0x000cd80001f17983 */ /* 0x000f220000300800 */
[----:B---3--:R-:W-:-:S03]  /*860d0*/  IMAD.WIDE R76, R142, 0x4, R2 ;  /* 0x000000048e4c7825 */ /* 0x008fc600078e0202 */
[----:B------:R-:W3:Y:S04]  /*860e0*/  LDL.LU R245, [R1+0x8e8] ;  /* 0x0008e80001f57983 */ /* 0x000ee80000300800 */
[----:B------:R1:W-:Y:S04]  /*860f0*/  @P5 STG.E desc[UR6][R76.64], R140 ;  /* 0x0000008c4c005986 */ /* 0x0003e8000c101906 */
[----:B-1----:R-:W3:Y:S04]  /*86100*/  LDL.LU R140, [R1+0x223c] ;  /* 0x00223c00018c7983 */ /* 0x002ee80000300800 */
[----:B------:R-:W3:Y:S01]  /*86110*/  LDL.LU R240, [R1+0x4e8] ;  /* 0x0004e80001f07983 */ /* 0x000ee20000300800 */
[----:B------:R-:W-:-:S02]  /*86120*/  LOP3.LUT P6, RZ, R16, 0x20, RZ, 0xc0, !PT ;  /* 0x0000002010ff7812 */ /* 0x000fc400078cc0ff */
[----:B------:R-:W-:Y:S01]  /*86130*/  LOP3.LUT R0, R0, 0xfffdffff, RZ, 0xc0, !PT ;  /* 0xfffdffff00007812 */ /* 0x000fe200078ec0ff */
[----:B------:R-:W3:Y:S04]  /*86140*/  LDL.LU R244, [R1+0xe8] ;  /* 0x0000e80001f47983 */ /* 0x000ee80000300800 */
[----:B------:R-:W3:Y:S04]  /*86150*/  LDL.LU R82, [R1+0x1cdc] ;  /* 0x001cdc0001527983 */ /* 0x000ee80000300800 */
[----:B------:R-:W3:Y:S02]  /*86160*/  LDL.LU R83, [R1+0x18dc] ;  /* 0x0018dc0001537983 */ /* 0x000ee40000300800 */
[----:B------:R-:W-:-:S02]  /*86170*/  @P6 LOP3.LUT R0, R0, 0x20000, RZ, 0xfc, !PT ;  /* 0x0002000000006812 */ /* 0x000fc400078efcff */
        /* <DEDUP_REMOVED lines=9> */
[----:B------:R-:W3:Y:S01]  /*86210*/  LDL.LU R147, [R1+0x4ec] ;  /* 0x0004ec0001937983 */ /* 0x000ee20000300800 */
[----:B------:R-:W-:-:S03]  /*86220*/  LOP3.LUT P2, RZ, R15, 0x2000000, RZ, 0xc0, !PT ;  /* 0x020000000fff7812 */ /* 0x000fc6000784c0ff */
[----:B------:R-:W3:Y:S01]  /*86230*/  LDL.LU R145, [R1+0x2244] ;  /* 0x0022440001917983 */ /* 0x000ee20000300800 */
[C---:B------:R-:W-:Y:S01]  /*86240*/  LOP3.LUT P3, RZ, R15.reuse, 0x4000000, RZ, 0xc0, !PT ;  /* 0x040000000fff7812 */ /* 0x040fe2000786c0ff */
[----:B------:R-:W-:Y:S01]  /*86250*/  IMAD.WIDE R76, R142, 0x4, R4 ;  /* 0x000000048e4c7825 */ /* 0x000fe200078e0204 */
[----:B------:R-:W-:Y:S01]  /*86260*/  LOP3.LUT P4, RZ, R15, 0x8000000, RZ, 0xc0, !PT ;  /* 0x080000000fff7812 */ /* 0x000fe2000788c0ff */
[----:B------:R-:W3:Y:S02]  /*86270*/  LDL.LU R146, [R1+0xec] ;  /* 0x0000ec0001927983 */ /* 0x000ee40000300800 */
[----:B------:R-:W-:Y:S02]  /*86280*/  @P6 LOP3.LUT R0, R0, 0x80000, RZ, 0xfc, !PT ;  /* 0x0008000000006812 */ /* 0x000fe400078efcff */
[----:B------:R-:W-:Y:S01]  /*86290*/  LOP3.LUT P6, RZ, R16, 0x4, RZ, 0xc0, !PT ;  /* 0x0000000410ff7812 */ /* 0x000fe200078cc0ff */
[----:B------:R-:W3:Y:S01]  /*862a0*/  LDL.LU R144, [R1+0x1ce0] ;  /* 0x001ce00001907983 */ /* 0x000ee20000300800 */
        /* <DEDUP_REMOVED lines=12> */
[----:B------:R-:W-:Y:S02]  /*86370*/  LOP3.LUT P6, RZ, R15, 0x40000000, RZ, 0xc0, !PT ;  /* 0x400000000fff7812 */ /* 0x000fe400078cc0ff */
[----:B------:R-:W-:-:S11]  /*86380*/  LOP3.LUT R0, R0, 0xfeffffff, RZ, 0xc0, !PT ;  /* 0xfeffffff00007812 */ /* 0x000fd600078ec0ff */
[----:B------:R-:W-:Y:S02]  /*86390*/  @P6 LOP3.LUT R0, R0, 0x1000000, RZ, 0xfc, !PT ;  /* 0x0100000000006812 */ /* 0x000fe400078efcff */
[----:B------:R-:W-:Y:S01]  /*863a0*/  LOP3.LUT P6, RZ, R15, 0x20000000, RZ, 0xc0, !PT ;  /* 0x200000000fff7812 */ /* 0x000fe200078cc0ff */
[----:B--2---:R1:W-:Y:S02]  /*863b0*/  @P2 STG.E desc[UR6][R76.64], R143 ;  /* 0x0000008f4c002986 */ /* 0x0043e4000c101906 */
[C---:B-1----:R-:W-:Y:S02]  /*863c0*/  IMAD.WIDE R76, R142.reuse, 0x4, R6 ;  /* 0x000000048e4c7825 */ /* 0x042fe400078e0206 */
[----:B------:R-:W2:Y:S04]  /*863d0*/  LDL.LU R143, [R1+0x18e0] ;  /* 0x0018e000018f7983 */ /* 0x000ea80000300800 */
[----:B----4-:R1:W-:Y:S02]  /*863e0*/  @P3 STG.E desc[UR6][R76.64], R141 ;  /* 0x0000008d4c003986 */ /* 0x0103e4000c101906 */
[----:B-1----:R-:W-:-:S02]  /*863f0*/  IMAD.WIDE R76, R142, 0x4, R8 ;  /* 0x000000048e4c7825 */ /* 0x002fc400078e0208 */
[----:B------:R-:W4:Y:S04]  /*86400*/  LDL.LU R141, [R1+0x14e0] ;  /* 0x0014e000018d7983 */ /* 0x000f280000300800 */
[----:B------:R3:W-:Y:S04]  /*86410*/  @P4 STG.E desc[UR6][R76.64], R246 ;  /* 0x000000f64c004986 */ /* 0x0007e8000c101906 */
[----:B------:R-:W2:Y:S01]  /*86420*/  LDL.LU R142, [R1+0x2248] ;  /* 0x00224800018e7983 */ /* 0x000ea20000300800 */
[----:B---3--:R-:W-:-:S05]  /*86430*/  IMAD.WIDE R76, R140, 0x4, R2 ;  /* 0x000000048c4c7825 */ /* 0x008fca00078e0202 */
[----:B------:R1:W-:Y:S02]  /*86440*/  @P5 STG.E desc[UR6][R76.64], R241 ;  /* 0x000000f14c005986 */ /* 0x0003e4000c101906 */
[----:B-1----:R-:W-:-:S05]  /*86450*/  IMAD.WIDE R76, R140, 0x4, R4 ;  /* 0x000000048c4c7825 */ /* 0x002fca00078e0204 */
[----:B------:R1:W-:Y:S01]  /*86460*/  @P6 STG.E desc[UR6][R76.64], R245 ;  /* 0x000000f54c006986 */ /* 0x0003e2000c101906 */
[----:B------:R-:W-:Y:S01]  /*86470*/  LOP3.LUT P6, RZ, R0, 0x1000000, RZ, 0xc0, !PT ;  /* 0x0100000000ff7812 */ /* 0x000fe200078cc0ff */
[----:B-1----:R-:W-:-:S12]  /*86480*/  IMAD.WIDE R76, R140, 0x4, R6 ;  /* 0x000000048c4c7825 */ /* 0x002fd800078e0206 */
[----:B------:R1:W-:Y:S02]  /*86490*/  @P6 STG.E desc[UR6][R76.64], R240 ;  /* 0x000000f04c006986 */ /* 0x0003e4000c101906 */
[----:B-1----:R-:W-:Y:S02]  /*864a0*/  IMAD.WIDE R76, R140, 0x4, R8 ;  /* 0x000000048c4c7825 */ /* 0x002fe400078e0208 */
        /* <DEDUP_REMOVED lines=27> */
[----:B------:R-:W-:Y:S01]  /*86660*/  LOP3.LUT P3, RZ, R16, 0x200, RZ, 0xc0, !PT ;  /* 0x0000020010ff7812 */ /* 0x000fe2000786c0ff */
[----:B-1----:R-:W-:-:S05]  /*86670*/  IMAD.WIDE R76, R145, 0x4, R8 ;  /* 0x00000004914c7825 */ /* 0x002fca00078e0208 */
[----:B------:R2:W-:Y:S01]  /*86680*/  @P1 STG.E desc[UR6][R76.64], R146 ;  /* 0x000000924c001986 */ /* 0x0005e2000c101906 */
[C---:B------:R-:W-:Y:S02]  /*86690*/  LOP3.LUT P4, RZ, R16.reuse, 0x400, RZ, 0xc0, !PT ;  /* 0x0000040010ff7812 */ /* 0x040fe4000788c0ff */
[----:B------:R-:W-:Y:S01]  /*866a0*/  LOP3.LUT P5, RZ, R16, 0x800, RZ, 0xc0, !PT ;  /* 0x0000080010ff7812 */ /* 0x000fe200078ac0ff */
[----:B--2---:R-:W-:-:S05]  /*866b0*/  IMAD.WIDE R76, R142, 0x4, R2 ;  /* 0x000000048e4c7825 */ /* 0x004fca00078e0202 */
[----:B------:R1:W-:Y:S02]  /*866c0*/  @P2 STG.E desc[UR6][R76.64], R144 ;  /* 0x000000904c002986 */ /* 0x0003e4000c101906 */
[----:B-1----:R-:W-:-:S05]  /*866d0*/  IMAD.WIDE R76, R142, 0x4, R4 ;  /* 0x000000048e4c7825 */ /* 0x002fca00078e0204 */
[----:B------:R1:W-:Y:S02]  /*866e0*/  @P3 STG.E desc[UR6][R76.64], R143 ;  /* 0x0000008f4c003986 */ /* 0x0003e4000c101906 */
[C---:B-1----:R-:W-:Y:S02]  /*866f0*/  IMAD.WIDE R76, R142.reuse, 0x4, R6 ;  /* 0x000000048e4c7825 */ /* 0x042fe400078e0206 */
[----:B------:R-:W2:Y:S04]  /*86700*/  LDL.LU R143, [R1+0xce0] ;  /* 0x000ce000018f7983 */ /* 0x000ea80000300800 */
[----:B----4-:R1:W-:Y:S02]  /*86710*/  @P4 STG.E desc[UR6][R76.64], R141 ;  /* 0x0000008d4c004986 */ /* 0x0103e4000c101906 */
[----:B-1----:R-:W-:-:S02]  /*86720*/  IMAD.WIDE R76, R142, 0x4, R8 ;  /* 0x000000048e4c7825 */ /* 0x002fc400078e0208 */
[----:B------:R-:W4:Y:S04]  /*86730*/  LDL.LU R141, [R1+0x8f0] ;  /* 0x0008f000018d7983 */ /* 0x000f280000300800 */
[----:B------:R-:W4:Y:S04]  /*86740*/  LDL.LU R142, [R1+0x4f0] ;  /* 0x0004f000018e7983 */ /* 0x000f280000300800 */
[----:B---3--:R1:W-:Y:S04]  /*86750*/  @P5 STG.E desc[UR6][R76.64], R140 ;  /* 0x0000008c4c005986 */ /* 0x0083e8000c101906 */
[----:B-1----:R-:W3:Y:S04]  /*86760*/  LDL.LU R140, [R1+0x224c] ;  /* 0x00224c00018c7983 */ /* 0x002ee80000300800 */
        /* <DEDUP_REMOVED lines=9> */
[----:B------:R-:W4:Y:S01]  /*86800*/  LDL.LU R150, [R1+0xf4] ;  /* 0x0000f40001967983 */ /* 0x000f220000300800 */
[----:B------:R-:W-:-:S03]  /*86810*/  LOP3.LUT P2, RZ, R16, 0x1000, RZ, 0xc0, !PT ;  /* 0x0000100010ff7812 */ /* 0x000fc6000784c0ff */
[----:B------:R-:W4:Y:S04]  /*86820*/  LDL.LU R148, [R1+0x1ce8] ;  /* 0x001ce80001947983 */ /* 0x000f280000300800 */
[----:B------:R-:W4:Y:S01]  /*86830*/  LDL.LU R145, [R1+0x18e8] ;  /* 0x0018e80001917983 */ /* 0x000f220000300800 */
[----:B------:R-:W-:-:S03]  /*86840*/  LOP3.LUT P3, RZ, R16, 0x2000, RZ, 0xc0, !PT ;  /* 0x0000200010ff7812 */ /* 0x000fc6000786c0ff */
[----:B------:R-:W4:Y:S04]  /*86850*/  LDL.LU R146, [R1+0x14e8] ;  /* 0x0014e80001927983 */ /* 0x000f280000300800 */
[----:B------:R-:W4:Y:S01]  /*86860*/  LDL.LU R144, [R1+0x225c] ;  /* 0x00225c0001907983 */ /* 0x000f220000300800 */
[C---:B------:R-:W-:Y:S02]  /*86870*/  LOP3.LUT P4, RZ, R16.reuse, 0x4000, RZ, 0xc0, !PT ;  /* 0x0000400010ff7812 */ /* 0x040fe4000788c0ff */
        /* <DEDUP_REMOVED lines=19> */
[----:B---3--:R-:W-:-:S05]  /*869b0*/  IMAD.WIDE R76, R140, 0x4, R2 ;  /* 0x000000048c4c7825 */ /* 0x008fca00078e0202 */
[----:B--2---:R1:W-:Y:S02]  /*869c0*/  @P2 STG.E desc[UR6][R76.64], R143 ;  /* 0x0000008f4c002986 */ /* 0x0043e4000c101906 */
[C---:B-1----:R-:W-:Y:S02]  /*869d0*/  IMAD.WIDE R76, R140.reuse, 0x4, R4 ;  /* 0x000000048c4c7825 */ /* 0x042fe400078e0204 */
[----:B------:R-:W2:Y:S04]  /*869e0*/  LDL.LU R143, [R1+0x10e8] ;  /* 0x0010e800018f7983 */ /* 0x000ea80000300800 */
[----:B----4-:R1:W-:Y:S02]  /*869f0*/  @P3 STG.E desc[UR6][R76.64], R141 ;  /* 0x0000008d4c003986 */ /* 0x0103e4000c101906 */
[----:B-1----:R-:W-:-:S02]  /*86a00*/  IMAD.WIDE R76, R140, 0x4, R6 ;  /* 0x000000048c4c7825 */ /* 0x002fc400078e0206 */
[----:B------:R-:W3:Y:S04]  /*86a10*/  LDL.LU R141, [R1+0xce8] ;  /* 0x000ce800018d7983 */ /* 0x000ee80000300800 */
[----:B------:R1:W-:Y:S02]  /*86a20*/  @P4 STG.E desc[UR6][R76.64], R142 ;  /* 0x0000008e4c004986 */ /* 0x0003e4000c101906 */
[----:B-1----:R-:W-:Y:S02]  /*86a30*/  IMAD.WIDE R76, R140, 0x4, R8 ;  /* 0x000000048c4c7825 */ /* 0x002fe400078e0208 */
[----:B------:R-:W4:Y:S04]  /*86a40*/  LDL.LU R142, [R1+0x8f8] ;  /* 0x0008f800018e7983 */ /* 0x000f280000300800 */
[----:B------:R-:W4:Y:S04]  /*86a50*/  LDL.LU R140, [R1+0x4f8] ;  /* 0x0004f800018c7983 */ /* 0x000f280000300800 */
[----:B------:R-:W3:Y:S01]  /*86a60*/  LDL.LU R147, [R1+0x2260] ;  /* 0x0022600001937983 */ /* 0x000ee20000300800 */
[----:B------:R-:W-:-:S04]  /*86a70*/  LOP3.LUT R0, R0, 0xffff7fff, RZ, 0xc0, !PT ;  /* 0xffff7fff00007812 */ /* 0x000fc800078ec0ff */
[----:B------:R-:W-:Y:S02]  /*86a80*/  @P6 LOP3.LUT R0, R0, 0x8000, RZ, 0xfc, !PT ;  /* 0x0000800000006812 */ /* 0x000fe400078efcff */
[C---:B------:R-:W-:Y:S02]  /*86a90*/  LOP3.LUT P6, RZ, R16.reuse, 0x20000, RZ, 0xc0, !PT ;  /* 0x0002000010ff7812 */ /* 0x040fe400078cc0ff */
[----:B------:R-:W-:Y:S02]  /*86aa0*/  LOP3.LUT P5, RZ, R16, 0x8000, RZ, 0xc0, !PT ;  /* 0x0000800010ff7812 */ /* 0x000fe400078ac0ff */
[----:B------:R-:W-:-:S09]  /*86ab0*/  LOP3.LUT R0, R0, 0xfffeffff, RZ, 0xc0, !PT ;  /* 0xfffeffff00007812 */ /* 0x000fd200078ec0ff */
[----:B------:R-:W-:Y:S02]  /*86ac0*/  @P6 LOP3.LUT R0, R0, 0x10000, RZ, 0xfc, !PT ;  /* 0x0001000000006812 */ /* 0x000fe400078efcff */
[----:B------:R-:W-:Y:S01]  /*86ad0*/  LOP3.LUT P6, RZ, R16, 0x10000, RZ, 0xc0, !PT ;  /* 0x0001000010ff7812 */ /* 0x000fe200078cc0ff */
[----:B------:R1:W-:Y:S02]  /*86ae0*/  @P5 STG.E desc[UR6][R76.64], R246 ;  /* 0x000000f64c005986 */ /* 0x0003e4000c101906 */
[----:B-1----:R-:W-:-:S10]  /*86af0*/  IMAD.WIDE R76, R244, 0x4, R2 ;  /* 0x00000004f44c7825 */ /* 0x002fd400078e0202 */
        /* <DEDUP_REMOVED lines=11> */
[C---:B-1----:R-:W-:Y:S01]  /*86bb0*/  IMAD.WIDE R76, R149.reuse, 0x4, R2 ;  /* 0x00000004954c7825 */ /* 0x042fe200078e0202 */
[----:B------:R-:W-:Y:S01]  /*86bc0*/  LOP3.LUT P0, RZ, R16, 0x2000000, RZ, 0xc0, !PT ;  /* 0x0200000010ff7812 */ /* 0x000fe2000780c0ff */
[----:B------:R-:W4:Y:S10]  /*86bd0*/  LDL.LU R82, [R1+0x2268] ;  /* 0x0022680001527983 */ /* 0x000f340000300800 */
        /* <DEDUP_REMOVED lines=22> */
[----:B------:R-:W-:-:S04]  /*86d40*/  LOP3.LUT P5, RZ, R16, 0x40000000, RZ, 0xc0, !PT ;  /* 0x4000000010ff7812 */ /* 0x000fc800078ac0ff */
[----:B--2---:R3:W-:Y:S02]  /*86d50*/  @P2 STG.E desc[UR6][R76.64], R143 ;  /* 0x0000008f4c002986 */ /* 0x0047e4000c101906 */
[----:B---3--:R-:W-:-:S05]  /*86d60*/  IMAD.WIDE R76, R147, 0x4, R2 ;  /* 0x00000004934c7825 */ /* 0x008fca00078e0202 */
[----:B------:R1:W-:Y:S02]  /*86d70*/  @P3 STG.E desc[UR6][R76.64], R141 ;  /* 0x0000008d4c003986 */ /* 0x0003e4000c101906 */
[----:B-1----:R-:W-:-:S05]  /*86d80*/  IMAD.WIDE R76, R147, 0x4, R4 ;  /* 0x00000004934c7825 */ /* 0x002fca00078e0204 */
[----:B----4-:R1:W-:Y:S02]  /*86d90*/  @P4 STG.E desc[UR6][R76.64], R142 ;  /* 0x0000008e4c004986 */ /* 0x0103e4000c101906 */
[----:B-1----:R-:W-:-:S05]  /*86da0*/  IMAD.WIDE R76, R147, 0x4, R6 ;  /* 0x00000004934c7825 */ /* 0x002fca00078e0206 */
[----:B------:R1:W-:Y:S04]  /*86db0*/  @P5 STG.E desc[UR6][R76.64], R140 ;  /* 0x0000008c4c005986 */ /* 0x0003e8000c101906 */
[----:B-1----:R-:W2:Y:S04]  /*86dc0*/  LDL.LU R140, [R1+0xf8] ;  /* 0x0000f800018c7983 */ /* 0x002ea80000300800 */
[----:B------:R-:W3:Y:S04]  /*86dd0*/  LDL.LU R145, [R1+0x1cec] ;  /* 0x001cec0001917983 */ /* 0x000ee80000300800 */
[----:B------:R-:W4:Y:S04]  /*86de0*/  LDL.LU R146, [R1+0x18ec] ;  /* 0x0018ec0001927983 */ /* 0x000f280000300800 */
[----:B------:R-:W4:Y:S04]  /*86df0*/  LDL.LU R144, [R1+0x14ec] ;  /* 0x0014ec0001907983 */ /* 0x000f280000300800 */
[----:B------:R-:W3:Y:S04]  /*86e00*/  LDL.LU R143, [R1+0x2264] ;  /* 0x00226400018f7983 */ /* 0x000ee80000300800 */
[----:B------:R-:W4:Y:S01]  /*86e10*/  LDL.LU R141, [R1+0x10ec] ;  /* 0x0010ec00018d7983 */ /* 0x000f220000300800 */
[----:B------:R-:W-:-:S03]  /*86e20*/  LOP3.LUT P2, RZ, R16, 0x80000000, RZ, 0xc0, !PT ;  /* 0x8000000010ff7812 */ /* 0x000fc6000784c0ff */
[----:B------:R-:W4:Y:S01]  /*86e30*/  LDL.LU R142, [R1+0xcec] ;  /* 0x000cec00018e7983 */ /* 0x000f220000300800 */
[----:B------:R-:W-:Y:S01]  /*86e40*/  IMAD.WIDE R76, R147, 0x4, R8 ;  /* 0x00000004934c7825 */ /* 0x000fe200078e0208 */
        /* <DEDUP_REMOVED lines=14> */
[----:B------:R-:W-:Y:S01]  /*86f30*/  LOP3.LUT P4, RZ, R17, 0x2, RZ, 0xc0, !PT ;  /* 0x0000000211ff7812 */ /* 0x000fe2000788c0ff */
[----:B--2---:R1:W-:Y:S04]  /*86f40*/  @P2 STG.E desc[UR6][R76.64], R140 ;  /* 0x0000008c4c002986 */ /* 0x0043e8000c101906 */
[----:B-1----:R-:W2:Y:S04]  /*86f50*/  LDL.LU R140, [R1+0x8fc] ;  /* 0x0008fc00018c7983 */ /* 0x002ea80000300800 */
[----:B------:R-:W2:Y:S04]  /*86f60*/  LDL.LU R244, [R1+0x4fc] ;  /* 0x0004fc0001f47983 */ /* 0x000ea80000300800 */
[----:B------:R-:W2:Y:S04]  /*86f70*/  LDL.LU R83, [R1+0xfc] ;  /* 0x0000fc0001537983 */ /* 0x000ea80000300800 */
[----:B------:R-:W2:Y:S04]  /*86f80*/  LDL.LU R150, [R1+0x226c] ;  /* 0x00226c0001967983 */ /* 0x000ea80000300800 */
[----:B------:R-:W2:Y:S04]  /*86f90*/  LDL.LU R79, [R1+0x1cf0] ;  /* 0x001cf000014f7983 */ /* 0x000ea80000300800 */
[----:B------:R-:W2:Y:S01]  /*86fa0*/  LDL.LU R151, [R1+0x18f0] ;  /* 0x0018f00001977983 */ /* 0x000ea20000300800 */
[----:B------:R-:W-:Y:S01]  /*86fb0*/  LOP3.LUT R0, R0, 0xffffffdf, RZ, 0xc0, !PT ;  /* 0xffffffdf00007812 */ /* 0x000fe200078ec0ff */
[----:B---3--:R-:W-:Y:S01]  /*86fc0*/  IMAD.WIDE R76, R143, 0x4, R2 ;  /* 0x000000048f4c7825 */ /* 0x008fe200078e0202 */
[----:B------:R-:W-:Y:S01]  /*86fd0*/  LOP3.LUT P5, RZ, R17, 0x4, RZ, 0xc0, !PT ;  /* 0x0000000411ff7812 */ /* 0x000fe200078ac0ff */
[----:B------:R-:W3:Y:S01]  /*86fe0*/  LDL.LU R149, [R1+0x14f0] ;  /* 0x0014f00001957983 */ /* 0x000ee20000300800 */
[----:B------:R-:W-:-:S02]  /*86ff0*/  @P6 LOP3.LUT R0, R0, 0x20, RZ, 0xfc, !PT ;  /* 0x0000002000006812 */ /* 0x000fc400078efcff */
[----:B------:R-:W-:Y:S01]  /*87000*/  LOP3.LUT P6, RZ, R17, 0x40, RZ, 0xc0, !PT ;  /* 0x0000004011ff7812 */ /* 0x000fe200078cc0ff */
[----:B------:R1:W-:Y:S01]  /*87010*/  @P3 STG.E desc[UR6][R76.64], R145 ;  /* 0x000000914c003986 */ /* 0x0003e2000c101906 */
[----:B------:R-:W-:Y:S01]  /*87020*/  LOP3.LUT R0, R0, 0xffffffbf, RZ, 0xc0, !PT ;  /* 0xffffffbf00007812 */ /* 0x000fe200078ec0ff */
[----:B-1----:R-:W-:-:S05]  /*87030*/  IMAD.WIDE R76, R143, 0x4, R4 ;  /* 0x000000048f4c7825 */ /* 0x002fca00078e0204 */
[----:B----4-:R1:W-:Y:S05]  /*87040*/  @P4 STG.E desc[UR6][R76.64], R146 ;  /* 0x000000924c004986 */ /* 0x0103ea000c101906 */
[----:B------:R-:W-:Y:S02]  /*87050*/  @P6 LOP3.LUT R0, R0, 0x40, RZ, 0xfc, !PT ;  /* 0x0000004000006812 */ /* 0x000fe400078efcff */
[----:B------:R-:W-:Y:S01]  /*87060*/  LOP3.LUT P6, RZ, R17, 0x20, RZ, 0xc0, !PT ;  /* 0x0000002011ff7812 */ /* 0x000fe200078cc0ff */
[----:B-1----:R-:W-:-:S05]  /*87070*/  IMAD.WIDE R76, R143, 0x4, R6 ;  /* 0x000000048f4c7825 */ /* 0x002fca00078e0206 */
[----:B------:R1:W-:Y:S01]  /*87080*/  @P5 STG.E desc[UR6][R76.64], R144 ;  /* 0x000000904c005986 */ /* 0x0003e2000c101906 */
[----:B------:R-:W-:-:S03]  /*87090*/  LOP3.LUT R0, R0, 0xffffff7f, RZ, 0xc0, !PT ;  /* 0xffffff7f00007812 */ /* 0x000fc600078ec0ff */
[----:B-1----:R-:W4:Y:S04]  /*870a0*/  LDL.LU R144, [R1+0x2270] ;  /* 0x0022700001907983 */ /* 0x002f280000300800 */
[----:B------:R-:W4:Y:S04]  /*870b0*/  LDL.LU R148, [R1+0x10f0] ;  /* 0x0010f00001947983 */ /* 0x000f280000300800 */
[----:B------:R-:W4:Y:S01]  /*870c0*/  LDL.LU R147, [R1+0xcf0] ;  /* 0x000cf00001937983 */ /* 0x000f220000300800 */
[----:B------:R-:W-:Y:S02]  /*870d0*/  @P6 LOP3.LUT R0, R0, 0x80, RZ, 0xfc, !PT ;  /* 0x0000008000006812 */ /* 0x000fe400078efcff */
[----:B------:R-:W-:Y:S01]  /*870e0*/  LOP3.LUT P6, RZ, R17, 0x10, RZ, 0xc0, !PT ;  /* 0x0000001011ff7812 */ /* 0x000fe200078cc0ff */
[----:B------:R-:W4:Y:S01]  /*870f0*/  LDL.LU R145, [R1+0x900] ;  /* 0x0009000001917983 */ /* 0x000f220000300800 */
[----:B------:R-:W-:Y:S01]  /*87100*/  LOP3.LUT R0, R0, 0xfffffeff, RZ, 0xc0, !PT ;  /* 0xfffffeff00007812 */ /* 0x000fe200078ec0ff */
[----:B------:R-:W-:-:S02]  /*87110*/  IMAD.WIDE R76, R143, 0x4, R8 ;  /* 0x000000048f4c7825 */ /* 0x000fc400078e0208 */
[----:B------:R-:W4:Y:S08]  /*87120*/  LDL.LU R146, [R1+0x500] ;  /* 0x0005000001927983 */ /* 0x000f300000300800 */
[----:B------:R-:W-:Y:S02]  /*87130*/  @P6 LOP3.LUT R0, R0, 0x100, RZ, 0xfc, !PT ;  /* 0x0000010000006812 */ /* 0x000fe400078efcff */
[----:B------:R-:W-:-:S13]  /*87140*/  LOP3.LUT P6, RZ, R17, 0x8, RZ, 0xc0, !PT ;  /* 0x0000000811ff7812 */ /* 0x000fda00078cc0ff */
[----:B------:R1:W-:Y:S01]  /*87150*/  @P6 STG.E desc[UR6][R76.64], R141 ;  /* 0x0000008d4c006986 */ /* 0x0003e2000c101906 */
[----:B------:R-:W-:Y:S01]  /*87160*/  LOP3.LUT P6, RZ, R0, 0x100, RZ, 0xc0, !PT ;  /* 0x0000010000ff7812 */ /* 0x000fe200078cc0ff */
[----:B-1----:R-:W-:Y:S02]  /*87170*/  IMAD.WIDE R76, R82, 0x4, R2 ;  /* 0x00000004524c7825 */ /* 0x002fe400078e0202 */
[----:B------:R-:W4:Y:S10]  /*87180*/  LDL.LU R141, [R1+0x100] ;  /* 0x00010000018d7983 */ /* 0x000f340000300800 */
[----:B------:R1:W-:Y:S01]  /*87190*/  @P6 STG.E desc[UR6][R76.64], R142 ;  /* 0x0000008e4c006986 */ /* 0x0003e2000c101906 */
[----:B------:R-:W-:-:S03]  /*871a0*/  LOP3.LUT P6, RZ, R0, 0x80, RZ, 0xc0, !PT ;  /* 0x0000008000ff7812 */ /* 0x000fc600078cc0ff */
[----:B-1----:R-:W4:Y:S04]  /*871b0*/  LDL.LU R142, [R1+0x1cf4] ;  /* 0x001cf400018e7983 */ /* 0x002f280000300800 */
[----:B------:R-:W4:Y:S01]  /*871c0*/  LDL.LU R143, [R1+0x2274] ;  /* 0x00227400018f7983 */ /* 0x000f220000300800 */
[----:B------:R-:W-:-:S05]  /*871d0*/  IMAD.WIDE R76, R82, 0x4, R4 ;  /* 0x00000004524c7825 */ /* 0x000fca00078e0204 */
        /* <DEDUP_REMOVED lines=9> */
[----:B-1----:R-:W-:Y:S01]  /*87270*/  IMAD.WIDE R76, R150, 0x4, R2 ;  /* 0x00000004964c7825 */ /* 0x002fe200078e0202 */
[----:B------:R-:W-:Y:S01]  /*87280*/  LOP3.LUT P0, RZ, R17, 0x1000, RZ, 0xc0, !PT ;  /* 0x0000100011ff7812 */ /* 0x000fe2000780c0ff */
[----:B------:R-:W2:Y:S10]  /*87290*/  LDL.LU R83, [R1+0x227c] ;  /* 0x00227c0001537983 */ /* 0x000eb40000300800 */
[----:B------:R1:W-:Y:S01]  /*872a0*/  @P6 STG.E desc[UR6][R76.64], R79 ;  /* 0x0000004f4c006986 */ /* 0x0003e2000c101906 */
[----:B------:R-:W-:Y:S01]  /*872b0*/  LOP3.LUT P6, RZ, R0, 0x8, RZ, 0xc0, !PT ;  /* 0x0000000800ff7812 */ /* 0x000fe200078cc0ff */
[----:B-1----:R-:W-:-:S12]  /*872c0*/  IMAD.WIDE R76, R150, 0x4, R4 ;  /* 0x00000004964c7825 */ /* 0x002fd800078e0204 */
[----:B------:R1:W-:Y:S01]  /*872d0*/  @P6 STG.E desc[UR6][R76.64], R151 ;  /* 0x000000974c006986 */ /* 0x0003e2000c101906 */
[----:B------:R-:W-:Y:S01]  /*872e0*/  LOP3.LUT P6, RZ, R0, 0x4, RZ, 0xc0, !PT ;  /* 0x0000000400ff7812 */ /* 0x000fe200078cc0ff */
[----:B-1----:R-:W-:-:S12]  /*872f0*/  IMAD.WIDE R76, R150, 0x4, R6 ;  /* 0x00000004964c7825 */ /* 0x002fd800078e0206 */
[----:B---3--:R1:W-:Y:S01]  /*87300*/  @P6 STG.E desc[UR6][R76.64], R149 ;  /* 0x000000954c006986 */ /* 0x0083e2000c101906 */
[----:B------:R-:W-:Y:S02]  /*87310*/  LOP3.LUT P6, RZ, R0, 0x2, RZ, 0xc0, !PT ;  /* 0x0000000200ff7812 */ /* 0x000fe400078cc0ff */
[----:B------:R-:W-:Y:S01]  /*87320*/  LOP3.LUT P1, RZ, R17, 0x2000, RZ, 0xc0, !PT ;  /* 0x0000200011ff7812 */ /* 0x000fe2000782c0ff */
[----:B-1----:R-:W-:-:S10]  /*87330*/  IMAD.WIDE R76, R150, 0x4, R8 ;  /* 0x00000004964c7825 */ /* 0x002fd400078e0208 */
[----:B----4-:R1:W-:Y:S02]  /*87340*/  @P6 STG.E desc[UR6][R76.64], R148 ;  /* 0x000000944c006986 */ /* 0x0103e4000c101906 */
[----:B-1----:R-:W-:-:S05]  /*87350*/  IMAD.WIDE R76, R144, 0x4, R2 ;  /* 0x00000004904c7825 */ /* 0x002fca00078e0202 */
[----:B------:R1:W-:Y:S02]  /*87360*/  @P0 STG.E desc[UR6][R76.64], R147 ;  /* 0x000000934c000986 */ /* 0x0003e4000c101906 */
[----:B-1----:R-:W-:-:S05]  /*87370*/  IMAD.WIDE R76, R144, 0x4, R4 ;  /* 0x00000004904c7825 */ /* 0x002fca00078e0204 */
[----:B------:R1:W-:Y:S04]  /*87380*/  @P1 STG.E desc[UR6][R76.64], R145 ;  /* 0x000000914c001986 */ /* 0x0003e8000c101906 */
[----:B-1----:R-:W3:Y:S01]  /*87390*/  LDL.LU R145, [R1+0x14f4] ;  /* 0x0014f40001917983 */ /* 0x002ee20000300800 */
[C---:B------:R-:W-:Y:S02]  /*873a0*/  LOP3.LUT P2, RZ, R17.reuse, 0x4000, RZ, 0xc0, !PT ;  /* 0x0000400011ff7812 */ /* 0x040fe4000784c0ff */
[C---:B------:R-:W-:Y:S01]  /*873b0*/  LOP3.LUT P3, RZ, R17.reuse, 0x8000, RZ, 0xc0, !PT ;  /* 0x0000800011ff7812 */ /* 0x040fe2000786c0ff */
[----:B------:R-:W-:Y:S01]  /*873c0*/  IMAD.WIDE R76, R144, 0x4, R6 ;  /* 0x00000004904c7825 */ /* 0x000fe200078e0206 */
[C---:B------:R-:W-:Y:S02]  /*873d0*/  LOP3.LUT P4, RZ, R17.reuse, 0x10000, RZ, 0xc0, !PT ;  /* 0x0001000011ff7812 */ /* 0x040fe4000788c0ff */
[----:B------:R-:W-:-:S07]  /*873e0*/  LOP3.LUT P5, RZ, R17, 0x20000, RZ, 0xc0, !PT ;  /* 0x0002000011ff7812 */ /* 0x000fce00078ac0ff */
[----:B------:R1:W-:Y:S02]  /*873f0*/  @P2 STG.E desc[UR6][R76.64], R146 ;  /* 0x000000924c002986 */ /* 0x0003e4000c101906 */
[----:B-1----:R-:W-:Y:S02]  /*87400*/  IMAD.WIDE R76, R144, 0x4, R8 ;  /* 0x00000004904c7825 */ /* 0x002fe400078e0208 */
[----:B------:R-:W4:Y:S04]  /*87410*/  LDL.LU R146, [R1+0x10f4] ;  /* 0x0010f40001927983 */ /* 0x000f280000300800 */
[----:B------:R1:W-:Y:S04]  /*87420*/  @P3 STG.E desc[UR6][R76.64], R141 ;  /* 0x0000008d4c003986 */ /* 0x0003e8000c101906 */
[----:B------:R-:W4:Y:S01]  /*87430*/  LDL.LU R144, [R1+0xcf4] ;  /* 0x000cf40001907983 */ /* 0x000f220000300800 */
[----:B-1----:R-:W-:-:S03]  /*87440*/  IMAD.WIDE R76, R143, 0x4, R2 ;  /* 0x000000048f4c7825 */ /* 0x002fc600078e0202 */
[----:B------:R-:W4:Y:S04]  /*87450*/  LDL.LU R141, [R1+0x904] ;  /* 0x00090400018d7983 */ /* 0x000f280000300800 */
[----:B------:R1:W-:Y:S02]  /*87460*/  @P4 STG.E desc[UR6][R76.64], R142 ;  /* 0x0000008e4c004986 */ /* 0x0003e4000c101906 */
[----:B-1----:R-:W-:Y:S02]  /*87470*/  IMAD.WIDE R76, R143, 0x4, R4 ;  /* 0x000000048f4c7825 */ /* 0x002fe400078e0204 */
[----:B------:R-:W4:Y:S04]  /*87480*/  LDL.LU R142, [R1+0x504] ;  /* 0x00050400018e7983 */ /* 0x000f280000300800 */
[----:B--2---:R1:W-:Y:S04]  /*87490*/  @P5 STG.E desc[UR6][R76.64], R140 ;  /* 0x0000008c4c005986 */ /* 0x0043e8000c101906 */
[----:B-1----:R-:W2:Y:S01]  /*874a0*/  LDL.LU R140, [R1+0x2278] ;  /* 0x00227800018c7983 */ /* 0x002ea20000300800 */
[----:B------:R-:W-:-:S03]  /*874b0*/  LOP3.LUT P6, RZ, R17, 0x40000000, RZ, 0xc0, !PT ;  /* 0x4000000011ff7812 */ /* 0x000fc600078cc0ff */
[----:B------:R-:W2:Y:S01]  /*874c0*/  LDL.LU R245, [R1+0x104] ;  /* 0x0001040001f57983 */ /* 0x000ea20000300800 */
[----:B------:R-:W-:-:S03]  /*874d0*/  LOP3.LUT R15, R15, 0xfdffffff, RZ, 0xc0, !PT ;  /* 0xfdffffff0f0f7812 */ /* 0x000fc600078ec0ff */
[----:B------:R-:W2:Y:S04]  /*874e0*/  LDL.LU R240, [R1+0x1cf8] ;  /* 0x001cf80001f07983 */ /* 0x000ea80000300800 */
[----:B------:R-:W2:Y:S02]  /*874f0*/  LDL.LU R244, [R1+0x18f8] ;  /* 0x0018f80001f47983 */ /* 0x000ea40000300800 */
[----:B------:R-:W-:Y:S02]  /*87500*/  @P6 LOP3.LUT R15, R15, 0x2000000, RZ, 0xfc, !PT ;  /* 0x020000000f0f6812 */ /* 0x000fe400078efcff */
[----:B------:R-:W-:Y:S01]  /*87510*/  LOP3.LUT P6, RZ, R17, 0x20000000, RZ, 0xc0, !PT ;  /* 0x2000000011ff7812 */ /* 0x000fe200078cc0ff */
[----:B------:R-:W2:Y:S01]  /*87520*/  LDL.LU R82, [R1+0x14f8] ;  /* 0x0014f80001527983 */ /* 0x000ea20000300800 */
[----:B------:R-:W-:-:S02]  /*87530*/  LOP3.LUT R15, R15, 0xfbffffff, RZ, 0xc0, !PT ;  /* 0xfbffffff0f0f7812 */ /* 0x000fc400078ec0ff */
[----:B------:R-:W-:Y:S01]  /*87540*/  LOP3.LUT P2, RZ, R17, 0x40000, RZ, 0xc0, !PT ;  /* 0x0004000011ff7812 */ /* 0x000fe2000784c0ff */
[----:B------:R-:W-:Y:S01]  /*87550*/  IMAD.WIDE R76, R143, 0x4, R6 ;  /* 0x000000048f4c7825 */ /* 0x000fe200078e0206 */
[----:B------:R-:W2:Y:S04]  /*87560*/  LDL.LU R151, [R1+0xcf8] ;  /* 0x000cf80001977983 */ /* 0x000ea80000300800 */
[----:B------:R-:W2:Y:S03]  /*87570*/  LDL.LU R149, [R1+0x908] ;  /* 0x0009080001957983 */ /* 0x000ea60000300800 */
[----:B------:R-:W-:Y:S01]  /*87580*/  @P6 LOP3.LUT R15, R15, 0x4000000, RZ, 0xfc, !PT ;  /* 0x040000000f0f6812 */ /* 0x000fe200078efcff */
[----:B------:R-:W2:Y:S01]  /*87590*/  LDL.LU R150, [R1+0x508] ;  /* 0x0005080001967983 */ /* 0x000ea20000300800 */
[----:B------:R-:W-:-:S02]  /*875a0*/  LOP3.LUT P6, RZ, R17, 0x10000000, RZ, 0xc0, !PT ;  /* 0x1000000011ff7812 */ /* 0x000fc400078cc0ff */
[----:B------:R-:W-:Y:S01]  /*875b0*/  LOP3.LUT R15, R15, 0xf7ffffff, RZ, 0xc0, !PT ;  /* 0xf7ffffff0f0f7812 */ /* 0x000fe200078ec0ff */
[----:B------:R-:W2:Y:S04]  /*875c0*/  LDL.LU R148, [R1+0x2280] ;  /* 0x0022800001947983 */ /* 0x000ea80000300800 */
[----:B------:R-:W2:Y:S06]  /*875d0*/  LDL.LU R147, [R1+0x108] ;  /* 0x0001080001937983 */ /* 0x000eac0000300800 */
        /* <DEDUP_REMOVED lines=11> */
[----:B---3--:R1:W-:Y:S02]  /*87690*/  @P2 STG.E desc[UR6][R76.64], R145 ;  /* 0x000000914c002986 */ /* 0x0083e4000c101906 */
[----:B-1----:R-:W-:Y:S02]  /*876a0*/  IMAD.WIDE R76, R143, 0x4, R8 ;  /* 0x000000048f4c7825 */ /* 0x002fe400078e0208 */
[----:B------:R-:W3:Y:S04]  /*876b0*/  LDL.LU R143, [R1+0x2284] ;  /* 0x00228400018f7983 */ /* 0x000ee80000300800 */
[----:B------:R-:W3:Y:S01]  /*876c0*/  LDL.LU R79, [R1+0x10f8] ;  /* 0x0010f800014f7983 */ /* 0x000ee20000300800 */
[----:B------:R-:W-:-:S02]  /*876d0*/  LOP3.LUT R15, R15, 0x7fffffff, RZ, 0xc0, !PT ;  /* 0x7fffffff0f0f7812 */ /* 0x000fc400078ec0ff */
[----:B------:R-:W-:Y:S01]  /*876e0*/  LOP3.LUT P3, RZ, R17, 0x80000, RZ, 0xc0, !PT ;  /* 0x0008000011ff7812 */ /* 0x000fe2000786c0ff */
[----:B------:R-:W3:Y:S01]  /*876f0*/  LDL.LU R145, [R1+0x1cfc] ;  /* 0x001cfc0001917983 */ /* 0x000ee20000300800 */
[----:B------:R-:W-:Y:S02]  /*87700*/  @P6 LOP3.LUT R15, R15, 0x80000000, RZ, 0xfc, !PT ;  /* 0x800000000f0f6812 */ /* 0x000fe400078efcff */
[C---:B------:R-:W-:Y:S02]  /*87710*/  LOP3.LUT P6, RZ, R17.reuse, 0x800000, RZ, 0xc0, !PT ;  /* 0x0080000011ff7812 */ /* 0x040fe400078cc0ff */
[C---:B------:R-:W-:Y:S02]  /*87720*/  LOP3.LUT P4, RZ, R17.reuse, 0x100000, RZ, 0xc0, !PT ;  /* 0x0010000011ff7812 */ /* 0x040fe4000788c0ff */
[----:B------:R-:W-:Y:S02]  /*87730*/  LOP3.LUT P5, RZ, R17, 0x200000, RZ, 0xc0, !PT ;  /* 0x0020000011ff7812 */ /* 0x000fe400078ac0ff */
[----:B------:R-:W-:-:S03]  /*87740*/  LOP3.LUT R0, R0, 0xfffffffe, RZ, 0xc0, !PT ;  /* 0xfffffffe00007812 */ /* 0x000fc600078ec0ff */
[----:B----4-:R1:W-:Y:S04]  /*87750*/  @P3 STG.E desc[UR6][R76.64], R146 ;  /* 0x000000924c003986 */ /* 0x0103e8000c101906 */
[----:B------:R-:W-:Y:S02]  /*87760*/  @P6 LOP3.LUT R0, R0, 0x1, RZ, 0xfc, !PT ;  /* 0x0000000100006812 */ /* 0x000fe400078efcff */
[----:B------:R-:W-:Y:S01]  /*87770*/  LOP3.LUT P6, RZ, R17, 0x400000, RZ, 0xc0, !PT ;  /* 0x0040000011ff7812 */ /* 0x000fe200078cc0ff */
[----:B-1----:R-:W4:Y:S01]  /*87780*/  LDL.LU R146, [R1+0x18fc] ;  /* 0x0018fc0001927983 */ /* 0x002f220000300800 */
[----:B--2---:R-:W-:-:S05]  /*87790*/  IMAD.WIDE R76, R140, 0x4, R2 ;  /* 0x000000048c4c7825 */ /* 0x004fca00078e0202 */
[----:B------:R1:W-:Y:S02]  /*877a0*/  @P4 STG.E desc[UR6][R76.64], R144 ;  /* 0x000000904c004986 */ /* 0x0003e4000c101906 */
[C---:B-1----:R-:W-:Y:S02]  /*877b0*/  IMAD.WIDE R76, R140.reuse, 0x4, R4 ;  /* 0x000000048c4c7825 */ /* 0x042fe400078e0204 */
[----:B------:R-:W2:Y:S04]  /*877c0*/  LDL.LU R144, [R1+0x14fc] ;  /* 0x0014fc0001907983 */ /* 0x000ea80000300800 */
[----:B------:R1:W-:Y:S02]  /*877d0*/  @P5 STG.E desc[UR6][R76.64], R141 ;  /* 0x0000008d4c005986 */ /* 0x0003e4000c101906 */
[----:B-1----:R-:W-:-:S05]  /*877e0*/  IMAD.WIDE R76, R140, 0x4, R6 ;  /* 0x000000048c4c7825 */ /* 0x002fca00078e0206 */
[----:B------:R1:W-:Y:S02]  /*877f0*/  @P6 STG.E desc[UR6][R76.64], R142 ;  /* 0x0000008e4c006986 */ /* 0x0003e4000c101906 */
[----:B-1----:R-:W-:Y:S02]  /*87800*/  IMAD.WIDE R76, R140, 0x4, R8 ;  /* 0x000000048c4c7825 */ /* 0x002fe400078e0208 */
[----:B------:R-:W2:Y:S04]  /*87810*/  LDL.LU R142, [R1+0x10fc] ;  /* 0x0010fc00018e7983 */ /* 0x000ea80000300800 */
[----:B------:R-:W2:Y:S04]  /*87820*/  LDL.LU R140, [R1+0xcfc] ;  /* 0x000cfc00018c7983 */ /* 0x000ea80000300800 */
[----:B------:R-:W2:Y:S01]  /*87830*/  LDL.LU R141, [R1+0x2288] ;  /* 0x00228800018d7983 */ /* 0x000ea20000300800 */
        /* <DEDUP_REMOVED lines=13> */
[----:B---3--:R1:W-:Y:S01]  /*87910*/  @P6 STG.E desc[UR6][R76.64], R79 ;  /* 0x0000004f4c006986 */ /* 0x0083e2000c101906 */
[----:B------:R-:W-:Y:S01]  /*87920*/  LOP3.LUT P6, RZ, R15, 0x8000000, RZ, 0xc0, !PT ;  /* 0x080000000fff7812 */ /* 0x000fe200078cc0ff */
[----:B-1----:R-:W-:-:S12]  /*87930*/  IMAD.WIDE R76, R148, 0x4, R2 ;  /* 0x00000004944c7825 */ /* 0x002fd800078e0202 */
[----:B------:R1:W-:Y:S01]  /*87940*/  @P6 STG.E desc[UR6][R76.64], R151 ;  /* 0x000000974c006986 */ /* 0x0003e2000c101906 */
[----:B------:R-:W-:Y:S01]  /*87950*/  LOP3.LUT P6, RZ, R15, 0x4000000, RZ, 0xc0, !PT ;  /* 0x040000000fff7812 */ /* 0x000fe200078cc0ff */
[----:B-1----:R-:W-:-:S12]  /*87960*/  IMAD.WIDE R76, R148, 0x4, R4 ;  /* 0x00000004944c7825 */ /* 0x002fd800078e0204 */
[----:B------:R1:W-:Y:S01]  /*87970*/  @P6 STG.E desc[UR6][R76.64], R149 ;  /* 0x000000954c006986 */ /* 0x0003e2000c101906 */
[----:B------:R-:W-:Y:S02]  /*87980*/  LOP3.LUT P6, RZ, R15, 0x2000000, RZ, 0xc0, !PT ;  /* 0x020000000fff7812 */ /* 0x000fe400078cc0ff */
[----:B------:R-:W-:Y:S02]  /*87990*/  LOP3.LUT P0, RZ, R17, 0x80000000, RZ, 0xc0, !PT ;  /* 0x8000000011ff7812 */ /* 0x000fe4000780c0ff */
        /* <DEDUP_REMOVED lines=10> */
[----:B-1----:R-:W-:-:S05]  /*87a40*/  IMAD.WIDE R76, R143, 0x4, R4 ;  /* 0x000000048f4c7825 */ /* 0x002fca00078e0204 */
[----:B----4-:R1:W-:Y:S01]  /*87a50*/  @P2 STG.E desc[UR6][R76.64], R146 ;  /* 0x000000924c002986 */ /* 0x0103e2000c101906 */
[----:B------:R-:W-:Y:S01]  /*87a60*/  LOP3.LUT P5, RZ, R18, 0x10, RZ, 0xc0, !PT ;  /* 0x0000001012ff7812 */ /* 0x000fe200078ac0ff */
[----:B-1----:R-:W-:-:S05]  /*87a70*/  IMAD.WIDE R76, R143, 0x4, R6 ;  /* 0x000000048f4c7825 */ /* 0x002fca00078e0206 */
[----:B--2---:R1:W-:Y:S04]  /*87a80*/  @P3 STG.E desc[UR6][R76.64], R144 ;  /* 0x000000904c003986 */ /* 0x0043e8000c101906 */
[----:B-1----:R-:W2:Y:S01]  /*87a90*/  LDL.LU R144, [R1+0x90c] ;  /* 0x00090c0001907983 */ /* 0x002ea20000300800 */
[----:B------:R-:W-:-:S03]  /*87aa0*/  IMAD.WIDE R76, R143, 0x4, R8 ;  /* 0x000000048f4c7825 */ /* 0x000fc600078e0208 */
[----:B------:R-:W3:Y:S04]  /*87ab0*/  LDL.LU R143, [R1+0x50c] ;  /* 0x00050c00018f7983 */ /* 0x000ee80000300800 */
[----:B------:R1:W-:Y:S02]  /*87ac0*/  @P4 STG.E desc[UR6][R76.64], R142 ;  /* 0x0000008e4c004986 */ /* 0x0003e4000c101906 */
[----:B-1----:R-:W-:Y:S02]  /*87ad0*/  IMAD.WIDE R76, R141, 0x4, R2 ;  /* 0x000000048d4c7825 */ /* 0x002fe400078e0202 */
[----:B------:R-:W4:Y:S04]  /*87ae0*/  LDL.LU R142, [R1+0x10c] ;  /* 0x00010c00018e7983 */ /* 0x000f280000300800 */
[----:B------:R-:W4:Y:S04]  /*87af0*/  LDL.LU R241, [R1+0x1e70] ;  /* 0x001e700001f17983 */ /* 0x000f280000300800 */
[----:B------:R1:W-:Y:S04]  /*87b00*/  @P5 STG.E desc[UR6][R76.64], R140 ;  /* 0x0000008c4c005986 */ /* 0x0003e8000c101906 */
[----:B------:R-:W4:Y:S04]  /*87b10*/  LDL.LU R245, [R1+0x1d00] ;  /* 0x001d000001f57983 */ /* 0x000f280000300800 */
[----:B-1----:R-:W4:Y:S04]  /*87b20*/  LDL.LU R140, [R1+0x228c] ;  /* 0x00228c00018c7983 */ /* 0x002f280000300800 */
[----:B------:R-:W4:Y:S01]  /*87b30*/  LDL.LU R240, [R1+0x1900] ;  /* 0x0019000001f07983 */ /* 0x000f220000300800 */
[----:B------:R-:W-:-:S02]  /*87b40*/  LOP3.LUT P6, RZ, R18, 0x20000, RZ, 0xc0, !PT ;  /* 0x0002000012ff7812 */ /* 0x000fc400078cc0ff */
[----:B------:R-:W-:Y:S01]  /*87b50*/  LOP3.LUT R15, R15, 0xfffdffff, RZ, 0xc0, !PT ;  /* 0xfffdffff0f0f7812 */ /* 0x000fe200078ec0ff */
[----:B------:R-:W4:Y:S04]  /*87b60*/  LDL.LU R244, [R1+0x1500] ;  /* 0x0015000001f47983 */ /* 0x000f280000300800 */
[----:B------:R-:W4:Y:S04]  /*87b70*/  LDL.LU R151, [R1+0x2290] ;  /* 0x0022900001977983 */ /* 0x000f280000300800 */
[----:B------:R-:W4:Y:S02]  /*87b80*/  LDL.LU R82, [R1+0x1100] ;  /* 0x0011000001527983 */ /* 0x000f240000300800 */
[----:B------:R-:W-:-:S02]  /*87b90*/  @P6 LOP3.LUT R15, R15, 0x20000, RZ, 0xfc, !PT ;  /* 0x000200000f0f6812 */ /* 0x000fc400078efcff */
[----:B------:R-:W-:Y:S01]  /*87ba0*/  LOP3.LUT P6, RZ, R18, 0x10000, RZ, 0xc0, !PT ;  /* 0x0001000012ff7812 */ /* 0x000fe200078cc0ff */
[----:B------:R-:W4:Y:S01]  /*87bb0*/  LDL.LU R83, [R1+0xd00] ;  /* 0x000d000001537983 */ /* 0x000f220000300800 */
[----:B------:R-:W-:-:S03]  /*87bc0*/  LOP3.LUT R15, R15, 0xfffbffff, RZ, 0xc0, !PT ;  /* 0xfffbffff0f0f7812 */ /* 0x000fc600078ec0ff */
[----:B------:R-:W4:Y:S04]  /*87bd0*/  LDL.LU R79, [R1+0x910] ;  /* 0x00091000014f7983 */ /* 0x000f280000300800 */
[----:B------:R-:W4:Y:S04]  /*87be0*/  LDL.LU R149, [R1+0x510] ;  /* 0x0005100001957983 */ /* 0x000f280000300800 */
[----:B------:R-:W-:Y:S01]  /*87bf0*/  @P6 LOP3.LUT R15, R15, 0x40000, RZ, 0xfc, !PT ;  /* 0x000400000f0f6812 */ /* 0x000fe200078efcff */
[----:B------:R-:W4:Y:S01]  /*87c00*/  LDL.LU R150, [R1+0x1e74] ;  /* 0x001e740001967983 */ /* 0x000f220000300800 */
[----:B------:R-:W-:-:S02]  /*87c10*/  LOP3.LUT P6, RZ, R18, 0x8000, RZ, 0xc0, !PT ;  /* 0x0000800012ff7812 */ /* 0x000fc400078cc0ff */
[----:B------:R-:W-:Y:S01]  /*87c20*/  LOP3.LUT R15, R15, 0xfff7ffff, RZ, 0xc0, !PT ;  /* 0xfff7ffff0f0f7812 */ /* 0x000fe200078ec0ff */
[----:B------:R-:W4:Y:S01]  /*87c30*/  LDL.LU R148, [R1+0x1d04] ;  /* 0x001d040001947983 */ /* 0x000f220000300800 */
[----:B------:R-:W-:-:S03]  /*87c40*/  LOP3.LUT P2, RZ, R18, 0x20, RZ, 0xc0, !PT ;  /* 0x0000002012ff7812 */ /* 0x000fc6000784c0ff */
[----:B------:R-:W4:Y:S04]  /*87c50*/  LDL.LU R147, [R1+0x1904] ;  /* 0x0019040001937983 */ /* 0x000f280000300800 */
[----:B------:R-:W4:Y:S02]  /*87c60*/  LDL.LU R145, [R1+0x2294] ;  /* 0x0022940001917983 */ /* 0x000f240000300800 */
[----:B------:R-:W-:Y:S02]  /*87c70*/  @P6 LOP3.LUT R15, R15, 0x80000, RZ, 0xfc, !PT ;  /* 0x000800000f0f6812 */ /* 0x000fe400078efcff */
[C---:B------:R-:W-:Y:S02]  /*87c80*/  LOP3.LUT P6, RZ, R18.reuse, 0x4000, RZ, 0xc0, !PT ;  /* 0x0000400012ff7812 */ /* 0x040fe400078cc0ff */
[----:B------:R-:W-:Y:S01]  /*87c90*/  LOP3.LUT P3, RZ, R18, 0x40, RZ, 0xc0, !PT ;  /* 0x0000004012ff7812 */ /* 0x000fe2000786c0ff */
[----:B------:R-:W-:Y:S01]  /*87ca0*/  IMAD.WIDE R76, R141, 0x4, R4 ;  /* 0x000000048d4c7825 */ /* 0x000fe200078e0204 */
[----:B------:R-:W-:Y:S01]  /*87cb0*/  LOP3.LUT R15, R15, 0xffefffff, RZ, 0xc0, !PT ;  /* 0xffefffff0f0f7812 */ /* 0x000fe200078ec0ff */
[----:B------:R-:W4:Y:S08]  /*87cc0*/  LDL.LU R146, [R1+0x1504] ;  /* 0x0015040001927983 */ /* 0x000f300000300800 */
        /* <DEDUP_REMOVED lines=16> */
[----:B--2---:R1:W-:Y:S02]  /*87dd0*/  @P2 STG.E desc[UR6][R76.64], R144 ;  /* 0x000000904c002986 */ /* 0x0043e4000c101906 */
[C---:B-1----:R-:W-:Y:S02]  /*87de0*/  IMAD.WIDE R76, R141.reuse, 0x4, R6 ;  /* 0x000000048d4c7825 */ /* 0x042fe400078e0206 */
[----:B------:R-:W2:Y:S04]  /*87df0*/  LDL.LU R144, [R1+0x1104] ;  /* 0x0011040001907983 */ /* 0x000ea80000300800 */
[----:B---3--:R1:W-:Y:S02]  /*87e00*/  @P3 STG.E desc[UR6][R76.64], R143 ;  /* 0x0000008f4c003986 */ /* 0x0083e4000c101906 */
[----:B-1----:R-:W-:-:S02]  /*87e10*/  IMAD.WIDE R76, R141, 0x4, R8 ;  /* 0x000000048d4c7825 */ /* 0x002fc400078e0208 */
[----:B------:R-:W3:Y:S04]  /*87e20*/  LDL.LU R143, [R1+0xd04] ;  /* 0x000d0400018f7983 */ /* 0x000ee80000300800 */
[----:B------:R-:W3:Y:S04]  /*87e30*/  LDL.LU R141, [R1+0x914] ;  /* 0x00091400018d7983 */ /* 0x000ee80000300800 */
[----:B----4-:R1:W-:Y:S04]  /*87e40*/  @P4 STG.E desc[UR6][R76.64], R142 ;  /* 0x0000008e4c004986 */ /* 0x0103e8000c101906 */
[----:B-1----:R-:W4:Y:S01]  /*87e50*/  LDL.LU R142, [R1+0x2298] ;  /* 0x00229800018e7983 */ /* 0x002f220000300800 */
[----:B------:R-:W-:-:S05]  /*87e60*/  IMAD.WIDE R76, R140, 0x4, R2 ;  /* 0x000000048c4c7825 */ /* 0x000fca00078e0202 */
        /* <DEDUP_REMOVED lines=39> */
[----:B----4-:R-:W-:-:S05]  /*880e0*/  IMAD.WIDE R76, R142, 0x4, R2 ;  /* 0x000000048e4c7825 */ /* 0x010fca00078e0202 */
[----:B--2---:R1:W-:Y:S02]  /*880f0*/  @P2 STG.E desc[UR6][R76.64], R144 ;  /* 0x000000904c002986 */ /* 0x0043e4000c101906 */
[----:B-1----:R-:W-:-:S05]  /*88100*/  IMAD.WIDE R76, R142, 0x4, R4 ;  /* 0x000000048e4c7825 */ /* 0x002fca00078e0204 */
[----:B---3--:R1:W-:Y:S02]  /*88110*/  @P3 STG.E desc[UR6][R76.64], R143 ;  /* 0x0000008f4c003986 */ /* 0x0083e4000c101906 */
[C---:B-1----:R-:W-:Y:S02]  /*88120*/  IMAD.WIDE R76, R142.reuse, 0x4, R6 ;  /* 0x000000048e4c7825 */ /* 0x042fe400078e0206 */
[----:B------:R-:W2:Y:S04]  /*88130*/  LDL.LU R143, [R1+0x1e78] ;  /* 0x001e7800018f7983 */ /* 0x000ea80000300800 */
[----:B------:R1:W-:Y:S02]  /*88140*/  @P4 STG.E desc[UR6][R76.64], R141 ;  /* 0x0000008d4c004986 */ /* 0x0003e4000c101906 */
[----:B-1----:R-:W-:-:S02]  /*88150*/  IMAD.WIDE R76, R142, 0x4, R8 ;  /* 0x000000048e4c7825 */ /* 0x002fc400078e0208 */
[----:B------:R-:W3:Y:S04]  /*88160*/  LDL.LU R141, [R1+0x1d08] ;  /* 0x001d0800018d7983 */ /* 0x000ee80000300800 */
[----:B------:R-:W4:Y:S04]  /*88170*/  LDL.LU R142, [R1+0x1908] ;  /* 0x00190800018e7983 */ /* 0x000f280000300800 */
[----:B------:R1:W-:Y:S04]  /*88180*/  @P5 STG.E desc[UR6][R76.64], R140 ;  /* 0x0000008c4c005986 */ /* 0x0003e8000c101906 */
[----:B-1----:R-:W2:Y:S04]  /*88190*/  LDL.LU R140, [R1+0x229c] ;  /* 0x00229c00018c7983 */ /* 0x002ea80000300800 */
        /* <DEDUP_REMOVED lines=16> */
[----:B------:R-:W-:-:S03]  /*882a0*/  LOP3.LUT P4, RZ, R18, 0x4000000, RZ, 0xc0, !PT ;  /* 0x0400000012ff7812 */ /* 0x000fc6000788c0ff */
[----:B------:R-:W4:Y:S01]  /*882b0*/  LDL.LU R144, [R1+0x51c] ;  /* 0x00051c0001907983 */ /* 0x000f220000300800 */
        /* <DEDUP_REMOVED lines=21> */
[----:B-1----:R-:W-:-:S05]  /*88410*/  IMAD.WIDE R76, R140, 0x4, R4 ;  /* 0x000000048c4c7825 */ /* 0x002fca00078e0204 */
[----:B---3--:R1:W-:Y:S02]  /*88420*/  @P3 STG.E desc[UR6][R76.64], R141 ;  /* 0x0000008d4c003986 */ /* 0x0083e4000c101906 */
[C---:B-1----:R-:W-:Y:S02]  /*88430*/  IMAD.WIDE R76, R140.reuse, 0x4, R6 ;  /* 0x000000048c4c7825 */ /* 0x042fe400078e0206 */
[----:B------:R-:W2:Y:S04]  /*88440*/  LDL.LU R141, [R1+0x1d10] ;  /* 0x001d1000018d7983 */ /* 0x000ea80000300800 */
[----:B----4-:R1:W-:Y:S02]  /*88450*/  @P4 STG.E desc[UR6][R76.64], R142 ;  /* 0x0000008e4c004986 */ /* 0x0103e4000c101906 */
[----:B-1----:R-:W-:-:S02]  /*88460*/  IMAD.WIDE R76, R140, 0x4, R8 ;  /* 0x000000048c4c7825 */ /* 0x002fc400078e0208 */
[----:B------:R-:W3:Y:S04]  /*88470*/  LDL.LU R142, [R1+0x1910] ;  /* 0x00191000018e7983 */ /* 0x000ee80000300800 */
[----:B------:R-:W4:Y:S04]  /*88480*/  LDL.LU R140, [R1+0x1510] ;  /* 0x00151000018c7983 */ /* 0x000f280000300800 */
[----:B------:R-:W2:Y:S01]  /*88490*/  LDL.LU R143, [R1+0x22ac] ;  /* 0x0022ac00018f7983 */ /* 0x000ea20000300800 */
        /* <DEDUP_REMOVED lines=42> */
[C---:B------:R-:W-:Y:S01]  /*88740*/  LOP3.LUT P4, RZ, R19.reuse, 0x200, RZ, 0xc0, !PT ;  /* 0x0000020013ff7812 */ /* 0x040fe2000788c0ff */
[----:B-1----:R-:W-:Y:S01]  /*88750*/  IMAD.WIDE R76, R146, 0x4, R8 ;  /* 0x00000004924c7825 */ /* 0x002fe200078e0208 */
[----:B------:R-:W-:Y:S01]  /*88760*/  LOP3.LUT P5, RZ, R19, 0x400, RZ, 0xc0, !PT ;  /* 0x0000040013ff7812 */ /* 0x000fe200078ac0ff */
[----:B------:R-:W4:Y:S04]  /*88770*/  LDL.LU R146, [R1+0x1110] ;  /* 0x0011100001927983 */ /* 0x000f280000300800 */
[----:B------:R1:W-:Y:S04]  /*88780*/  @P2 STG.E desc[UR6][R76.64], R144 ;  /* 0x000000904c002986 */ /* 0x0003e8000c101906 */
[----:B-1----:R-:W4:Y:S01]  /*88790*/  LDL.LU R144, [R1+0xd10] ;  /* 0x000d100001907983 */ /* 0x002f220000300800 */
[----:B--2---:R-:W-:-:S05]  /*887a0*/  IMAD.WIDE R76, R143, 0x4, R2 ;  /* 0x000000048f4c7825 */ /* 0x004fca00078e0202 */
[----:B------:R1:W-:Y:S02]  /*887b0*/  @P3 STG.E desc[UR6][R76.64], R141 ;  /* 0x0000008d4c003986 */ /* 0x0003e4000c101906 */
[C---:B-1----:R-:W-:Y:S02]  /*887c0*/  IMAD.WIDE R76, R143.reuse, 0x4, R4 ;  /* 0x000000048f4c7825 */ /* 0x042fe400078e0204 */
[----:B------:R-:W2:Y:S04]  /*887d0*/  LDL.LU R141, [R1+0x920] ;  /* 0x00092000018d7983 */ /* 0x000ea80000300800 */
[----:B---3--:R1:W-:Y:S02]  /*887e0*/  @P4 STG.E desc[UR6][R76.64], R142 ;  /* 0x0000008e4c004986 */ /* 0x0083e4000c101906 */
[----:B-1----:R-:W-:-:S02]  /*887f0*/  IMAD.WIDE R76, R143, 0x4, R6 ;  /* 0x000000048f4c7825 */ /* 0x002fc400078e0206 */
[----:B------:R-:W3:Y:S04]  /*88800*/  LDL.LU R142, [R1+0x520] ;  /* 0x00052000018e7983 */ /* 0x000ee80000300800 */
[----:B----4-:R1:W-:Y:S04]  /*88810*/  @P5 STG.E desc[UR6][R76.64], R140 ;  /* 0x0000008c4c005986 */ /* 0x0103e8000c101906 */
[----:B-1----:R-:W4:Y:S04]  /*88820*/  LDL.LU R140, [R1+0x22b0] ;  /* 0x0022b000018c7983 */ /* 0x002f280000300800 */
        /* <DEDUP_REMOVED lines=17> */
[C---:B------:R-:W-:Y:S02]  /*88940*/  LOP3.LUT P5, RZ, R19.reuse, 0x4000, RZ, 0xc0, !PT ;  /* 0x0000400013ff7812 */ /* 0x040fe400078ac0ff */
[----:B------:R-:W-:Y:S02]  /*88950*/  LOP3.LUT P6, RZ, R19, 0x800000, RZ, 0xc0, !PT ;  /* 0x0080000013ff7812 */ /* 0x000fe400078cc0ff */
[----:B------:R-:W-:-:S11]  /*88960*/  LOP3.LUT R15, R15, 0xfffffffd, RZ, 0xc0, !PT ;  /* 0xfffffffd0f0f7812 */ /* 0x000fd600078ec0ff */
[----:B------:R-:W-:Y:S02]  /*88970*/  @P6 LOP3.LUT R15, R15, 0x2, RZ, 0xfc, !PT ;  /* 0x000000020f0f6812 */ /* 0x000fe400078efcff */
[----:B------:R-:W-:Y:S02]  /*88980*/  LOP3.LUT P6, RZ, R19, 0x400000, RZ, 0xc0, !PT ;  /* 0x0040000013ff7812 */ /* 0x000fe400078cc0ff */
[----:B------:R-:W-:-:S11]  /*88990*/  LOP3.LUT R15, R15, 0xfffffffb, RZ, 0xc0, !PT ;  /* 0xfffffffb0f0f7812 */ /* 0x000fd600078ec0ff */
[----:B------:R-:W-:Y:S02]  /*889a0*/  @P6 LOP3.LUT R15, R15, 0x4, RZ, 0xfc, !PT ;  /* 0x000000040f0f6812 */ /* 0x000fe400078efcff */
[----:B------:R-:W-:Y:S01]  /*889b0*/  LOP3.LUT P6, RZ, R19, 0x200000, RZ, 0xc0, !PT ;  /* 0x0020000013ff7812 */ /* 0x000fe200078cc0ff */
[----:B------:R1:W-:Y:S04]  /*889c0*/  @P2 STG.E desc[UR6][R76.64], R146 ;  /* 0x000000924c002986 */ /* 0x0003e8000c101906 */
[----:B-1----:R-:W3:Y:S01]  /*889d0*/  LDL.LU R146, [R1+0x1918] ;  /* 0x0019180001927983 */ /* 0x002ee20000300800 */
[----:B------:R-:W-:-:S07]  /*889e0*/  LOP3.LUT R15, R15, 0xfffffff7, RZ, 0xc0, !PT ;  /* 0xfffffff70f0f7812 */ /* 0x000fce00078ec0ff */
[----:B------:R-:W-:Y:S02]  /*889f0*/  @P6 LOP3.LUT R15, R15, 0x8, RZ, 0xfc, !PT ;  /* 0x000000080f0f6812 */ /* 0x000fe400078efcff */
[----:B------:R-:W-:Y:S01]  /*88a00*/  LOP3.LUT P6, RZ, R19, 0x100000, RZ, 0xc0, !PT ;  /* 0x0010000013ff7812 */ /* 0x000fe200078cc0ff */
[----:B----4-:R-:W-:-:S05]  /*88a10*/  IMAD.WIDE R76, R140, 0x4, R2 ;  /* 0x000000048c4c7825 */ /* 0x010fca00078e0202 */
[----:B------:R1:W-:Y:S02]  /*88a20*/  @P3 STG.E desc[UR6][R76.64], R144 ;  /* 0x000000904c003986 */ /* 0x0003e4000c101906 */
[C---:B-1----:R-:W-:Y:S02]  /*88a30*/  IMAD.WIDE R76, R140.reuse, 0x4, R4 ;  /* 0x000000048c4c7825 */ /* 0x042fe400078e0204 */
[----:B------:R-:W4:Y:S04]  /*88a40*/  LDL.LU R144, [R1+0x1518] ;  /* 0x0015180001907983 */ /* 0x000f280000300800 */
[----:B--2---:R1:W-:Y:S02]  /*88a50*/  @P4 STG.E desc[UR6][R76.64], R141 ;  /* 0x0000008d4c004986 */ /* 0x0043e4000c101906 */
[----:B-1----:R-:W-:-:S02]  /*88a60*/  IMAD.WIDE R76, R140, 0x4, R6 ;  /* 0x000000048c4c7825 */ /* 0x002fc400078e0206 */
[----:B------:R-:W2:Y:S04]  /*88a70*/  LDL.LU R141, [R1+0x1118] ;  /* 0x00111800018d7983 */ /* 0x000ea80000300800 */
        /* <DEDUP_REMOVED lines=36> */
[----:B------:R-:W3:Y:S10]  /*88cc0*/  LDL.LU R83, [R1+0x22c8] ;  /* 0x0022c80001537983 */ /* 0x000ef40000300800 */
        /* <DEDUP_REMOVED lines=22> */
[----:B--2---:R3:W-:Y:S02]  /*88e30*/  @P3 STG.E desc[UR6][R76.64], R141 ;  /* 0x0000008d4c003986 */ /* 0x0047e4000c101906 */
[----:B---3--:R-:W-:-:S05]  /*88e40*/  IMAD.WIDE R76, R147, 0x4, R2 ;  /* 0x00000004934c7825 */ /* 0x008fca00078e0202 */
[----:B------:R1:W-:Y:S02]  /*88e50*/  @P4 STG.E desc[UR6][R76.64], R142 ;  /* 0x0000008e4c004986 */ /* 0x0003e4000c101906 */
[----:B-1----:R-:W-:-:S05]  /*88e60*/  IMAD.WIDE R76, R147, 0x4, R4 ;  /* 0x00000004934c7825 */ /* 0x002fca00078e0204 */
[----:B------:R1:W-:Y:S04]  /*88e70*/  @P5 STG.E desc[UR6][R76.64], R140 ;  /* 0x0000008c4c005986 */ /* 0x0003e8000c101906 */
[----:B-1----:R-:W2:Y:S04]  /*88e80*/  LDL.LU R140, [R1+0x528] ;  /* 0x00052800018c7983 */ /* 0x002ea80000300800 */
[----:B------:R-:W3:Y:S04]  /*88e90*/  LDL.LU R145, [R1+0x128] ;  /* 0x0001280001917983 */ /* 0x000ee80000300800 */
[----:B------:R-:W4:Y:S04]  /*88ea0*/  LDL.LU R146, [R1+0x1d1c] ;  /* 0x001d1c0001927983 */ /* 0x000f280000300800 */
[----:B------:R-:W4:Y:S04]  /*88eb0*/  LDL.LU R143, [R1+0x191c] ;  /* 0x00191c00018f7983 */ /* 0x000f280000300800 */
[----:B------:R-:W4:Y:S04]  /*88ec0*/  LDL.LU R144, [R1+0x151c] ;  /* 0x00151c0001907983 */ /* 0x000f280000300800 */
        /* <DEDUP_REMOVED lines=17> */
[----:B--2---:R1:W-:Y:S04]  /*88fe0*/  @P2 STG.E desc[UR6][R76.64], R140 ;  /* 0x0000008c4c002986 */ /* 0x0043e8000c101906 */
[----:B-1----:R-:W2:Y:S04]  /*88ff0*/  LDL.LU R140, [R1+0xd1c] ;  /* 0x000d1c00018c7983 */ /* 0x002ea80000300800 */
[----:B------:R-:W2:Y:S04]  /*89000*/  LDL.LU R244, [R1+0x92c] ;  /* 0x00092c0001f47983 */ /* 0x000ea80000300800 */
[----:B------:R-:W2:Y:S01]  /*89010*/  LDL.LU R82, [R1+0x52c] ;  /* 0x00052c0001527983 */ /* 0x000ea20000300800 */
[----:B------:R-:W-:-:S03]  /*89020*/  LOP3.LUT R16, R16, 0xdfffffff, RZ, 0xc0, !PT ;  /* 0xdfffffff10107812 */ /* 0x000fc600078ec0ff */
[----:B------:R-:W2:Y:S01]  /*89030*/  LDL.LU R79, [R1+0x12c] ;  /* 0x00012c00014f7983 */ /* 0x000ea20000300800 */
[----:B------:R-:W-:Y:S02]  /*89040*/  @P6 LOP3.LUT R16, R16, 0x20000000, RZ, 0xfc, !PT ;  /* 0x2000000010106812 */ /* 0x000fe400078efcff */
[----:B------:R-:W-:Y:S01]  /*89050*/  LOP3.LUT P6, RZ, R20, 0x20, RZ, 0xc0, !PT ;  /* 0x0000002014ff7812 */ /* 0x000fe200078cc0ff */
[----:B------:R-:W2:Y:S01]  /*89060*/  LDL.LU R148, [R1+0x22cc] ;  /* 0x0022cc0001947983 */ /* 0x000ea20000300800 */
[----:B------:R-:W-:Y:S02]  /*89070*/  LOP3.LUT R16, R16, 0xbfffffff, RZ, 0xc0, !PT ;  /* 0xbfffffff10107812 */ /* 0x000fe400078ec0ff */
[----:B------:R-:W-:Y:S01]  /*89080*/  LOP3.LUT P3, RZ, R19, 0x80000000, RZ, 0xc0, !PT ;  /* 0x8000000013ff7812 */ /* 0x000fe2000786c0ff */
[----:B------:R-:W2:Y:S01]  /*89090*/  LDL.LU R151, [R1+0x1e80] ;  /* 0x001e800001977983 */ /* 0x000ea20000300800 */
[C---:B------:R-:W-:Y:S01]  /*890a0*/  LOP3.LUT P4, RZ, R20.reuse, 0x1, RZ, 0xc0, !PT ;  /* 0x0000000114ff7812 */ /* 0x040fe2000788c0ff */
[----:B------:R-:W-:Y:S01]  /*890b0*/  IMAD.WIDE R76, R147, 0x4, R8 ;  /* 0x00000004934c7825 */ /* 0x000fe200078e0208 */
[----:B------:R-:W-:Y:S01]  /*890c0*/  LOP3.LUT P5, RZ, R20, 0x2, RZ, 0xc0, !PT ;  /* 0x0000000214ff7812 */ /* 0x000fe200078ac0ff */
[----:B------:R-:W2:Y:S04]  /*890d0*/  LDL.LU R149, [R1+0x1d20] ;  /* 0x001d200001957983 */ /* 0x000ea80000300800 */
[----:B------:R-:W-:-:S02]  /*890e0*/  @P6 LOP3.LUT R16, R16, 0x40000000, RZ, 0xfc, !PT ;  /* 0x4000000010106812 */ /* 0x000fc400078efcff */
[----:B------:R-:W-:Y:S02]  /*890f0*/  LOP3.LUT P6, RZ, R20, 0x10, RZ, 0xc0, !PT ;  /* 0x0000001014ff7812 */ /* 0x000fe400078cc0ff */
[----:B------:R-:W-:Y:S01]  /*89100*/  LOP3.LUT R16, R16, 0x7fffffff, RZ, 0xc0, !PT ;  /* 0x7fffffff10107812 */ /* 0x000fe200078ec0ff */
[----:B---3--:R4:W-:Y:S10]  /*89110*/  @P3 STG.E desc[UR6][R76.64], R145 ;  /* 0x000000914c003986 */ /* 0x0089f4000c101906 */
[----:B------:R-:W-:-:S02]  /*89120*/  @P6 LOP3.LUT R16, R16, 0x80000000, RZ, 0xfc, !PT ;  /* 0x8000000010106812 */ /* 0x000fc400078efcff */
[----:B------:R-:W-:Y:S01]  /*89130*/  LOP3.LUT P6, RZ, R20, 0x8, RZ, 0xc0, !PT ;  /* 0x0000000814ff7812 */ /* 0x000fe200078cc0ff */
[----:B----4-:R-:W-:Y:S01]  /*89140*/  IMAD.WIDE R76, R141, 0x4, R2 ;  /* 0x000000048d4c7825 */ /* 0x010fe200078e0202 */
[----:B------:R-:W-:-:S04]  /*89150*/  LOP3.LUT R15, R15, 0xfffffffe, RZ, 0xc0, !PT ;  /* 0xfffffffe0f0f7812 */ /* 0x000fc800078ec0ff */
[----:B------:R1:W-:Y:S07]  /*89160*/  @P4 STG.E desc[UR6][R76.64], R146 ;  /* 0x000000924c004986 */ /* 0x0003ee000c101906 */
[----:B------:R-:W-:Y:S01]  /*89170*/  @P6 LOP3.LUT R15, R15, 0x1, RZ, 0xfc, !PT ;  /* 0x000000010f0f6812 */ /* 0x000fe200078efcff */
[----:B-1----:R-:W-:Y:S01]  /*89180*/  IMAD.WIDE R76, R141, 0x4, R4 ;  /* 0x000000048d4c7825 */ /* 0x002fe200078e0204 */
[----:B------:R-:W-:-:S04]  /*89190*/  LOP3.LUT P6, RZ, R20, 0x4, RZ, 0xc0, !PT ;  /* 0x0000000414ff7812 */ /* 0x000fc800078cc0ff */
[----:B------:R1:W-:Y:S04]  /*891a0*/  @P5 STG.E desc[UR6][R76.64], R143 ;  /* 0x0000008f4c005986 */ /* 0x0003e8000c101906 */
[----:B-1----:R-:W3:Y:S04]  /*891b0*/  LDL.LU R143, [R1+0x22d0] ;  /* 0x0022d000018f7983 */ /* 0x002ee80000300800 */
[----:B------:R-:W4:Y:S01]  /*891c0*/  LDL.LU R150, [R1+0x1920] ;  /* 0x0019200001967983 */ /* 0x000f220000300800 */
[----:B------:R-:W-:-:S03]  /*891d0*/  IMAD.WIDE R76, R141, 0x4, R6 ;  /* 0x000000048d4c7825 */ /* 0x000fc600078e0206 */
[----:B------:R-:W3:Y:S04]  /*891e0*/  LDL.LU R147, [R1+0x1520] ;  /* 0x0015200001937983 */ /* 0x000ee80000300800 */
[----:B------:R1:W-:Y:S01]  /*891f0*/  @P6 STG.E desc[UR6][R76.64], R144 ;  /* 0x000000904c006986 */ /* 0x0003e2000c101906 */
[----:B------:R-:W-:-:S03]  /*89200*/  LOP3.LUT P6, RZ, R15, 0x1, RZ, 0xc0, !PT ;  /* 0x000000010fff7812 */ /* 0x000fc600078cc0ff */
[----:B------:R-:W3:Y:S04]  /*89210*/  LDL.LU R145, [R1+0x1120] ;  /* 0x0011200001917983 */ /* 0x000ee80000300800 */
[----:B------:R-:W3:Y:S01]  /*89220*/  LDL.LU R146, [R1+0xd20] ;  /* 0x000d200001927983 */ /* 0x000ee20000300800 */
[----:B-1----:R-:W-:-:S03]  /*89230*/  IMAD.WIDE R76, R141, 0x4, R8 ;  /* 0x000000048d4c7825 */ /* 0x002fc600078e0208 */
[----:B------:R-:W3:Y:S04]  /*89240*/  LDL.LU R144, [R1+0x930] ;  /* 0x0009300001907983 */ /* 0x000ee80000300800 */
[----:B------:R1:W-:Y:S01]  /*89250*/  @P6 STG.E desc[UR6][R76.64], R142 ;  /* 0x0000008e4c006986 */ /* 0x0003e2000c101906 */
[----:B------:R-:W-:-:S03]  /*89260*/  LOP3.LUT P6, RZ, R16, 0x80000000, RZ, 0xc0, !PT ;  /* 0x8000000010ff7812 */ /* 0x000fc600078cc0ff */
[----:B------:R-:W3:Y:S01]  /*89270*/  LDL.LU R141, [R1+0x530] ;  /* 0x00053000018d7983 */ /* 0x000ee20000300800 */
[----:B-1----:R-:W-:-:S09]  /*89280*/  IMAD.WIDE R76, R83, 0x4, R2 ;  /* 0x00000004534c7825 */ /* 0x002fd200078e0202 */
[----:B--2---:R1:W-:Y:S04]  /*89290*/  @P6 STG.E desc[UR6][R76.64], R140 ;  /* 0x0000008c4c006986 */ /* 0x0043e8000c101906 */
[----:B-1----:R-:W2:Y:S04]  /*892a0*/  LDL.LU R140, [R1+0x1e84] ;  /* 0x001e8400018c7983 */ /* 0x002ea80000300800 */
[----:B------:R-:W2:Y:S01]  /*892b0*/  LDL.LU R142, [R1+0x22d4] ;  /* 0x0022d400018e7983 */ /* 0x000ea20000300800 */
        /* <DEDUP_REMOVED lines=17> */
[----:B------:R-:W-:-:S02]  /*893d0*/  LOP3.LUT P6, RZ, R16, 0x2000000, RZ, 0xc0, !PT ;  /* 0x0200000010ff7812 */ /* 0x000fc400078cc0ff */
[----:B------:R-:W-:Y:S01]  /*893e0*/  LOP3.LUT P1, RZ, R20, 0x1000, RZ, 0xc0, !PT ;  /* 0x0000100014ff7812 */ /* 0x000fe2000782c0ff */
[----:B-1----:R-:W-:-:S10]  /*893f0*/  IMAD.WIDE R76, R148, 0x4, R6 ;  /* 0x00000004944c7825 */ /* 0x002fd400078e0206 */
[----:B----4-:R1:W-:Y:S01]  /*89400*/  @P6 STG.E desc[UR6][R76.64], R150 ;  /* 0x000000964c006986 */ /* 0x0103e2000c101906 */
[----:B------:R-:W-:Y:S01]  /*89410*/  LOP3.LUT P2, RZ, R20, 0x2000, RZ, 0xc0, !PT ;  /* 0x0000200014ff7812 */ /* 0x000fe2000784c0ff */
[----:B-1----:R-:W-:-:S05]  /*89420*/  IMAD.WIDE R76, R148, 0x4, R8 ;  /* 0x00000004944c7825 */ /* 0x002fca00078e0208 */
[----:B---3--:R1:W-:Y:S01]  /*89430*/  @P0 STG.E desc[UR6][R76.64], R147 ;  /* 0x000000934c000986 */ /* 0x0083e2000c101906 */
[----:B------:R-:W-:Y:S01]  /*89440*/  LOP3.LUT P3, RZ, R20, 0x4000, RZ, 0xc0, !PT ;  /* 0x0000400014ff7812 */ /* 0x000fe2000786c0ff */
[----:B-1----:R-:W-:-:S05]  /*89450*/  IMAD.WIDE R76, R143, 0x4, R2 ;  /* 0x000000048f4c7825 */ /* 0x002fca00078e0202 */
[----:B------:R1:W-:Y:S01]  /*89460*/  @P1 STG.E desc[UR6][R76.64], R145 ;  /* 0x000000914c001986 */ /* 0x0003e2000c101906 */
[----:B------:R-:W-:Y:S01]  /*89470*/  LOP3.LUT P4, RZ, R20, 0x8000, RZ, 0xc0, !PT ;  /* 0x0000800014ff7812 */ /* 0x000fe2000788c0ff */
[----:B-1----:R-:W-:-:S05]  /*89480*/  IMAD.WIDE R76, R143, 0x4, R4 ;  /* 0x000000048f4c7825 */ /* 0x002fca00078e0204 */
[----:B------:R1:W-:Y:S02]  /*89490*/  @P2 STG.E desc[UR6][R76.64], R146 ;  /* 0x000000924c002986 */ /* 0x0003e4000c101906 */
[----:B-1----:R-:W-:-:S05]  /*894a0*/  IMAD.WIDE R76, R143, 0x4, R6 ;  /* 0x000000048f4c7825 */ /* 0x002fca00078e0206 */
[----:B------:R1:W-:Y:S01]  /*894b0*/  @P3 STG.E desc[UR6][R76.64], R144 ;  /* 0x000000904c003986 */ /* 0x0003e2000c101906 */
[----:B------:R-:W-:Y:S01]  /*894c0*/  LOP3.LUT P5, RZ, R20, 0x10000, RZ, 0xc0, !PT ;  /* 0x0001000014ff7812 */ /* 0x000fe200078ac0ff */
[----:B-1----:R-:W-:Y:S02]  /*894d0*/  IMAD.WIDE R76, R143, 0x4, R8 ;  /* 0x000000048f4c7825 */ /* 0x002fe400078e0208 */
[----:B------:R-:W3:Y:S04]  /*894e0*/  LDL.LU R143, [R1+0x1d24] ;  /* 0x001d2400018f7983 */ /* 0x000ee80000300800 */
[----:B------:R1:W-:Y:S04]  /*894f0*/  @P4 STG.E desc[UR6][R76.64], R141 ;  /* 0x0000008d4c004986 */ /* 0x0003e8000c101906 */
[----:B-1----:R-:W4:Y:S04]  /*89500*/  LDL.LU R141, [R1+0x1924] ;  /* 0x00192400018d7983 */ /* 0x002f280000300800 */
[----:B------:R-:W4:Y:S04]  /*89510*/  LDL.LU R246, [R1+0x1524] ;  /* 0x0015240001f67983 */ /* 0x000f280000300800 */
[----:B------:R-:W4:Y:S04]  /*89520*/  LDL.LU R241, [R1+0x1124] ;  /* 0x0011240001f17983 */ /* 0x000f280000300800 */
[----:B------:R-:W4:Y:S01]  /*89530*/  LDL.LU R245, [R1+0xd24] ;  /* 0x000d240001f57983 */ /* 0x000f220000300800 */
[----:B--2---:R-:W-:-:S05]  /*89540*/  IMAD.WIDE R76, R142, 0x4, R2 ;  /* 0x000000048e4c7825 */ /* 0x004fca00078e0202 */
[----:B------:R1:W-:Y:S04]  /*89550*/  @P5 STG.E desc[UR6][R76.64], R140 ;  /* 0x0000008c4c005986 */ /* 0x0003e8000c101906 */
[----:B-1----:R-:W2:Y:S04]  /*89560*/  LDL.LU R140, [R1+0x22d8] ;  /* 0x0022d800018c7983 */ /* 0x002ea80000300800 */
[----:B------:R-:W2:Y:S01]  /*89570*/  LDL.LU R240, [R1+0x934] ;  /* 0x0009340001f07983 */ /* 0x000ea20000300800 */
        /* <DEDUP_REMOVED lines=8> */
[----:B------:R-:W-:-:S03]  /*89600*/  LOP3.LUT R16, R16, 0xfffbffff, RZ, 0xc0, !PT ;  /* 0xfffbffff10107812 */ /* 0x000fc600078ec0ff */
[----:B------:R-:W2:Y:S04]  /*89610*/  LDL.LU R149, [R1+0x1528] ;  /* 0x0015280001957983 */ /* 0x000ea80000300800 */
[----:B------:R-:W2:Y:S04]  /*89620*/  LDL.LU R150, [R1+0x1128] ;  /* 0x0011280001967983 */ /* 0x000ea80000300800 */
[----:B------:R-:W-:Y:S01]  /*89630*/  @P6 LOP3.LUT R16, R16, 0x40000, RZ, 0xfc, !PT ;  /* 0x0004000010106812 */ /* 0x000fe200078efcff */
[----:B------:R-:W2:Y:S01]  /*89640*/  LDL.LU R148, [R1+0xd28] ;  /* 0x000d280001947983 */ /* 0x000ea20000300800 */
[----:B------:R-:W-:-:S02]  /*89650*/  LOP3.LUT P6, RZ, R20, 0x8000000, RZ, 0xc0, !PT ;  /* 0x0800000014ff7812 */ /* 0x000fc400078cc0ff */
[----:B------:R-:W-:Y:S01]  /*89660*/  LOP3.LUT R16, R16, 0xfff7ffff, RZ, 0xc0, !PT ;  /* 0xfff7ffff10107812 */ /* 0x000fe200078ec0ff */
[----:B------:R-:W2:Y:S04]  /*89670*/  LDL.LU R147, [R1+0x938] ;  /* 0x0009380001937983 */ /* 0x000ea80000300800 */
[----:B------:R-:W2:Y:S01]  /*89680*/  LDL.LU R145, [R1+0x22e0] ;  /* 0x0022e00001917983 */ /* 0x000ea20000300800 */
[C---:B------:R-:W-:Y:S02]  /*89690*/  LOP3.LUT P2, RZ, R20.reuse, 0x20000, RZ, 0xc0, !PT ;  /* 0x0002000014ff7812 */ /* 0x040fe4000784c0ff */
[----:B------:R-:W-:Y:S01]  /*896a0*/  LOP3.LUT P3, RZ, R20, 0x40000, RZ, 0xc0, !PT ;  /* 0x0004000014ff7812 */ /* 0x000fe2000786c0ff */
[----:B------:R-:W-:Y:S01]  /*896b0*/  IMAD.WIDE R76, R142, 0x4, R4 ;  /* 0x000000048e4c7825 */ /* 0x000fe200078e0204 */
[----:B------:R-:W2:Y:S01]  /*896c0*/  LDL.LU R146, [R1+0x538] ;  /* 0x0005380001927983 */ /* 0x000ea20000300800 */
[----:B------:R-:W-:-:S02]  /*896d0*/  @P6 LOP3.LUT R16, R16, 0x80000, RZ, 0xfc, !PT ;  /* 0x0008000010106812 */ /* 0x000fc400078efcff */
[----:B------:R-:W-:Y:S01]  /*896e0*/  LOP3.LUT P6, RZ, R20, 0x4000000, RZ, 0xc0, !PT ;  /* 0x0400000014ff7812 */ /* 0x000fe200078cc0ff */
[----:B------:R-:W2:Y:S01]  /*896f0*/  LDL.LU R144, [R1+0x1e8c] ;  /* 0x001e8c0001907983 */ /* 0x000ea20000300800 */
        /* <DEDUP_REMOVED lines=17> */
[----:B---3--:R1:W-:Y:S02]  /*89810*/  @P2 STG.E desc[UR6][R76.64], R143 ;  /* 0x0000008f4c002986 */ /* 0x0083e4000c101906 */
[C---:B-1----:R-:W-:Y:S02]  /*89820*/  IMAD.WIDE R76, R142.reuse, 0x4, R6 ;  /* 0x000000048e4c7825 */ /* 0x042fe400078e0206 */
[----:B------:R-:W3:Y:S04]  /*89830*/  LDL.LU R143, [R1+0x1d2c] ;  /* 0x001d2c00018f7983 */ /* 0x000ee80000300800 */
[----:B----4-:R1:W-:Y:S02]  /*89840*/  @P3 STG.E desc[UR6][R76.64], R141 ;  /* 0x0000008d4c003986 */ /* 0x0103e4000c101906 */
[----:B-1----:R-:W-:-:S02]  /*89850*/  IMAD.WIDE R76, R142, 0x4, R8 ;  /* 0x000000048e4c7825 */ /* 0x002fc400078e0208 */
[----:B------:R-:W4:Y:S04]  /*89860*/  LDL.LU R141, [R1+0x192c] ;  /* 0x00192c00018d7983 */ /* 0x000f280000300800 */
[----:B------:R-:W3:Y:S04]  /*89870*/  LDL.LU R142, [R1+0x22e4] ;  /* 0x0022e400018e7983 */ /* 0x000ee80000300800 */
[----:B------:R2:W-:Y:S02]  /*89880*/  @P4 STG.E desc[UR6][R76.64], R246 ;  /* 0x000000f64c004986 */ /* 0x0005e4000c101906 */
[----:B--2---:R-:W-:-:S05]  /*89890*/  IMAD.WIDE R76, R140, 0x4, R2 ;  /* 0x000000048c4c7825 */ /* 0x004fca00078e0202 */
[----:B------:R1:W-:Y:S02]  /*898a0*/  @P5 STG.E desc[UR6][R76.64], R241 ;  /* 0x000000f14c005986 */ /* 0x0003e4000c101906 */
[----:B-1----:R-:W-:-:S05]  /*898b0*/  IMAD.WIDE R76, R140, 0x4, R4 ;  /* 0x000000048c4c7825 */ /* 0x002fca00078e0204 */
[----:B------:R1:W-:Y:S01]  /*898c0*/  @P6 STG.E desc[UR6][R76.64], R245 ;  /* 0x000000f54c006986 */ /* 0x0003e2000c101906 */
[----:B------:R-:W-:Y:S01]  /*898d0*/  LOP3.LUT P6, RZ, R16, 0x1000000, RZ, 0xc0, !PT ;  /* 0x0100000010ff7812 */ /* 0x000fe200078cc0ff */
[----:B-1----:R-:W-:-:S12]  /*898e0*/  IMAD.WIDE R76, R140, 0x4, R6 ;  /* 0x000000048c4c7825 */ /* 0x002fd800078e0206 */
[----:B------:R1:W-:Y:S02]  /*898f0*/  @P6 STG.E desc[UR6][R76.64], R240 ;  /* 0x000000f04c006986 */ /* 0x0003e4000c101906 */
[----:B-1----:R-:W-:Y:S02]  /*89900*/  IMAD.WIDE R76, R140, 0x4, R8 ;  /* 0x000000048c4c7825 */ /* 0x002fe400078e0208 */
        /* <DEDUP_REMOVED lines=30> */
[----:B---3--:R-:W-:-:S05]  /*89af0*/  IMAD.WIDE R76, R142, 0x4, R2 ;  /* 0x000000048e4c7825 */ /* 0x008fca00078e0202 */
[----:B------:R1:W-:Y:S02]  /*89b00*/  @P2 STG.E desc[UR6][R76.64], R144 ;  /* 0x000000904c002986 */ /* 0x0003e4000c101906 */
[C---:B-1----:R-:W-:Y:S02]  /*89b10*/  IMAD.WIDE R76, R142.reuse, 0x4, R4 ;  /* 0x000000048e4c7825 */ /* 0x042fe400078e0204 */
[----:B------:R-:W3:Y:S04]  /*89b20*/  LDL.LU R144, [R1+0x112c] ;  /* 0x00112c0001907983 */ /* 0x000ee80000300800 */
[----:B------:R1:W-:Y:S02]  /*89b30*/  @P3 STG.E desc[UR6][R76.64], R143 ;  /* 0x0000008f4c003986 */ /* 0x0003e4000c101906 */
[----:B-1----:R-:W-:-:S02]  /*89b40*/  IMAD.WIDE R76, R142, 0x4, R6 ;  /* 0x000000048e4c7825 */ /* 0x002fc400078e0206 */
[----:B------:R-:W3:Y:S04]  /*89b50*/  LDL.LU R143, [R1+0xd2c] ;  /* 0x000d2c00018f7983 */ /* 0x000ee80000300800 */
[----:B----4-:R1:W-:Y:S01]  /*89b60*/  @P4 STG.E desc[UR6][R76.64], R141 ;  /* 0x0000008d4c004986 */ /* 0x0103e2000c101906 */
[C---:B------:R-:W-:Y:S01]  /*89b70*/  LOP3.LUT P5, RZ, R21.reuse, 0x8, RZ, 0xc0, !PT ;  /* 0x0000000815ff7812 */ /* 0x040fe200078ac0ff */
[----:B-1----:R-:W-:Y:S02]  /*89b80*/  IMAD.WIDE R76, R142, 0x4, R8 ;  /* 0x000000048e4c7825 */ /* 0x002fe400078e0208 */
[----:B------:R-:W4:Y:S04]  /*89b90*/  LDL.LU R141, [R1+0x93c] ;  /* 0x00093c00018d7983 */ /* 0x000f280000300800 */
[----:B------:R-:W3:Y:S06]  /*89ba0*/  LDL.LU R142, [R1+0x22e8] ;  /* 0x0022e800018e7983 */ /* 0x000eec0000300800 */
[----:B--2---:R1:W-:Y:S04]  /*89bb0*/  @P5 STG.E desc[UR6][R76.64], R140 ;  /* 0x0000008c4c005986 */ /* 0x0043e8000c101906 */
[----:B-1----:R-:W2:Y:S04]  /*89bc0*/  LDL.LU R140, [R1+0x53c] ;  /* 0x00053c00018c7983 */ /* 0x002ea80000300800 */
[----:B------:R-:W2:Y:S04]  /*89bd0*/  LDL.LU R244, [R1+0x22ec] ;  /* 0x0022ec0001f47983 */ /* 0x000ea80000300800 */
[----:B------:R-:W2:Y:S04]  /*89be0*/  LDL.LU R241, [R1+0x1d30] ;  /* 0x001d300001f17983 */ /* 0x000ea80000300800 */
[----:B------:R-:W2:Y:S04]  /*89bf0*/  LDL.LU R245, [R1+0x1930] ;  /* 0x0019300001f57983 */ /* 0x000ea80000300800 */
[----:B------:R-:W2:Y:S04]  /*89c00*/  LDL.LU R240, [R1+0x1530] ;  /* 0x0015300001f07983 */ /* 0x000ea80000300800 */
[----:B------:R-:W2:Y:S04]  /*89c10*/  LDL.LU R82, [R1+0x1130] ;  /* 0x0011300001527983 */ /* 0x000ea80000300800 */
[----:B------:R-:W2:Y:S04]  /*89c20*/  LDL.LU R83, [R1+0xd30] ;  /* 0x000d300001537983 */ /* 0x000ea80000300800 */
[----:B------:R-:W2:Y:S04]  /*89c30*/  LDL.LU R149, [R1+0x22f0] ;  /* 0x0022f00001957983 */ /* 0x000ea80000300800 */
[----:B------:R-:W2:Y:S04]  /*89c40*/  LDL.LU R79, [R1+0x940] ;  /* 0x00094000014f7983 */ /* 0x000ea80000300800 */
[----:B------:R-:W2:Y:S01]  /*89c50*/  LDL.LU R151, [R1+0x540] ;  /* 0x0005400001977983 */ /* 0x000ea20000300800 */
[----:B------:R-:W-:-:S03]  /*89c60*/  LOP3.LUT P2, RZ, R21, 0x10, RZ, 0xc0, !PT ;  /* 0x0000001015ff7812 */ /* 0x000fc6000784c0ff */
[----:B------:R-:W2:Y:S01]  /*89c70*/  LDL.LU R150, [R1+0x140] ;  /* 0x0001400001967983 */ /* 0x000ea20000300800 */
[----:B------:R-:W-:-:S03]  /*89c80*/  LOP3.LUT P3, RZ, R21, 0x20, RZ, 0xc0, !PT ;  /* 0x0000002015ff7812 */ /* 0x000fc6000786c0ff */
[----:B------:R-:W2:Y:S04]  /*89c90*/  LDL.LU R148, [R1+0x1d34] ;  /* 0x001d340001947983 */ /* 0x000ea80000300800 */
[----:B------:R-:W2:Y:S04]  /*89ca0*/  LDL.LU R147, [R1+0x1934] ;  /* 0x0019340001937983 */ /* 0x000ea80000300800 */
[----:B------:R-:W2:Y:S01]  /*89cb0*/  LDL.LU R145, [R1+0x1534] ;  /* 0x0015340001917983 */ /* 0x000ea20000300800 */
[----:B------:R-:W-:-:S03]  /*89cc0*/  LOP3.LUT P4, RZ, R21, 0x40, RZ, 0xc0, !PT ;  /* 0x0000004015ff7812 */ /* 0x000fc6000788c0ff */
[----:B------:R-:W2:Y:S01]  /*89cd0*/  LDL.LU R146, [R1+0x22f4] ;  /* 0x0022f40001927983 */ /* 0x000ea20000300800 */
        /* <DEDUP_REMOVED lines=9> */
[----:B---3--:R-:W-:-:S05]  /*89d70*/  IMAD.WIDE R76, R142, 0x4, R2 ;  /* 0x000000048e4c7825 */ /* 0x008fca00078e0202 */
[----:B------:R1:W-:Y:S02]  /*89d80*/  @P2 STG.E desc[UR6][R76.64], R144 ;  /* 0x000000904c002986 */ /* 0x0003e4000c101906 */
[----:B-1----:R-:W-:-:S05]  /*89d90*/  IMAD.WIDE R76, R142, 0x4, R4 ;  /* 0x000000048e4c7825 */ /* 0x002fca00078e0204 */
[----:B------:R1:W-:Y:S02]  /*89da0*/  @P3 STG.E desc[UR6][R76.64], R143 ;  /* 0x0000008f4c003986 */ /* 0x0003e4000c101906 */
[C---:B-1----:R-:W-:Y:S02]  /*89db0*/  IMAD.WIDE R76, R142.reuse, 0x4, R6 ;  /* 0x000000048e4c7825 */ /* 0x042fe400078e0206 */
[----:B------:R-:W3:Y:S04]  /*89dc0*/  LDL.LU R143, [R1+0x1134] ;  /* 0x00113400018f7983 */ /* 0x000ee80000300800 */
[----:B----4-:R1:W-:Y:S02]  /*89dd0*/  @P4 STG.E desc[UR6][R76.64], R141 ;  /* 0x0000008d4c004986 */ /* 0x0103e4000c101906 */
[----:B-1----:R-:W-:-:S02]  /*89de0*/  IMAD.WIDE R76, R142, 0x4, R8 ;  /* 0x000000048e4c7825 */ /* 0x002fc400078e0208 */
[----:B------:R-:W4:Y:S04]  /*89df0*/  LDL.LU R141, [R1+0xd34] ;  /* 0x000d3400018d7983 */ /* 0x000f280000300800 */
[----:B------:R-:W4:Y:S04]  /*89e00*/  LDL.LU R142, [R1+0x944] ;  /* 0x00094400018e7983 */ /* 0x000f280000300800 */
[----:B--2---:R1:W-:Y:S04]  /*89e10*/  @P5 STG.E desc[UR6][R76.64], R140 ;  /* 0x0000008c4c005986 */ /* 0x0043e8000c101906 */
[----:B-1----:R-:W2:Y:S04]  /*89e20*/  LDL.LU R140, [R1+0x544] ;  /* 0x00054400018c7983 */ /* 0x002ea80000300800 */
[----:B------:R-:W4:Y:S01]  /*89e30*/  LDL.LU R144, [R1+0x22f8] ;  /* 0x0022f80001907983 */ /* 0x000f220000300800 */
        /* <DEDUP_REMOVED lines=15> */
[----:B------:R-:W-:-:S10]  /*89f30*/  IMAD.WIDE R76, R244, 0x4, R2 ;  /* 0x00000004f44c7825 */ /* 0x000fd400078e0202 */
        /* <DEDUP_REMOVED lines=38> */
[----:B------:R-:W2:Y:S04]  /*8a1a0*/  LDL.LU R146, [R1+0x144] ;  /* 0x0001440001927983 */ /* 0x000ea80000300800 */
[----:B---3--:R1:W-:Y:S04]  /*8a1b0*/  @P2 STG.E desc[UR6][R76.64], R143 ;  /* 0x0000008f4c002986 */ /* 0x0083e8000c101906 */
[----:B-1----:R-:W3:Y:S01]  /*8a1c0*/  LDL.LU R143, [R1+0x1d38] ;  /* 0x001d3800018f7983 */ /* 0x002ee20000300800 */
[----:B----4-:R-:W-:-:S05]  /*8a1d0*/  IMAD.WIDE R76, R144, 0x4, R2 ;  /* 0x00000004904c7825 */ /* 0x010fca00078e0202 */
[----:B------:R1:W-:Y:S02]  /*8a1e0*/  @P3 STG.E desc[UR6][R76.64], R141 ;  /* 0x0000008d4c003986 */ /* 0x0003e4000c101906 */
[C---:B-1----:R-:W-:Y:S02]  /*8a1f0*/  IMAD.WIDE R76, R144.reuse, 0x4, R4 ;  /* 0x00000004904c7825 */ /* 0x042fe400078e0204 */
[----:B------:R-:W4:Y:S04]  /*8a200*/  LDL.LU R141, [R1+0x1938] ;  /* 0x00193800018d7983 */ /* 0x000f280000300800 */
[----:B------:R1:W-:Y:S02]  /*8a210*/  @P4 STG.E desc[UR6][R76.64], R142 ;  /* 0x0000008e4c004986 */ /* 0x0003e4000c101906 */
[----:B-1----:R-:W-:-:S02]  /*8a220*/  IMAD.WIDE R76, R144, 0x4, R6 ;  /* 0x00000004904c7825 */ /* 0x002fc400078e0206 */
[----:B------:R-:W4:Y:S04]  /*8a230*/  LDL.LU R142, [R1+0x1538] ;  /* 0x00153800018e7983 */ /* 0x000f280000300800 */
[----:B--2---:R1:W-:Y:S04]  /*8a240*/  @P5 STG.E desc[UR6][R76.64], R140 ;  /* 0x0000008c4c005986 */ /* 0x0043e8000c101906 */
[----:B-1----:R-:W2:Y:S04]  /*8a250*/  LDL.LU R140, [R1+0x22fc] ;  /* 0x0022fc00018c7983 */ /* 0x002ea80000300800 */
[----:B------:R-:W4:Y:S01]  /*8a260*/  LDL.LU R241, [R1+0x1138] ;  /* 0x0011380001f17983 */ /* 0x000f220000300800 */
[----:B------:R-:W-:-:S03]  /*8a270*/  IMAD.WIDE R76, R144, 0x4, R8 ;  /* 0x00000004904c7825 */ /* 0x000fc600078e0208 */
        /* <DEDUP_REMOVED lines=13> */
[----:B------:R-:W-:-:S02]  /*8a350*/  LOP3.LUT P2, RZ, R21, 0x800000, RZ, 0xc0, !PT ;  /* 0x0080000015ff7812 */ /* 0x000fc4000784c0ff */
[C---:B------:R-:W-:Y:S02]  /*8a360*/  LOP3.LUT P3, RZ, R21.reuse, 0x1000000, RZ, 0xc0, !PT ;  /* 0x0100000015ff7812 */ /* 0x040fe4000786c0ff */
[C---:B------:R-:W-:Y:S02]  /*8a370*/  LOP3.LUT P4, RZ, R21.reuse, 0x2000000, RZ, 0xc0, !PT ;  /* 0x0200000015ff7812 */ /* 0x040fe4000788c0ff */
[----:B------:R-:W-:Y:S02]  /*8a380*/  LOP3.LUT P5, RZ, R21, 0x4000000, RZ, 0xc0, !PT ;  /* 0x0400000015ff7812 */ /* 0x000fe400078ac0ff */
        /* <DEDUP_REMOVED lines=14> */
[----:B------:R1:W-:Y:S04]  /*8a470*/  @P2 STG.E desc[UR6][R76.64], R146 ;  /* 0x000000924c002986 */ /* 0x0003e8000c101906 */
[----:B-1----:R-:W4:Y:S01]  /*8a480*/  LDL.LU R146, [R1+0x54c] ;  /* 0x00054c0001927983 */ /* 0x002f220000300800 */
[----:B--2---:R-:W-:-:S05]  /*8a490*/  IMAD.WIDE R76, R140, 0x4, R2 ;  /* 0x000000048c4c7825 */ /* 0x004fca00078e0202 */
[----:B---3--:R1:W-:Y:S02]  /*8a4a0*/  @P3 STG.E desc[UR6][R76.64], R143 ;  /* 0x0000008f4c003986 */ /* 0x0083e4000c101906 */
[C---:B-1----:R-:W-:Y:S02]  /*8a4b0*/  IMAD.WIDE R76, R140.reuse, 0x4, R4 ;  /* 0x000000048c4c7825 */ /* 0x042fe400078e0204 */
[----:B------:R-:W2:Y:S04]  /*8a4c0*/  LDL.LU R143, [R1+0x14c] ;  /* 0x00014c00018f7983 */ /* 0x000ea80000300800 */
[----:B----4-:R1:W-:Y:S02]  /*8a4d0*/  @P4 STG.E desc[UR6][R76.64], R141 ;  /* 0x0000008d4c004986 */ /* 0x0103e4000c101906 */
[----:B-1----:R-:W-:-:S05]  /*8a4e0*/  IMAD.WIDE R76, R140, 0x4, R6 ;  /* 0x000000048c4c7825 */ /* 0x002fca00078e0206 */
[----:B------:R1:W-:Y:S02]  /*8a4f0*/  @P5 STG.E desc[UR6][R76.64], R142 ;  /* 0x0000008e4c005986 */ /* 0x0003e4000c101906 */
[----:B-1----:R-:W-:Y:S02]  /*8a500*/  IMAD.WIDE R76, R140, 0x4, R8 ;  /* 0x000000048c4c7825 */ /* 0x002fe400078e0208 */
[----:B------:R-:W3:Y:S04]  /*8a510*/  LDL.LU R142, [R1+0x1d40] ;  /* 0x001d4000018e7983 */ /* 0x000ee80000300800 */
[----:B------:R-:W4:Y:S04]  /*8a520*/  LDL.LU R140, [R1+0x1940] ;  /* 0x00194000018c7983 */ /* 0x000f280000300800 */
[----:B------:R-:W3:Y:S01]  /*8a530*/  LDL.LU R141, [R1+0x230c] ;  /* 0x00230c00018d7983 */ /* 0x000ee20000300800 */
        /* <DEDUP_REMOVED lines=38> */
[----:B------:R1:W-:Y:S02]  /*8a7a0*/  @P6 STG.E desc[UR6][R76.64], R148 ;  /* 0x000000944c006986 */ /* 0x0003e4000c101906 */
[----:B-1----:R-:W-:-:S05]  /*8a7b0*/  IMAD.WIDE R76, R144, 0x4, R2 ;  /* 0x00000004904c7825 */ /* 0x002fca00078e0202 */
[----:B------:R1:W-:Y:S02]  /*8a7c0*/  @P0 STG.E desc[UR6][R76.64], R147 ;  /* 0x000000934c000986 */ /* 0x0003e4000c101906 */
[----:B-1----:R-:W-:-:S05]  /*8a7d0*/  IMAD.WIDE R76, R144, 0x4, R4 ;  /* 0x00000004904c7825 */ /* 0x002fca00078e0204 */
[----:B------:R1:W-:Y:S04]  /*8a7e0*/  @P1 STG.E desc[UR6][R76.64], R145 ;  /* 0x000000914c001986 */ /* 0x0003e8000c101906 */
[----:B-1----:R-:W4:Y:S01]  /*8a7f0*/  LDL.LU R145, [R1+0x1540] ;  /* 0x0015400001917983 */ /* 0x002f220000300800 */
[C---:B------:R-:W-:Y:S02]  /*8a800*/  LOP3.LUT P2, RZ, R22.reuse, 0x40, RZ, 0xc0, !PT ;  /* 0x0000004016ff7812 */ /* 0x040fe4000784c0ff */
[----:B------:R-:W-:Y:S01]  /*8a810*/  LOP3.LUT P3, RZ, R22, 0x80, RZ, 0xc0, !PT ;  /* 0x0000008016ff7812 */ /* 0x000fe2000786c0ff */
[----:B------:R-:W-:Y:S01]  /*8a820*/  IMAD.WIDE R76, R144, 0x4, R6 ;  /* 0x00000004904c7825 */ /* 0x000fe200078e0206 */
[C---:B------:R-:W-:Y:S02]  /*8a830*/  LOP3.LUT P4, RZ, R22.reuse, 0x100, RZ, 0xc0, !PT ;  /* 0x0000010016ff7812 */ /* 0x040fe4000788c0ff */
[----:B------:R-:W-:-:S07]  /*8a840*/  LOP3.LUT P5, RZ, R22, 0x200, RZ, 0xc0, !PT ;  /* 0x0000020016ff7812 */ /* 0x000fce00078ac0ff */
[----:B------:R1:W-:Y:S02]  /*8a850*/  @P2 STG.E desc[UR6][R76.64], R146 ;  /* 0x000000924c002986 */ /* 0x0003e4000c101906 */
[----:B-1----:R-:W-:Y:S02]  /*8a860*/  IMAD.WIDE R76, R144, 0x4, R8 ;  /* 0x00000004904c7825 */ /* 0x002fe400078e0208 */
[----:B------:R-:W4:Y:S04]  /*8a870*/  LDL.LU R146, [R1+0x1140] ;  /* 0x0011400001927983 */ /* 0x000f280000300800 */
[----:B--2---:R1:W-:Y:S04]  /*8a880*/  @P3 STG.E desc[UR6][R76.64], R143 ;  /* 0x0000008f4c003986 */ /* 0x0043e8000c101906 */
[----:B------:R-:W2:Y:S04]  /*8a890*/  LDL.LU R144, [R1+0xd40] ;  /* 0x000d400001907983 */ /* 0x000ea80000300800 */
[----:B-1----:R-:W2:Y:S01]  /*8a8a0*/  LDL.LU R143, [R1+0x950] ;  /* 0x00095000018f7983 */ /* 0x002ea20000300800 */
[----:B---3--:R-:W-:-:S05]  /*8a8b0*/  IMAD.WIDE R76, R141, 0x4, R2 ;  /* 0x000000048d4c7825 */ /* 0x008fca00078e0202 */
[----:B------:R1:W-:Y:S02]  /*8a8c0*/  @P4 STG.E desc[UR6][R76.64], R142 ;  /* 0x0000008e4c004986 */ /* 0x0003e4000c101906 */
[----:B-1----:R-:W-:Y:S02]  /*8a8d0*/  IMAD.WIDE R76, R141, 0x4, R4 ;  /* 0x000000048d4c7825 */ /* 0x002fe400078e0204 */
[----:B------:R-:W3:Y:S04]  /*8a8e0*/  LDL.LU R142, [R1+0x550] ;  /* 0x00055000018e7983 */ /* 0x000ee80000300800 */
[----:B----4-:R1:W-:Y:S04]  /*8a8f0*/  @P5 STG.E desc[UR6][R76.64], R140 ;  /* 0x0000008c4c005986 */ /* 0x0103e8000c101906 */
        /* <DEDUP_REMOVED lines=9> */
[----:B------:R-:W-:-:S02]  /*8a990*/  LOP3.LUT R17, R17, 0xfbffffff, RZ, 0xc0, !PT ;  /* 0xfbffffff11117812 */ /* 0x000fc400078ec0ff */
[C---:B------:R-:W-:Y:S01]  /*8a9a0*/  LOP3.LUT P2, RZ, R22.reuse, 0x400, RZ, 0xc0, !PT ;  /* 0x0000040016ff7812 */ /* 0x040fe2000784c0ff */
[----:B------:R-:W-:Y:S01]  /*8a9b0*/  IMAD.WIDE R76, R141, 0x4, R6 ;  /* 0x000000048d4c7825 */ /* 0x000fe200078e0206 */
[----:B------:R-:W3:Y:S04]  /*8a9c0*/  LDL.LU R151, [R1+0xd44] ;  /* 0x000d440001977983 */ /* 0x000ee80000300800 */
[----:B------:R-:W3:Y:S03]  /*8a9d0*/  LDL.LU R149, [R1+0x954] ;  /* 0x0009540001957983 */ /* 0x000ee60000300800 */
[----:B------:R-:W-:Y:S01]  /*8a9e0*/  @P6 LOP3.LUT R17, R17, 0x4000000, RZ, 0xfc, !PT ;  /* 0x0400000011116812 */ /* 0x000fe200078efcff */
[----:B------:R-:W3:Y:S01]  /*8a9f0*/  LDL.LU R150, [R1+0x554] ;  /* 0x0005540001967983 */ /* 0x000ee20000300800 */
[----:B------:R-:W-:-:S02]  /*8aa00*/  LOP3.LUT P6, RZ, R22, 0x100000, RZ, 0xc0, !PT ;  /* 0x0010000016ff7812 */ /* 0x000fc400078cc0ff */
[----:B------:R-:W-:Y:S01]  /*8aa10*/  LOP3.LUT R17, R17, 0xf7ffffff, RZ, 0xc0, !PT ;  /* 0xf7ffffff11117812 */ /* 0x000fe200078ec0ff */
[----:B------:R-:W3:Y:S04]  /*8aa20*/  LDL.LU R148, [R1+0x2318] ;  /* 0x0023180001947983 */ /* 0x000ee80000300800 */
        /* <DEDUP_REMOVED lines=13> */
[C---:B------:R-:W-:Y:S02]  /*8ab00*/  LOP3.LUT P3, RZ, R22.reuse, 0x800, RZ, 0xc0, !PT ;  /* 0x0000080016ff7812 */ /* 0x040fe4000786c0ff */
[----:B------:R-:W-:-:S07]  /*8ab10*/  LOP3.LUT P4, RZ, R22, 0x1000, RZ, 0xc0, !PT ;  /* 0x0000100016ff7812 */ /* 0x000fce000788c0ff */
[----:B------:R-:W-:Y:S02]  /*8ab20*/  @P6 LOP3.LUT R17, R17, 0x80000000, RZ, 0xfc, !PT ;  /* 0x8000000011116812 */ /* 0x000fe400078efcff */
[C---:B------:R-:W-:Y:S02]  /*8ab30*/  LOP3.LUT P6, RZ, R22.reuse, 0x8000, RZ, 0xc0, !PT ;  /* 0x0000800016ff7812 */ /* 0x040fe400078cc0ff */
[----:B------:R-:W-:Y:S02]  /*8ab40*/  LOP3.LUT P5, RZ, R22, 0x2000, RZ, 0xc0, !PT ;  /* 0x0000200016ff7812 */ /* 0x000fe400078ac0ff */
[----:B------:R-:W-:-:S09]  /*8ab50*/  LOP3.LUT R16, R16, 0xfffffffe, RZ, 0xc0, !PT ;  /* 0xfffffffe10107812 */ /* 0x000fd200078ec0ff */
[----:B------:R-:W-:Y:S02]  /*8ab60*/  @P6 LOP3.LUT R16, R16, 0x1, RZ, 0xfc, !PT ;  /* 0x0000000110106812 */ /* 0x000fe400078efcff */
[----:B------:R-:W-:Y:S01]  /*8ab70*/  LOP3.LUT P6, RZ, R22, 0x4000, RZ, 0xc0, !PT ;  /* 0x0000400016ff7812 */ /* 0x000fe200078cc0ff */
[----:B------:R1:W-:Y:S02]  /*8ab80*/  @P2 STG.E desc[UR6][R76.64], R145 ;  /* 0x000000914c002986 */ /* 0x0003e4000c101906 */
[----:B-1----:R-:W-:Y:S02]  /*8ab90*/  IMAD.WIDE R76, R141, 0x4, R8 ;  /* 0x000000048d4c7825 */ /* 0x002fe400078e0208 */
[----:B------:R-:W3:Y:S04]  /*8aba0*/  LDL.LU R141, [R1+0x231c] ;  /* 0x00231c00018d7983 */ /* 0x000ee80000300800 */
[----:B------:R-:W3:Y:S04]  /*8abb0*/  LDL.LU R79, [R1+0x1144] ;  /* 0x00114400014f7983 */ /* 0x000ee80000300800 */
[----:B------:R-:W3:Y:S04]  /*8abc0*/  LDL.LU R145, [R1+0x1d48] ;  /* 0x001d480001917983 */ /* 0x000ee80000300800 */
[----:B------:R4:W-:Y:S02]  /*8abd0*/  @P3 STG.E desc[UR6][R76.64], R146 ;  /* 0x000000924c003986 */ /* 0x0009e4000c101906 */
[----:B----4-:R-:W-:-:S05]  /*8abe0*/  IMAD.WIDE R76, R140, 0x4, R2 ;  /* 0x000000048c4c7825 */ /* 0x010fca00078e0202 */
[----:B--2---:R1:W-:Y:S02]  /*8abf0*/  @P4 STG.E desc[UR6][R76.64], R144 ;  /* 0x000000904c004986 */ /* 0x0043e4000c101906 */
        /* <DEDUP_REMOVED lines=23> */
[C---:B------:R-:W-:Y:S02]  /*8ad70*/  LOP3.LUT P0, RZ, R22.reuse, 0x800000, RZ, 0xc0, !PT ;  /* 0x0080000016ff7812 */ /* 0x040fe4000780c0ff */
[C---:B------:R-:W-:Y:S02]  /*8ad80*/  LOP3.LUT P1, RZ, R22.reuse, 0x1000000, RZ, 0xc0, !PT ;  /* 0x0100000016ff7812 */ /* 0x040fe4000782c0ff */
[C---:B------:R-:W-:Y:S02]  /*8ad90*/  LOP3.LUT P2, RZ, R22.reuse, 0x2000000, RZ, 0xc0, !PT ;  /* 0x0200000016ff7812 */ /* 0x040fe4000784c0ff */
[C---:B------:R-:W-:Y:S02]  /*8ada0*/  LOP3.LUT P3, RZ, R22.reuse, 0x4000000, RZ, 0xc0, !PT ;  /* 0x0400000016ff7812 */ /* 0x040fe4000786c0ff */
[----:B------:R-:W-:-:S02]  /*8adb0*/  LOP3.LUT P4, RZ, R22, 0x8000000, RZ, 0xc0, !PT ;  /* 0x0800000016ff7812 */ /* 0x000fc4000788c0ff */
[----:B------:R-:W-:Y:S01]  /*8adc0*/  LOP3.LUT P5, RZ, R22, 0x10000000, RZ, 0xc0, !PT ;  /* 0x1000000016ff7812 */ /* 0x000fe200078ac0ff */
[----:B------:R1:W-:Y:S01]  /*8add0*/  @P6 STG.E desc[UR6][R76.64], R79 ;  /* 0x0000004f4c006986 */ /* 0x0003e2000c101906 */
[----:B------:R-:W-:Y:S01]  /*8ade0*/  LOP3.LUT P6, RZ, R17, 0x8000000, RZ, 0xc0, !PT ;  /* 0x0800000011ff7812 */ /* 0x000fe200078cc0ff */
[----:B-1----:R-:W-:-:S12]  /*8adf0*/  IMAD.WIDE R76, R148, 0x4, R2 ;  /* 0x00000004944c7825 */ /* 0x002fd800078e0202 */
[----:B------:R1:W-:Y:S01]  /*8ae00*/  @P6 STG.E desc[UR6][R76.64], R151 ;  /* 0x000000974c006986 */ /* 0x0003e2000c101906 */
[C---:B------:R-:W-:Y:S01]  /*8ae10*/  LOP3.LUT P6, RZ, R17.reuse, 0x4000000, RZ, 0xc0, !PT ;  /* 0x0400000011ff7812 */ /* 0x040fe200078cc0ff */
[C---:B-1----:R-:W-:Y:S02]  /*8ae20*/  IMAD.WIDE R76, R148.reuse, 0x4, R4 ;  /* 0x00000004944c7825 */ /* 0x042fe400078e0204 */
[----:B------:R-:W3:Y:S10]  /*8ae30*/  LDL.LU R151, [R1+0x2328] ;  /* 0x0023280001977983 */ /* 0x000ef40000300800 */
[----:B------:R1:W-:Y:S01]  /*8ae40*/  @P6 STG.E desc[UR6][R76.64], R149 ;  /* 0x000000954c006986 */ /* 0x0003e2000c101906 */
[----:B------:R-:W-:Y:S01]  /*8ae50*/  LOP3.LUT P6, RZ, R17, 0x2000000, RZ, 0xc0, !PT ;  /* 0x0200000011ff7812 */ /* 0x000fe200078cc0ff */
[----:B-1----:R-:W-:-:S12]  /*8ae60*/  IMAD.WIDE R76, R148, 0x4, R6 ;  /* 0x00000004944c7825 */ /* 0x002fd800078e0206 */
[----:B------:R1:W-:Y:S02]  /*8ae70*/  @P6 STG.E desc[UR6][R76.64], R150 ;  /* 0x000000964c006986 */ /* 0x0003e4000c101906 */
[----:B-1----:R-:W-:-:S05]  /*8ae80*/  IMAD.WIDE R76, R148, 0x4, R8 ;  /* 0x00000004944c7825 */ /* 0x002fca00078e0208 */
[----:B------:R1:W-:Y:S02]  /*8ae90*/  @P0 STG.E desc[UR6][R76.64], R147 ;  /* 0x000000934c000986 */ /* 0x0003e4000c101906 */
[----:B-1----:R-:W-:-:S05]  /*8aea0*/  IMAD.WIDE R76, R141, 0x4, R2 ;  /* 0x000000048d4c7825 */ /* 0x002fca00078e0202 */
[----:B------:R1:W-:Y:S02]  /*8aeb0*/  @P1 STG.E desc[UR6][R76.64], R145 ;  /* 0x000000914c001986 */ /* 0x0003e4000c101906 */
[----:B-1----:R-:W-:-:S05]  /*8aec0*/  IMAD.WIDE R76, R141, 0x4, R4 ;  /* 0x000000048d4c7825 */ /* 0x002fca00078e0204 */
[----:B--2---:R1:W-:Y:S02]  /*8aed0*/  @P2 STG.E desc[UR6][R76.64], R144 ;  /* 0x000000904c002986 */ /* 0x0043e4000c101906 */
[----:B-1----:R-:W-:-:S05]  /*8aee0*/  IMAD.WIDE R76, R141, 0x4, R6 ;  /* 0x000000048d4c7825 */ /* 0x002fca00078e0206 */
[----:B----4-:R1:W-:Y:S02]  /*8aef0*/  @P3 STG.E desc[UR6][R76.64], R143 ;  /* 0x0000008f4c003986 */ /* 0x0103e4000c101906 */
[----:B-1----:R-:W-:-:S05]  /*8af00*/  IMAD.WIDE R76, R141, 0x4, R8 ;  /* 0x000000048d4c7825 */ /* 0x002fca00078e0208 */
[----:B---3--:R1:W-:Y:S02]  /*8af10*/  @P4 STG.E desc[UR6][R76.64], R142 ;  /* 0x0000008e4c004986 */ /* 0x0083e4000c101906 */
[----:B-1----:R-:W-:-:S05]  /*8af20*/  IMAD.WIDE R76, R146, 0x4, R2 ;  /* 0x00000004924c7825 */ /* 0x002fca00078e0202 */
[----:B------:R1:W-:Y:S04]  /*8af30*/  @P5 STG.E desc[UR6][R76.64], R140 ;  /* 0x0000008c4c005986 */ /* 0x0003e8000c101906 */
[----:B-1----:R-:W2:Y:S04]  /*8af40*/  LDL.LU R140, [R1+0x958] ;  /* 0x00095800018c7983 */ /* 0x002ea80000300800 */
[----:B------:R-:W3:Y:S04]  /*8af50*/  LDL.LU R145, [R1+0x558] ;  /* 0x0005580001917983 */ /* 0x000ee80000300800 */
[----:B------:R-:W4:Y:S04]  /*8af60*/  LDL.LU R144, [R1+0x158] ;  /* 0x0001580001907983 */ /* 0x000f280000300800 */
[----:B------:R-:W4:Y:S04]  /*8af70*/  LDL.LU R142, [R1+0x1d4c] ;  /* 0x001d4c00018e7983 */ /* 0x000f280000300800 */
[----:B------:R-:W4:Y:S04]  /*8af80*/  LDL.LU R143, [R1+0x194c] ;  /* 0x00194c00018f7983 */ /* 0x000f280000300800 */
[----:B------:R-:W4:Y:S04]  /*8af90*/  LDL.LU R141, [R1+0x154c] ;  /* 0x00154c00018d7983 */ /* 0x000f280000300800 */
[----:B------:R-:W4:Y:S01]  /*8afa0*/  LDL.LU R244, [R1+0x2324] ;  /* 0x0023240001f47983 */ /* 0x000f220000300800 */
[----:B------:R-:W-:Y:S01]  /*8afb0*/  LOP3.LUT P2, RZ, R22, 0x20000000, RZ, 0xc0, !PT ;  /* 0x2000000016ff7812 */ /* 0x000fe2000784c0ff */
[----:B------:R-:W-:Y:S01]  /*8afc0*/  IMAD.WIDE R76, R146, 0x4, R4 ;  /* 0x00000004924c7825 */ /* 0x000fe200078e0204 */
[----:B------:R-:W-:-:S02]  /*8afd0*/  LOP3.LUT P6, RZ, R23, 0x200, RZ, 0xc0, !PT ;  /* 0x0000020017ff7812 */ /* 0x000fc400078cc0ff */
        /* <DEDUP_REMOVED lines=12> */
[----:B------:R-:W-:Y:S01]  /*8b0a0*/  LOP3.LUT P6, RZ, R23, 0x20, RZ, 0xc0, !PT ;  /* 0x0000002017ff7812 */ /* 0x000fe200078cc0ff */
[----:B--2---:R1:W-:Y:S04]  /*8b0b0*/  @P2 STG.E desc[UR6][R76.64], R140 ;  /* 0x0000008c4c002986 */ /* 0x0043e8000c101906 */
[----:B-1----:R-:W2:Y:S04]  /*8b0c0*/  LDL.LU R140, [R1+0x114c] ;  /* 0x00114c00018c7983 */ /* 0x002ea80000300800 */
[----:B------:R-:W2:Y:S01]  /*8b0d0*/  LDL.LU R82, [R1+0xd4c] ;  /* 0x000d4c0001527983 */ /* 0x000ea20000300800 */
[----:B------:R-:W-:-:S03]  /*8b0e0*/  LOP3.LUT R17, R17, 0xffdfffff, RZ, 0xc0, !PT ;  /* 0xffdfffff11117812 */ /* 0x000fc600078ec0ff */
[----:B------:R-:W2:Y:S01]  /*8b0f0*/  LDL.LU R83, [R1+0x95c] ;  /* 0x00095c0001537983 */ /* 0x000ea20000300800 */
[----:B------:R-:W-:Y:S01]  /*8b100*/  @P6 LOP3.LUT R17, R17, 0x200000, RZ, 0xfc, !PT ;  /* 0x0020000011116812 */ /* 0x000fe200078efcff */
[----:B------:R-:W-:Y:S01]  /*8b110*/  IMAD.WIDE R76, R146, 0x4, R6 ;  /* 0x00000004924c7825 */ /* 0x000fe200078e0206 */
[----:B------:R-:W-:-:S04]  /*8b120*/  LOP3.LUT P6, RZ, R23, 0x10, RZ, 0xc0, !PT ;  /* 0x0000001017ff7812 */ /* 0x000fc800078cc0ff */
[----:B---3--:R1:W-:Y:S01]  /*8b130*/  @P3 STG.E desc[UR6][R76.64], R145 ;  /* 0x000000914c003986 */ /* 0x0083e2000c101906 */
[----:B------:R-:W-:-:S03]  /*8b140*/  LOP3.LUT R17, R17, 0xffbfffff, RZ, 0xc0, !PT ;  /* 0xffbfffff11117812 */ /* 0x000fc600078ec0ff */
[----:B-1----:R-:W3:Y:S04]  /*8b150*/  LDL.LU R145, [R1+0x232c] ;  /* 0x00232c0001917983 */ /* 0x002ee80000300800 */
[----:B------:R-:W3:Y:S01]  /*8b160*/  LDL.LU R79, [R1+0x55c] ;  /* 0x00055c00014f7983 */ /* 0x000ee20000300800 */
[----:B------:R-:W-:Y:S02]  /*8b170*/  @P6 LOP3.LUT R17, R17, 0x400000, RZ, 0xfc, !PT ;  /* 0x0040000011116812 */ /* 0x000fe400078efcff */
[----:B------:R-:W-:Y:S01]  /*8b180*/  LOP3.LUT P6, RZ, R23, 0x8, RZ, 0xc0, !PT ;  /* 0x0000000817ff7812 */ /* 0x000fe200078cc0ff */
[----:B------:R-:W3:Y:S01]  /*8b190*/  LDL.LU R149, [R1+0x15c] ;  /* 0x00015c0001957983 */ /* 0x000ee20000300800 */
[----:B------:R-:W-:Y:S02]  /*8b1a0*/  LOP3.LUT R17, R17, 0xff7fffff, RZ, 0xc0, !PT ;  /* 0xff7fffff11117812 */ /* 0x000fe400078ec0ff */
[----:B------:R-:W-:Y:S01]  /*8b1b0*/  LOP3.LUT P4, RZ, R22, 0x80000000, RZ, 0xc0, !PT ;  /* 0x8000000016ff7812 */ /* 0x000fe2000788c0ff */
[----:B------:R-:W3:Y:S01]  /*8b1c0*/  LDL.LU R150, [R1+0x1d50] ;  /* 0x001d500001967983 */ /* 0x000ee20000300800 */
[----:B------:R-:W-:Y:S01]  /*8b1d0*/  LOP3.LUT P5, RZ, R23, 0x1, RZ, 0xc0, !PT ;  /* 0x0000000117ff7812 */ /* 0x000fe200078ac0ff */
[----:B------:R-:W-:-:S02]  /*8b1e0*/  IMAD.WIDE R76, R146, 0x4, R8 ;  /* 0x00000004924c7825 */ /* 0x000fc400078e0208 */
[----:B------:R-:W3:Y:S04]  /*8b1f0*/  LDL.LU R148, [R1+0x1950] ;  /* 0x0019500001947983 */ /* 0x000ee80000300800 */
[----:B------:R-:W-:Y:S02]  /*8b200*/  @P6 LOP3.LUT R17, R17, 0x800000, RZ, 0xfc, !PT ;  /* 0x0080000011116812 */ /* 0x000fe400078efcff */
[----:B------:R-:W-:Y:S02]  /*8b210*/  LOP3.LUT P6, RZ, R23, 0x4, RZ, 0xc0, !PT ;  /* 0x0000000417ff7812 */ /* 0x000fe400078cc0ff */
[----:B------:R-:W-:Y:S01]  /*8b220*/  LOP3.LUT R17, R17, 0xfeffffff, RZ, 0xc0, !PT ;  /* 0xfeffffff11117812 */ /* 0x000fe200078ec0ff */
[----:B----4-:R1:W-:Y:S10]  /*8b230*/  @P4 STG.E desc[UR6][R76.64], R144 ;  /* 0x000000904c004986 */ /* 0x0103f4000c101906 */
[----:B------:R-:W-:-:S02]  /*8b240*/  @P6 LOP3.LUT R17, R17, 0x1000000, RZ, 0xfc, !PT ;  /* 0x0100000011116812 */ /* 0x000fc400078efcff */
[----:B------:R-:W-:Y:S01]  /*8b250*/  LOP3.LUT P6, RZ, R23, 0x2, RZ, 0xc0, !PT ;  /* 0x0000000217ff7812 */ /* 0x000fe200078cc0ff */
[----:B-1----:R-:W-:-:S05]  /*8b260*/  IMAD.WIDE R76, R244, 0x4, R2 ;  /* 0x00000004f44c7825 */ /* 0x002fca00078e0202 */
[----:B------:R1:W-:Y:S02]  /*8b270*/  @P5 STG.E desc[UR6][R76.64], R142 ;  /* 0x0000008e4c005986 */ /* 0x0003e4000c101906 */
[----:B-1----:R-:W-:Y:S02]  /*8b280*/  IMAD.WIDE R76, R244, 0x4, R4 ;  /* 0x00000004f44c7825 */ /* 0x002fe400078e0204 */
[----:B------:R-:W4:Y:S04]  /*8b290*/  LDL.LU R142, [R1+0x2330] ;  /* 0x00233000018e7983 */ /* 0x000f280000300800 */
[----:B------:R-:W4:Y:S04]  /*8b2a0*/  LDL.LU R147, [R1+0x1550] ;  /* 0x0015500001937983 */ /* 0x000f280000300800 */
[----:B------:R1:W-:Y:S01]  /*8b2b0*/  @P6 STG.E desc[UR6][R76.64], R143 ;  /* 0x0000008f4c006986 */ /* 0x0003e2000c101906 */
[----:B------:R-:W-:-:S03]  /*8b2c0*/  LOP3.LUT P6, RZ, R17, 0x1000000, RZ, 0xc0, !PT ;  /* 0x0100000011ff7812 */ /* 0x000fc600078cc0ff */
[----:B------:R-:W4:Y:S04]  /*8b2d0*/  LDL.LU R146, [R1+0x1150] ;  /* 0x0011500001927983 */ /* 0x000f280000300800 */
[----:B------:R-:W4:Y:S01]  /*8b2e0*/  LDL.LU R144, [R1+0xd50] ;  /* 0x000d500001907983 */ /* 0x000f220000300800 */
[----:B-1----:R-:W-:-:S03]  /*8b2f0*/  IMAD.WIDE R76, R244, 0x4, R6 ;  /* 0x00000004f44c7825 */ /* 0x002fc600078e0206 */
[----:B------:R-:W4:Y:S04]  /*8b300*/  LDL.LU R143, [R1+0x960] ;  /* 0x00096000018f7983 */ /* 0x000f280000300800 */
[----:B------:R1:W-:Y:S01]  /*8b310*/  @P6 STG.E desc[UR6][R76.64], R141 ;  /* 0x0000008d4c006986 */ /* 0x0003e2000c101906 */
[----:B------:R-:W-:-:S03]  /*8b320*/  LOP3.LUT P6, RZ, R17, 0x800000, RZ, 0xc0, !PT ;  /* 0x0080000011ff7812 */ /* 0x000fc600078cc0ff */
[----:B-1----:R-:W4:Y:S01]  /*8b330*/  LDL.LU R141, [R1+0x560] ;  /* 0x00056000018d7983 */ /* 0x002f220000300800 */
        /* <DEDUP_REMOVED lines=26> */
[----:B----4-:R1:W-:Y:S01]  /*8b4e0*/  @P0 STG.E desc[UR6][R76.64], R147 ;  /* 0x000000934c000986 */ /* 0x0103e2000c101906 */
        /* <DEDUP_REMOVED lines=8> */
[----:B------:R1:W-:Y:S02]  /*8b570*/  @P3 STG.E desc[UR6][R76.64], R143 ;  /* 0x0000008f4c003986 */ /* 0x0003e4000c101906 */
[C---:B-1----:R-:W-:Y:S02]  /*8b580*/  IMAD.WIDE R76, R142.reuse, 0x4, R6 ;  /* 0x000000048e4c7825 */ /* 0x042fe400078e0206 */
[----:B------:R-:W4:Y:S04]  /*8b590*/  LDL.LU R143, [R1+0x1d54] ;  /* 0x001d5400018f7983 */ /* 0x000f280000300800 */
[----:B------:R1:W-:Y:S02]  /*8b5a0*/  @P4 STG.E desc[UR6][R76.64], R141 ;  /* 0x0000008d4c004986 */ /* 0x0003e4000c101906 */
[----:B-1----:R-:W-:-:S02]  /*8b5b0*/  IMAD.WIDE R76, R142, 0x4, R8 ;  /* 0x000000048e4c7825 */ /* 0x002fc400078e0208 */
[----:B------:R-:W3:Y:S04]  /*8b5c0*/  LDL.LU R141, [R1+0x1954] ;  /* 0x00195400018d7983 */ /* 0x000ee80000300800 */
[----:B------:R-:W3:Y:S04]  /*8b5d0*/  LDL.LU R142, [R1+0x1554] ;  /* 0x00155400018e7983 */ /* 0x000ee80000300800 */
[----:B--2---:R1:W-:Y:S04]  /*8b5e0*/  @P5 STG.E desc[UR6][R76.64], R140 ;  /* 0x0000008c4c005986 */ /* 0x0043e8000c101906 */
[----:B-1----:R-:W2:Y:S04]  /*8b5f0*/  LDL.LU R140, [R1+0x2334] ;  /* 0x00233400018c7983 */ /* 0x002ea80000300800 */
        /* <DEDUP_REMOVED lines=10> */
[----:B------:R-:W-:-:S03]  /*8b6a0*/  LOP3.LUT P2, RZ, R23, 0x10000, RZ, 0xc0, !PT ;  /* 0x0001000017ff7812 */ /* 0x000fc6000784c0ff */
[----:B------:R-:W3:Y:S04]  /*8b6b0*/  LDL.LU R148, [R1+0xd58] ;  /* 0x000d580001947983 */ /* 0x000ee80000300800 */
[----:B------:R-:W3:Y:S01]  /*8b6c0*/  LDL.LU R147, [R1+0x968] ;  /* 0x0009680001937983 */ /* 0x000ee20000300800 */
[----:B------:R-:W-:-:S03]  /*8b6d0*/  LOP3.LUT P3, RZ, R23, 0x20000, RZ, 0xc0, !PT ;  /* 0x0002000017ff7812 */ /* 0x000fc6000786c0ff */
[----:B------:R-:W3:Y:S04]  /*8b6e0*/  LDL.LU R146, [R1+0x568] ;  /* 0x0005680001927983 */ /* 0x000ee80000300800 */
        /* <DEDUP_REMOVED lines=22> */
[----:B----4-:R1:W-:Y:S02]  /*8b850*/  @P2 STG.E desc[UR6][R76.64], R143 ;  /* 0x0000008f4c002986 */ /* 0x0103e4000c101906 */
[C---:B-1----:R-:W-:Y:S02]  /*8b860*/  IMAD.WIDE R76, R140.reuse, 0x4, R4 ;  /* 0x000000048c4c7825 */ /* 0x042fe400078e0204 */
[----:B------:R-:W2:Y:S04]  /*8b870*/  LDL.LU R143, [R1+0x168] ;  /* 0x00016800018f7983 */ /* 0x000ea80000300800 */
[----:B---3--:R1:W-:Y:S02]  /*8b880*/  @P3 STG.E desc[UR6][R76.64], R141 ;  /* 0x0000008d4c003986 */ /* 0x0083e4000c101906 */
        /* <DEDUP_REMOVED lines=52> */
[----:B------:R-:W4:Y:S04]  /*8bbd0*/  LDL.LU R144, [R1+0xd5c] ;  /* 0x000d5c0001907983 */ /* 0x000f280000300800 */
[----:B--2---:R1:W-:Y:S04]  /*8bbe0*/  @P2 STG.E desc[UR6][R76.64], R143 ;  /* 0x0000008f4c002986 */ /* 0x0043e8000c101906 */
[----:B-1----:R-:W2:Y:S01]  /*8bbf0*/  LDL.LU R143, [R1+0x96c] ;  /* 0x00096c00018f7983 */ /* 0x002ea20000300800 */
[----:B---3--:R-:W-:-:S05]  /*8bc00*/  IMAD.WIDE R76, R145, 0x4, R2 ;  /* 0x00000004914c7825 */ /* 0x008fca00078e0202 */
[----:B------:R1:W-:Y:S02]  /*8bc10*/  @P3 STG.E desc[UR6][R76.64], R141 ;  /* 0x0000008d4c003986 */ /* 0x0003e4000c101906 */
[C---:B-1----:R-:W-:Y:S02]  /*8bc20*/  IMAD.WIDE R76, R145.reuse, 0x4, R4 ;  /* 0x00000004914c7825 */ /* 0x042fe400078e0204 */
[----:B------:R-:W3:Y:S04]  /*8bc30*/  LDL.LU R141, [R1+0x56c] ;  /* 0x00056c00018d7983 */ /* 0x000ee80000300800 */
[----:B----4-:R1:W-:Y:S04]  /*8bc40*/  @P4 STG.E desc[UR6][R76.64], R142 ;  /* 0x0000008e4c004986 */ /* 0x0103e8000c101906 */
[----:B-1----:R-:W4:Y:S01]  /*8bc50*/  LDL.LU R142, [R1+0x2348] ;  /* 0x00234800018e7983 */ /* 0x002f220000300800 */
[----:B------:R-:W-:Y:S01]  /*8bc60*/  LOP3.LUT P5, RZ, R24, 0x4, RZ, 0xc0, !PT ;  /* 0x0000000418ff7812 */ /* 0x000fe200078ac0ff */
[----:B------:R-:W-:-:S12]  /*8bc70*/  IMAD.WIDE R76, R145, 0x4, R6 ;  /* 0x00000004914c7825 */ /* 0x000fd800078e0206 */
[----:B------:R1:W-:Y:S04]  /*8bc80*/  @P5 STG.E desc[UR6][R76.64], R140 ;  /* 0x0000008c4c005986 */ /* 0x0003e8000c101906 */
[----:B-1----:R-:W3:Y:S04]  /*8bc90*/  LDL.LU R140, [R1+0x16c] ;  /* 0x00016c00018c7983 */ /* 0x002ee80000300800 */
[----:B------:R-:W3:Y:S04]  /*8bca0*/  LDL.LU R82, [R1+0x234c] ;  /* 0x00234c0001527983 */ /* 0x000ee80000300800 */
[----:B------:R-:W3:Y:S04]  /*8bcb0*/  LDL.LU R245, [R1+0x1e90] ;  /* 0x001e900001f57983 */ /* 0x000ee80000300800 */
[----:B------:R-:W3:Y:S01]  /*8bcc0*/  LDL.LU R240, [R1+0x1d60] ;  /* 0x001d600001f07983 */ /* 0x000ee20000300800 */
        /* <DEDUP_REMOVED lines=9> */
[----:B------:R-:W3:Y:S01]  /*8bd60*/  LDL.LU R151, [R1+0xd60] ;  /* 0x000d600001977983 */ /* 0x000ee20000300800 */
[C---:B------:R-:W-:Y:S02]  /*8bd70*/  LOP3.LUT P2, RZ, R24.reuse, 0x8, RZ, 0xc0, !PT ;  /* 0x0000000818ff7812 */ /* 0x040fe4000784c0ff */
[C---:B------:R-:W-:Y:S01]  /*8bd80*/  LOP3.LUT P3, RZ, R24.reuse, 0x10, RZ, 0xc0, !PT ;  /* 0x0000001018ff7812 */ /* 0x040fe2000786c0ff */
[----:B------:R-:W3:Y:S04]  /*8bd90*/  LDL.LU R149, [R1+0x970] ;  /* 0x0009700001957983 */ /* 0x000ee80000300800 */
[----:B------:R-:W-:Y:S02]  /*8bda0*/  @P6 LOP3.LUT R17, R17, 0x4, RZ, 0xfc, !PT ;  /* 0x0000000411116812 */ /* 0x000fe400078efcff */
[----:B------:R-:W-:-:S02]  /*8bdb0*/  LOP3.LUT P6, RZ, R24, 0x2000, RZ, 0xc0, !PT ;  /* 0x0000200018ff7812 */ /* 0x000fc400078cc0ff */
[----:B------:R-:W-:-:S11]  /*8bdc0*/  LOP3.LUT R17, R17, 0xfffffff7, RZ, 0xc0, !PT ;  /* 0xfffffff711117812 */ /* 0x000fd600078ec0ff */
[----:B------:R-:W-:Y:S02]  /*8bdd0*/  @P6 LOP3.LUT R17, R17, 0x8, RZ, 0xfc, !PT ;  /* 0x0000000811116812 */ /* 0x000fe400078efcff */
[----:B------:R-:W-:Y:S02]  /*8bde0*/  LOP3.LUT P6, RZ, R24, 0x1000, RZ, 0xc0, !PT ;  /* 0x0000100018ff7812 */ /* 0x000fe400078cc0ff */
[----:B------:R-:W-:Y:S01]  /*8bdf0*/  LOP3.LUT R17, R17, 0xffffffef, RZ, 0xc0, !PT ;  /* 0xffffffef11117812 */ /* 0x000fe200078ec0ff */
[----:B------:R-:W-:-:S10]  /*8be00*/  IMAD.WIDE R76, R145, 0x4, R8 ;  /* 0x00000004914c7825 */ /* 0x000fd400078e0208 */
        /* <DEDUP_REMOVED lines=11> */
[C---:B------:R-:W-:Y:S01]  /*8bec0*/  LOP3.LUT P6, RZ, R24.reuse, 0x100, RZ, 0xc0, !PT ;  /* 0x0000010018ff7812 */ /* 0x040fe200078cc0ff */
[----:B------:R4:W-:Y:S01]  /*8bed0*/  @P2 STG.E desc[UR6][R76.64], R146 ;  /* 0x000000924c002986 */ /* 0x0009e2000c101906 */
[----:B------:R-:W-:Y:S02]  /*8bee0*/  LOP3.LUT P5, RZ, R24, 0x40, RZ, 0xc0, !PT ;  /* 0x0000004018ff7812 */ /* 0x000fe400078ac0ff */
[----:B------:R-:W-:-:S09]  /*8bef0*/  LOP3.LUT R17, R17, 0xfffffeff, RZ, 0xc0, !PT ;  /* 0xfffffeff11117812 */ /* 0x000fd200078ec0ff */
[----:B------:R-:W-:Y:S02]  /*8bf00*/  @P6 LOP3.LUT R17, R17, 0x100, RZ, 0xfc, !PT ;  /* 0x0000010011116812 */ /* 0x000fe400078efcff */
[----:B------:R-:W-:Y:S01]  /*8bf10*/  LOP3.LUT P6, RZ, R24, 0x80, RZ, 0xc0, !PT ;  /* 0x0000008018ff7812 */ /* 0x000fe200078cc0ff */
[----:B----4-:R-:W-:-:S05]  /*8bf20*/  IMAD.WIDE R76, R142, 0x4, R2 ;  /* 0x000000048e4c7825 */ /* 0x010fca00078e0202 */
[----:B------:R1:W-:Y:S04]  /*8bf30*/  @P3 STG.E desc[UR6][R76.64], R144 ;  /* 0x000000904c003986 */ /* 0x0003e8000c101906 */
[----:B-1----:R-:W4:Y:S04]  /*8bf40*/  LDL.LU R144, [R1+0x2354] ;  /* 0x0023540001907983 */ /* 0x002f280000300800 */
[----:B------:R-:W4:Y:S04]  /*8bf50*/  LDL.LU R148, [R1+0x570] ;  /* 0x0005700001947983 */ /* 0x000f280000300800 */
[----:B------:R-:W4:Y:S04]  /*8bf60*/  LDL.LU R147, [R1+0x1e94] ;  /* 0x001e940001937983 */ /* 0x000f280000300800 */
[----:B------:R-:W4:Y:S01]  /*8bf70*/  LDL.LU R145, [R1+0x1d64] ;  /* 0x001d640001917983 */ /* 0x000f220000300800 */
[----:B------:R-:W-:-:S03]  /*8bf80*/  IMAD.WIDE R76, R142, 0x4, R4 ;  /* 0x000000048e4c7825 */ /* 0x000fc600078e0204 */
[----:B------:R-:W4:Y:S04]  /*8bf90*/  LDL.LU R146, [R1+0x1964] ;  /* 0x0019640001927983 */ /* 0x000f280000300800 */
[----:B--2---:R1:W-:Y:S02]  /*8bfa0*/  @P4 STG.E desc[UR6][R76.64], R143 ;  /* 0x0000008f4c004986 */ /* 0x0043e4000c101906 */
[----:B-1----:R-:W-:-:S05]  /*8bfb0*/  IMAD.WIDE R76, R142, 0x4, R6 ;  /* 0x000000048e4c7825 */ /* 0x002fca00078e0206 */
[----:B---3--:R1:W-:Y:S02]  /*8bfc0*/  @P5 STG.E desc[UR6][R76.64], R141 ;  /* 0x0000008d4c005986 */ /* 0x0083e4000c101906 */
[----:B-1----:R-:W-:Y:S02]  /*8bfd0*/  IMAD.WIDE R76, R142, 0x4, R8 ;  /* 0x000000048e4c7825 */ /* 0x002fe400078e0208 */
[----:B------:R-:W2:Y:S04]  /*8bfe0*/  LDL.LU R141, [R1+0x1564] ;  /* 0x00156400018d7983 */ /* 0x000ea80000300800 */
[----:B------:R1:W-:Y:S04]  /*8bff0*/  @P6 STG.E desc[UR6][R76.64], R140 ;  /* 0x0000008c4c006986 */ /* 0x0003e8000c101906 */
[----:B------:R-:W3:Y:S04]  /*8c000*/  LDL.LU R142, [R1+0x1164] ;  /* 0x00116400018e7983 */ /* 0x000ee80000300800 */
[----:B-1----:R-:W3:Y:S04]  /*8c010*/  LDL.LU R140, [R1+0xd64] ;  /* 0x000d6400018c7983 */ /* 0x002ee80000300800 */
[----:B------:R-:W3:Y:S01]  /*8c020*/  LDL.LU R143, [R1+0x2358] ;  /* 0x00235800018f7983 */ /* 0x000ee20000300800 */
        /* <DEDUP_REMOVED lines=12> */
[C---:B------:R-:W-:Y:S01]  /*8c0f0*/  LOP3.LUT P6, RZ, R17.reuse, 0x10, RZ, 0xc0, !PT ;  /* 0x0000001011ff7812 */ /* 0x040fe200078cc0ff */
[----:B-1----:R-:W-:Y:S01]  /*8c100*/  IMAD.WIDE R76, R150, 0x4, R2 ;  /* 0x00000004964c7825 */ /* 0x002fe200078e0202 */
        /* <DEDUP_REMOVED lines=11> */
[----:B-1----:R-:W-:Y:S01]  /*8c1c0*/  IMAD.WIDE R76, R150, 0x4, R8 ;  /* 0x00000004964c7825 */ /* 0x002fe200078e0208 */
[C---:B------:R-:W-:Y:S02]  /*8c1d0*/  LOP3.LUT P2, RZ, R24.reuse, 0x40000, RZ, 0xc0, !PT ;  /* 0x0004000018ff7812 */ /* 0x040fe4000784c0ff */
[C---:B------:R-:W-:Y:S02]  /*8c1e0*/  LOP3.LUT P3, RZ, R24.reuse, 0x80000, RZ, 0xc0, !PT ;  /* 0x0008000018ff7812 */ /* 0x040fe4000786c0ff */
[C---:B------:R-:W-:Y:S02]  /*8c1f0*/  LOP3.LUT P4, RZ, R24.reuse, 0x100000, RZ, 0xc0, !PT ;  /* 0x0010000018ff7812 */ /* 0x040fe4000788c0ff */
[----:B------:R-:W-:-:S03]  /*8c200*/  LOP3.LUT P5, RZ, R24, 0x200000, RZ, 0xc0, !PT ;  /* 0x0020000018ff7812 */ /* 0x000fc600078ac0ff */
[----:B----4-:R1:W-:Y:S02]  /*8c210*/  @P6 STG.E desc[UR6][R76.64], R148 ;  /* 0x000000944c006986 */ /* 0x0103e4000c101906 */
[----:B-1----:R-:W-:-:S05]  /*8c220*/  IMAD.WIDE R76, R144, 0x4, R2 ;  /* 0x00000004904c7825 */ /* 0x002fca00078e0202 */
[----:B------:R1:W-:Y:S02]  /*8c230*/  @P0 STG.E desc[UR6][R76.64], R147 ;  /* 0x000000934c000986 */ /* 0x0003e4000c101906 */
[----:B-1----:R-:W-:-:S05]  /*8c240*/  IMAD.WIDE R76, R144, 0x4, R4 ;  /* 0x00000004904c7825 */ /* 0x002fca00078e0204 */
[----:B------:R1:W-:Y:S04]  /*8c250*/  @P1 STG.E desc[UR6][R76.64], R145 ;  /* 0x000000914c001986 */ /* 0x0003e8000c101906 */
[----:B-1----:R-:W4:Y:S01]  /*8c260*/  LDL.LU R145, [R1+0x974] ;  /* 0x0009740001917983 */ /* 0x002f220000300800 */
[----:B------:R-:W-:-:S05]  /*8c270*/  IMAD.WIDE R76, R144, 0x4, R6 ;  /* 0x00000004904c7825 */ /* 0x000fca00078e0206 */
[----:B------:R1:W-:Y:S02]  /*8c280*/  @P2 STG.E desc[UR6][R76.64], R146 ;  /* 0x000000924c002986 */ /* 0x0003e4000c101906 */
[----:B-1----:R-:W-:Y:S02]  /*8c290*/  IMAD.WIDE R76, R144, 0x4, R8 ;  /* 0x00000004904c7825 */ /* 0x002fe400078e0208 */
[----:B------:R-:W4:Y:S04]  /*8c2a0*/  LDL.LU R146, [R1+0x574] ;  /* 0x0005740001927983 */ /* 0x000f280000300800 */
[----:B--2---:R3:W-:Y:S04]  /*8c2b0*/  @P3 STG.E desc[UR6][R76.64], R141 ;  /* 0x0000008d4c003986 */ /* 0x0047e8000c101906 */
[----:B------:R-:W2:Y:S01]  /*8c2c0*/  LDL.LU R144, [R1+0x1e98] ;  /* 0x001e980001907983 */ /* 0x000ea20000300800 */
[----:B---3--:R-:W-:-:S03]  /*8c2d0*/  IMAD.WIDE R76, R143, 0x4, R2 ;  /* 0x000000048f4c7825 */ /* 0x008fc600078e0202 */
[----:B------:R-:W3:Y:S04]  /*8c2e0*/  LDL.LU R141, [R1+0x1d68] ;  /* 0x001d6800018d7983 */ /* 0x000ee80000300800 */
[----:B------:R1:W-:Y:S02]  /*8c2f0*/  @P4 STG.E desc[UR6][R76.64], R142 ;  /* 0x0000008e4c004986 */ /* 0x0003e4000c101906 */
[----:B-1----:R-:W-:Y:S02]  /*8c300*/  IMAD.WIDE R76, R143, 0x4, R4 ;  /* 0x000000048f4c7825 */ /* 0x002fe400078e0204 */
[----:B------:R-:W3:Y:S04]  /*8c310*/  LDL.LU R142, [R1+0x1968] ;  /* 0x00196800018e7983 */ /* 0x000ee80000300800 */
[----:B------:R1:W-:Y:S04]  /*8c320*/  @P5 STG.E desc[UR6][R76.64], R140 ;  /* 0x0000008c4c005986 */ /* 0x0003e8000c101906 */
[----:B-1----:R-:W2:Y:S01]  /*8c330*/  LDL.LU R140, [R1+0x235c] ;  /* 0x00235c00018c7983 */ /* 0x002ea20000300800 */
        /* <DEDUP_REMOVED lines=9> */
[----:B------:R-:W-:Y:S01]  /*8c3d0*/  LOP3.LUT P2, RZ, R24, 0x400000, RZ, 0xc0, !PT ;  /* 0x0040000018ff7812 */ /* 0x000fe2000784c0ff */
        /* <DEDUP_REMOVED lines=29> */
[----:B----4-:R1:W-:Y:S02]  /*8c5b0*/  @P2 STG.E desc[UR6][R76.64], R145 ;  /* 0x000000914c002986 */ /* 0x0103e4000c101906 */
[----:B-1----:R-:W-:Y:S02]  /*8c5c0*/  IMAD.WIDE R76, R143, 0x4, R8 ;  /* 0x000000048f4c7825 */ /* 0x002fe400078e0208 */
[----:B------:R-:W4:Y:S04]  /*8c5d0*/  LDL.LU R143, [R1+0x2368] ;  /* 0x00236800018f7983 */ /* 0x000f280000300800 */
[----:B------:R-:W4:Y:S04]  /*8c5e0*/  LDL.LU R79, [R1+0x578] ;  /* 0x00057800014f7983 */ /* 0x000f280000300800 */
[----:B------:R1:W-:Y:S04]  /*8c5f0*/  @P3 STG.E desc[UR6][R76.64], R146 ;  /* 0x000000924c003986 */ /* 0x0003e8000c101906 */
[----:B------:R-:W4:Y:S04]  /*8c600*/  LDL.LU R145, [R1+0x116c] ;  /* 0x00116c0001917983 */ /* 0x000f280000300800 */
        /* <DEDUP_REMOVED lines=8> */
[----:B------:R1:W-:Y:S01]  /*8c690*/  @P6 STG.E desc[UR6][R76.64], R142 ;  /* 0x0000008e4c006986 */ /* 0x0003e2000c101906 */
[----:B------:R-:W-:Y:S01]  /*8c6a0*/  LOP3.LUT P6, RZ, R17, 0x1, RZ, 0xc0, !PT ;  /* 0x0000000111ff7812 */ /* 0x000fe200078cc0ff */
[----:B------:R-:W-:Y:S02]  /*8c6b0*/  IMAD.WIDE R16, R140, 0x4, R8 ;  /* 0x000000048c107825 */ /* 0x000fe400078e0208 */
[----:B------:R-:W3:Y:S04]  /*8c6c0*/  LDL.LU R140, [R1+0x1d70] ;  /* 0x001d7000018c7983 */ /* 0x000ee80000300800 */
[----:B-1----:R-:W3:Y:S06]  /*8c6d0*/  LDL.LU R142, [R1+0x236c] ;  /* 0x00236c00018e7983 */ /* 0x002eec0000300800 */
        /* <DEDUP_REMOVED lines=18> */
[----:B----4-:R1:W-:Y:S01]  /*8c800*/  @P6 STG.E desc[UR6][R16.64], R79 ;  /* 0x0000004f10006986 */ /* 0x0103e2000c101906 */
[----:B------:R-:W-:Y:S01]  /*8c810*/  LOP3.LUT P6, RZ, R18, 0x8000000, RZ, 0xc0, !PT ;  /* 0x0800000012ff7812 */ /* 0x000fe200078cc0ff */
[----:B-1----:R-:W-:-:S12]  /*8c820*/  IMAD.WIDE R16, R148, 0x4, R2 ;  /* 0x0000000494107825 */ /* 0x002fd800078e0202 */
[----:B------:R1:W-:Y:S01]  /*8c830*/  @P6 STG.E desc[UR6][R16.64], R151 ;  /* 0x0000009710006986 */ /* 0x0003e2000c101906 */
[----:B------:R-:W-:Y:S01]  /*8c840*/  LOP3.LUT P6, RZ, R18, 0x4000000, RZ, 0xc0, !PT ;  /* 0x0400000012ff7812 */ /* 0x000fe200078cc0ff */
[----:B-1----:R-:W-:Y:S02]  /*8c850*/  IMAD.WIDE R16, R148, 0x4, R4 ;  /* 0x0000000494107825 */ /* 0x002fe400078e0204 */
[----:B------:R-:W4:Y:S10]  /*8c860*/  LDL.LU R151, [R1+0x2374] ;  /* 0x0023740001977983 */ /* 0x000f340000300800 */
        /* <DEDUP_REMOVED lines=9> */
[----:B------:R1:W-:Y:S02]  /*8c900*/  @P2 STG.E desc[UR6][R16.64], R146 ;  /* 0x0000009210002986 */ /* 0x0003e4000c101906 */
[----:B-1----:R-:W-:-:S05]  /*8c910*/  IMAD.WIDE R16, R143, 0x4, R6 ;  /* 0x000000048f107825 */ /* 0x002fca00078e0206 */
[----:B--2---:R1:W-:Y:S02]  /*8c920*/  @P3 STG.E desc[UR6][R16.64], R144 ;  /* 0x0000009010003986 */ /* 0x0043e4000c101906 */
[----:B-1----:R-:W-:Y:S02]  /*8c930*/  IMAD.WIDE R16, R143, 0x4, R8 ;  /* 0x000000048f107825 */ /* 0x002fe400078e0208 */
[----:B------:R-:W2:Y:S04]  /*8c940*/  LDL.LU R143, [R1+0x1970] ;  /* 0x00197000018f7983 */ /* 0x000ea80000300800 */
[----:B---3--:R1:W-:Y:S04]  /*8c950*/  @P4 STG.E desc[UR6][R16.64], R141 ;  /* 0x0000008d10004986 */ /* 0x0083e8000c101906 */
[----:B-1----:R-:W3:Y:S01]  /*8c960*/  LDL.LU R141, [R1+0x1570] ;  /* 0x00157000018d7983 */ /* 0x002ee20000300800 */
[----:B------:R-:W-:-:S03]  /*8c970*/  IMAD.WIDE R16, R142, 0x4, R2 ;  /* 0x000000048e107825 */ /* 0x000fc600078e0202 */
        /* <DEDUP_REMOVED lines=23> */
[----:B------:R-:W4:Y:S01]  /*8caf0*/  LDL.LU R145, [R1+0x2378] ;  /* 0x0023780001917983 */ /* 0x000f220000300800 */
[C---:B------:R-:W-:Y:S01]  /*8cb00*/  LOP3.LUT P3, RZ, R25.reuse, 0x400, RZ, 0xc0, !PT ;  /* 0x0000040019ff7812 */ /* 0x040fe2000786c0ff */
[----:B------:R-:W-:Y:S01]  /*8cb10*/  IMAD.WIDE R16, R142, 0x4, R4 ;  /* 0x000000048e107825 */ /* 0x000fe200078e0204 */
[C---:B------:R-:W-:Y:S01]  /*8cb20*/  LOP3.LUT P4, RZ, R25.reuse, 0x800, RZ, 0xc0, !PT ;  /* 0x0000080019ff7812 */ /* 0x040fe2000788c0ff */
[----:B------:R-:W4:Y:S02]  /*8cb30*/  LDL.LU R146, [R1+0x184] ;  /* 0x0001840001927983 */ /* 0x000f240000300800 */
[----:B------:R-:W-:Y:S02]  /*8cb40*/  @P6 LOP3.LUT R18, R18, 0x80000, RZ, 0xfc, !PT ;  /* 0x0008000012126812 */ /* 0x000fe400078efcff */
[----:B------:R-:W-:Y:S01]  /*8cb50*/  LOP3.LUT P6, RZ, R25, 0x40000, RZ, 0xc0, !PT ;  /* 0x0004000019ff7812 */ /* 0x000fe200078cc0ff */
[----:B------:R-:W4:Y:S01]  /*8cb60*/  LDL.LU R144, [R1+0x1d78] ;  /* 0x001d780001907983 */ /* 0x000f220000300800 */
        /* <DEDUP_REMOVED lines=22> */
[----:B----4-:R1:W-:Y:S04]  /*8ccd0*/  @P4 STG.E desc[UR6][R16.64], R246 ;  /* 0x000000f610004986 */ /* 0x0103e8000c101906 */
[----:B------:R-:W4:Y:S01]  /*8cce0*/  LDL.LU R142, [R1+0x237c] ;  /* 0x00237c00018e7983 */ /* 0x000f220000300800 */
[----:B-1----:R-:W-:-:S05]  /*8ccf0*/  IMAD.WIDE R16, R140, 0x4, R2 ;  /* 0x000000048c107825 */ /* 0x002fca00078e0202 */
        /* <DEDUP_REMOVED lines=40> */
[----:B------:R1:W-:Y:S02]  /*8cf80*/  @P2 STG.E desc[UR6][R16.64], R144 ;  /* 0x0000009010002986 */ /* 0x0003e4000c101906 */
[----:B-1----:R-:W-:-:S05]  /*8cf90*/  IMAD.WIDE R16, R142, 0x4, R4 ;  /* 0x000000048e107825 */ /* 0x002fca00078e0204 */
[----:B--2---:R1:W-:Y:S02]  /*8cfa0*/  @P3 STG.E desc[UR6][R16.64], R143 ;  /* 0x0000008f10003986 */ /* 0x0043e4000c101906 */
[----:B-1----:R-:W-:-:S05]  /*8cfb0*/  IMAD.WIDE R16, R142, 0x4, R6 ;  /* 0x000000048e107825 */ /* 0x002fca00078e0206 */
[----:B---3--:R1:W-:Y:S02]  /*8cfc0*/  @P4 STG.E desc[UR6][R16.64], R141 ;  /* 0x0000008d10004986 */ /* 0x0083e4000c101906 */
[----:B-1----:R-:W-:-:S05]  /*8cfd0*/  IMAD.WIDE R16, R142, 0x4, R8 ;  /* 0x000000048e107825 */ /* 0x002fca00078e0208 */
[----:B------:R1:W-:Y:S04]  /*8cfe0*/  @P5 STG.E desc[UR6][R16.64], R140 ;  /* 0x0000008c10005986 */ /* 0x0003e8000c101906 */
[----:B-1----:R-:W2:Y:S04]  /*8cff0*/  LDL.LU R140, [R1+0xd78] ;  /* 0x000d7800018c7983 */ /* 0x002ea80000300800 */
[----:B------:R-:W3:Y:S04]  /*8d000*/  LDL.LU R145, [R1+0x988] ;  /* 0x0009880001917983 */ /* 0x000ee80000300800 */
[----:B------:R-:W4:Y:S04]  /*8d010*/  LDL.LU R146, [R1+0x588] ;  /* 0x0005880001927983 */ /* 0x000f280000300800 */
[----:B------:R-:W2:Y:S04]  /*8d020*/  LDL.LU R144, [R1+0x2380] ;  /* 0x0023800001907983 */ /* 0x000ea80000300800 */
[----:B------:R-:W4:Y:S04]  /*8d030*/  LDL.LU R143, [R1+0x188] ;  /* 0x00018800018f7983 */ /* 0x000f280000300800 */
[----:B------:R-:W4:Y:S04]  /*8d040*/  LDL.LU R141, [R1+0x1d7c] ;  /* 0x001d7c00018d7983 */ /* 0x000f280000300800 */
[----:B------:R-:W4:Y:S04]  /*8d050*/  LDL.LU R142, [R1+0x197c] ;  /* 0x00197c00018e7983 */ /* 0x000f280000300800 */
[----:B------:R-:W4:Y:S01]  /*8d060*/  LDL.LU R244, [R1+0x2384] ;  /* 0x0023840001f47983 */ /* 0x000f220000300800 */
[----:B------:R-:W-:-:S02]  /*8d070*/  LOP3.LUT P2, RZ, R25, 0x10000000, RZ, 0xc0, !PT ;  /* 0x1000000019ff7812 */ /* 0x000fc4000784c0ff */
        /* <DEDUP_REMOVED lines=14> */
[----:B--2---:R-:W-:-:S05]  /*8d160*/  IMAD.WIDE R16, R144, 0x4, R2 ;  /* 0x0000000490107825 */ /* 0x004fca00078e0202 */
[----:B------:R1:W-:Y:S04]  /*8d170*/  @P2 STG.E desc[UR6][R16.64], R140 ;  /* 0x0000008c10002986 */ /* 0x0003e8000c101906 */
[----:B-1----:R-:W2:Y:S04]  /*8d180*/  LDL.LU R140, [R1+0x157c] ;  /* 0x00157c00018c7983 */ /* 0x002ea80000300800 */
[----:B------:R-:W2:Y:S04]  /*8d190*/  LDL.LU R82, [R1+0x117c] ;  /* 0x00117c0001527983 */ /* 0x000ea80000300800 */
[----:B------:R-:W2:Y:S01]  /*8d1a0*/  LDL.LU R83, [R1+0xd7c] ;  /* 0x000d7c0001537983 */ /* 0x000ea20000300800 */
[----:B------:R-:W-:-:S02]  /*8d1b0*/  @P6 LOP3.LUT R18, R18, 0x2000, RZ, 0xfc, !PT ;  /* 0x0000200012126812 */ /* 0x000fc400078efcff */
[----:B------:R-:W-:Y:S01]  /*8d1c0*/  LOP3.LUT P6, RZ, R26, 0x8, RZ, 0xc0, !PT ;  /* 0x000000081aff7812 */ /* 0x000fe200078cc0ff */
[----:B------:R-:W2:Y:S01]  /*8d1d0*/  LDL.LU R79, [R1+0x98c] ;  /* 0x00098c00014f7983 */ /* 0x000ea20000300800 */
[----:B------:R-:W-:Y:S02]  /*8d1e0*/  LOP3.LUT R18, R18, 0xffffbfff, RZ, 0xc0, !PT ;  /* 0xffffbfff12127812 */ /* 0x000fe400078ec0ff */
[C---:B------:R-:W-:Y:S01]  /*8d1f0*/  LOP3.LUT P3, RZ, R25.reuse, 0x20000000, RZ, 0xc0, !PT ;  /* 0x2000000019ff7812 */ /* 0x040fe2000786c0ff */
[----:B------:R-:W2:Y:S01]  /*8d200*/  LDL.LU R151, [R1+0x58c] ;  /* 0x00058c0001977983 */ /* 0x000ea20000300800 */
[----:B------:R-:W-:-:S07]  /*8d210*/  LOP3.LUT P4, RZ, R25, 0x40000000, RZ, 0xc0, !PT ;  /* 0x4000000019ff7812 */ /* 0x000fce000788c0ff */
[----:B------:R-:W-:Y:S02]  /*8d220*/  @P6 LOP3.LUT R18, R18, 0x4000, RZ, 0xfc, !PT ;  /* 0x0000400012126812 */ /* 0x000fe400078efcff */
[----:B------:R-:W-:Y:S01]  /*8d230*/  LOP3.LUT P6, RZ, R26, 0x4, RZ, 0xc0, !PT ;  /* 0x000000041aff7812 */ /* 0x000fe200078cc0ff */
[----:B------:R-:W-:Y:S01]  /*8d240*/  IMAD.WIDE R16, R144, 0x4, R4 ;  /* 0x0000000490107825 */ /* 0x000fe200078e0204 */
[----:B------:R-:W-:-:S04]  /*8d250*/  LOP3.LUT R18, R18, 0xffff7fff, RZ, 0xc0, !PT ;  /* 0xffff7fff12127812 */ /* 0x000fc800078ec0ff */
[----:B---3--:R1:W-:Y:S07]  /*8d260*/  @P3 STG.E desc[UR6][R16.64], R145 ;  /* 0x0000009110003986 */ /* 0x0083ee000c101906 */
[----:B------:R-:W-:Y:S02]  /*8d270*/  @P6 LOP3.LUT R18, R18, 0x8000, RZ, 0xfc, !PT ;  /* 0x0000800012126812 */ /* 0x000fe400078efcff */
[----:B------:R-:W-:Y:S01]  /*8d280*/  LOP3.LUT P6, RZ, R26, 0x2, RZ, 0xc0, !PT ;  /* 0x000000021aff7812 */ /* 0x000fe200078cc0ff */
[----:B-1----:R-:W-:Y:S01]  /*8d290*/  IMAD.WIDE R16, R144, 0x4, R6 ;  /* 0x0000000490107825 */ /* 0x002fe200078e0206 */
[----:B------:R-:W-:-:S04]  /*8d2a0*/  LOP3.LUT P5, RZ, R25, 0x80000000, RZ, 0xc0, !PT ;  /* 0x8000000019ff7812 */ /* 0x000fc800078ac0ff */
[----:B----4-:R1:W-:Y:S01]  /*8d2b0*/  @P4 STG.E desc[UR6][R16.64], R146 ;  /* 0x0000009210004986 */ /* 0x0103e2000c101906 */
[----:B------:R-:W-:-:S03]  /*8d2c0*/  LOP3.LUT R18, R18, 0xfffeffff, RZ, 0xc0, !PT ;  /* 0xfffeffff12127812 */ /* 0x000fc600078ec0ff */
[----:B-1----:R-:W3:Y:S04]  /*8d2d0*/  LDL.LU R146, [R1+0x238c] ;  /* 0x00238c0001927983 */ /* 0x002ee80000300800 */
[----:B------:R-:W4:Y:S01]  /*8d2e0*/  LDL.LU R150, [R1+0x18c] ;  /* 0x00018c0001967983 */ /* 0x000f220000300800 */
[----:B------:R-:W-:Y:S02]  /*8d2f0*/  @P6 LOP3.LUT R18, R18, 0x10000, RZ, 0xfc, !PT ;  /* 0x0001000012126812 */ /* 0x000fe400078efcff */
[----:B------:R-:W-:Y:S01]  /*8d300*/  LOP3.LUT P6, RZ, R26, 0x1, RZ, 0xc0, !PT ;  /* 0x000000011aff7812 */ /* 0x000fe200078cc0ff */
[----:B------:R-:W-:Y:S01]  /*8d310*/  IMAD.WIDE R16, R144, 0x4, R8 ;  /* 0x0000000490107825 */ /* 0x000fe200078e0208 */
[----:B------:R-:W3:Y:S04]  /*8d320*/  LDL.LU R148, [R1+0x1d80] ;  /* 0x001d800001947983 */ /* 0x000ee80000300800 */
[----:B------:R1:W-:Y:S04]  /*8d330*/  @P5 STG.E desc[UR6][R16.64], R143 ;  /* 0x0000008f10005986 */ /* 0x0003e8000c101906 */
[----:B------:R-:W3:Y:S04]  /*8d340*/  LDL.LU R147, [R1+0x1980] ;  /* 0x0019800001937983 */ /* 0x000ee80000300800 */
[----:B------:R-:W3:Y:S01]  /*8d350*/  LDL.LU R145, [R1+0x1ea0] ;  /* 0x001ea00001917983 */ /* 0x000ee20000300800 */
[----:B-1----:R-:W-:-:S03]  /*8d360*/  IMAD.WIDE R16, R244, 0x4, R2 ;  /* 0x00000004f4107825 */ /* 0x002fc600078e0202 */
[----:B------:R-:W3:Y:S04]  /*8d370*/  LDL.LU R144, [R1+0x1580] ;  /* 0x0015800001907983 */ /* 0x000ee80000300800 */
[----:B------:R1:W-:Y:S01]  /*8d380*/  @P6 STG.E desc[UR6][R16.64], R141 ;  /* 0x0000008d10006986 */ /* 0x0003e2000c101906 */
[----:B------:R-:W-:-:S03]  /*8d390*/  LOP3.LUT P6, RZ, R18, 0x10000, RZ, 0xc0, !PT ;  /* 0x0001000012ff7812 */ /* 0x000fc600078cc0ff */
[----:B------:R-:W3:Y:S01]  /*8d3a0*/  LDL.LU R143, [R1+0x2390] ;  /* 0x00239000018f7983 */ /* 0x000ee20000300800 */
[----:B-1----:R-:W-:-:S03]  /*8d3b0*/  IMAD.WIDE R16, R244, 0x4, R4 ;  /* 0x00000004f4107825 */ /* 0x002fc600078e0204 */
[----:B------:R-:W3:Y:S06]  /*8d3c0*/  LDL.LU R141, [R1+0x1180] ;  /* 0x00118000018d7983 */ /* 0x000eec0000300800 */
[----:B------:R1:W-:Y:S01]  /*8d3d0*/  @P6 STG.E desc[UR6][R16.64], R142 ;  /* 0x0000008e10006986 */ /* 0x0003e2000c101906 */
        /* <DEDUP_REMOVED lines=19> */
[----:B----4-:R3:W-:Y:S01]  /*8d510*/  @P6 STG.E desc[UR6][R16.64], R150 ;  /* 0x0000009610006986 */ /* 0x0107e2000c101906 */
[----:B------:R-:W-:Y:S02]  /*8d520*/  LOP3.LUT P6, RZ, R18, 0x200, RZ, 0xc0, !PT ;  /* 0x0000020012ff7812 */ /* 0x000fe400078cc0ff */
[C---:B------:R-:W-:Y:S02]  /*8d530*/  LOP3.LUT P0, RZ, R26.reuse, 0x200, RZ, 0xc0, !PT ;  /* 0x000002001aff7812 */ /* 0x040fe4000780c0ff */
[----:B------:R-:W-:Y:S01]  /*8d540*/  LOP3.LUT P1, RZ, R26, 0x400, RZ, 0xc0, !PT ;  /* 0x000004001aff7812 */ /* 0x000fe2000782c0ff */
[----:B---3--:R-:W-:-:S08]  /*8d550*/  IMAD.WIDE R16, R146, 0x4, R2 ;  /* 0x0000000492107825 */ /* 0x008fd000078e0202 */
        /* <DEDUP_REMOVED lines=11> */
[----:B------:R1:W-:Y:S02]  /*8d610*/  @P2 STG.E desc[UR6][R16.64], R144 ;  /* 0x0000009010002986 */ /* 0x0003e4000c101906 */
[----:B-1----:R-:W-:-:S02]  /*8d620*/  IMAD.WIDE R16, R143, 0x4, R2 ;  /* 0x000000048f107825 */ /* 0x002fc400078e0202 */
[----:B------:R-:W4:Y:S04]  /*8d630*/  LDL.LU R144, [R1+0x1d84] ;  /* 0x001d840001907983 */ /* 0x000f280000300800 */
        /* <DEDUP_REMOVED lines=21> */
[C---:B------:R-:W-:Y:S01]  /*8d790*/  LOP3.LUT P3, RZ, R26.reuse, 0x10000, RZ, 0xc0, !PT ;  /* 0x000100001aff7812 */ /* 0x040fe2000786c0ff */
[----:B------:R-:W4:Y:S01]  /*8d7a0*/  LDL.LU R148, [R1+0x1588] ;  /* 0x0015880001947983 */ /* 0x000f220000300800 */
[----:B------:R-:W-:-:S03]  /*8d7b0*/  LOP3.LUT P4, RZ, R26, 0x20000, RZ, 0xc0, !PT ;  /* 0x000200001aff7812 */ /* 0x000fc6000788c0ff */
[----:B------:R-:W4:Y:S01]  /*8d7c0*/  LDL.LU R147, [R1+0x1188] ;  /* 0x0011880001937983 */ /* 0x000f220000300800 */
[C---:B------:R-:W-:Y:S02]  /*8d7d0*/  LOP3.LUT P5, RZ, R26.reuse, 0x40000, RZ, 0xc0, !PT ;  /* 0x000400001aff7812 */ /* 0x040fe400078ac0ff */
[----:B------:R-:W-:Y:S02]  /*8d7e0*/  LOP3.LUT P6, RZ, R26, 0x8000000, RZ, 0xc0, !PT ;  /* 0x080000001aff7812 */ /* 0x000fe400078cc0ff */
[----:B------:R-:W-:Y:S01]  /*8d7f0*/  LOP3.LUT R18, R18, 0xfffffffd, RZ, 0xc0, !PT ;  /* 0xfffffffd12127812 */ /* 0x000fe200078ec0ff */
[----:B---3--:R1:W-:Y:S04]  /*8d800*/  @P2 STG.E desc[UR6][R16.64], R146 ;  /* 0x0000009210002986 */ /* 0x0083e8000c101906 */
[----:B-1----:R-:W3:Y:S06]  /*8d810*/  LDL.LU R146, [R1+0xd88] ;  /* 0x000d880001927983 */ /* 0x002eec0000300800 */
        /* <DEDUP_REMOVED lines=10> */
[----:B----4-:R1:W-:Y:S02]  /*8d8c0*/  @P3 STG.E desc[UR6][R16.64], R144 ;  /* 0x0000009010003986 */ /* 0x0103e4000c101906 */
[C---:B-1----:R-:W-:Y:S02]  /*8d8d0*/  IMAD.WIDE R16, R140.reuse, 0x4, R4 ;  /* 0x000000048c107825 */ /* 0x042fe400078e0204 */
[----:B------:R-:W2:Y:S04]  /*8d8e0*/  LDL.LU R144, [R1+0x998] ;  /* 0x0009980001907983 */ /* 0x000ea80000300800 */
[----:B------:R1:W-:Y:S02]  /*8d8f0*/  @P4 STG.E desc[UR6][R16.64], R141 ;  /* 0x0000008d10004986 */ /* 0x0003e4000c101906 */
[----:B-1----:R-:W-:-:S02]  /*8d900*/  IMAD.WIDE R16, R140, 0x4, R6 ;  /* 0x000000048c107825 */ /* 0x002fc400078e0206 */
[----:B------:R-:W4:Y:S04]  /*8d910*/  LDL.LU R141, [R1+0x598] ;  /* 0x00059800018d7983 */ /* 0x000f280000300800 */
[----:B------:R1:W-:Y:S02]  /*8d920*/  @P5 STG.E desc[UR6][R16.64], R142 ;  /* 0x0000008e10005986 */ /* 0x0003e4000c101906 */
[----:B-1----:R-:W-:Y:S02]  /*8d930*/  IMAD.WIDE R16, R140, 0x4, R8 ;  /* 0x000000048c107825 */ /* 0x002fe400078e0208 */
[----:B------:R-:W4:Y:S04]  /*8d940*/  LDL.LU R142, [R1+0x1d8c] ;  /* 0x001d8c00018e7983 */ /* 0x000f280000300800 */
[----:B------:R-:W4:Y:S04]  /*8d950*/  LDL.LU R140, [R1+0x198c] ;  /* 0x00198c00018c7983 */ /* 0x000f280000300800 */
        /* <DEDUP_REMOVED lines=46> */
[----:B-1----:R-:W-:Y:S01]  /*8dc40*/  IMAD.WIDE R16, R143, 0x4, R4 ;  /* 0x000000048f107825 */ /* 0x002fe200078e0204 */
[----:B------:R-:W-:Y:S01]  /*8dc50*/  LOP3.LUT P4, RZ, R27, 0x1, RZ, 0xc0, !PT ;  /* 0x000000011bff7812 */ /* 0x000fe2000788c0ff */
[----:B------:R-:W4:Y:S04]  /*8dc60*/  LDL.LU R147, [R1+0x1eac] ;  /* 0x001eac0001937983 */ /* 0x000f280000300800 */
[----:B---3--:R1:W-:Y:S02]  /*8dc70*/  @P1 STG.E desc[UR6][R16.64], R146 ;  /* 0x0000009210001986 */ /* 0x0083e4000c101906 */
[----:B-1----:R-:W-:-:S02]  /*8dc80*/  IMAD.WIDE R16, R143, 0x4, R6 ;  /* 0x000000048f107825 */ /* 0x002fc400078e0206 */
[----:B------:R-:W3:Y:S04]  /*8dc90*/  LDL.LU R146, [R1+0x158c] ;  /* 0x00158c0001927983 */ /* 0x000ee80000300800 */
[----:B--2---:R1:W-:Y:S02]  /*8dca0*/  @P2 STG.E desc[UR6][R16.64], R144 ;  /* 0x0000009010002986 */ /* 0x0043e4000c101906 */
[----:B-1----:R-:W-:Y:S02]  /*8dcb0*/  IMAD.WIDE R16, R143, 0x4, R8 ;  /* 0x000000048f107825 */ /* 0x002fe400078e0208 */
[----:B------:R-:W2:Y:S04]  /*8dcc0*/  LDL.LU R144, [R1+0x118c] ;  /* 0x00118c0001907983 */ /* 0x000ea80000300800 */
[----:B----4-:R1:W-:Y:S04]  /*8dcd0*/  @P3 STG.E desc[UR6][R16.64], R141 ;  /* 0x0000008d10003986 */ /* 0x0103e8000c101906 */
[----:B------:R-:W4:Y:S04]  /*8dce0*/  LDL.LU R143, [R1+0xd8c] ;  /* 0x000d8c00018f7983 */ /* 0x000f280000300800 */
[----:B-1----:R-:W4:Y:S01]  /*8dcf0*/  LDL.LU R141, [R1+0x99c] ;  /* 0x00099c00018d7983 */ /* 0x002f220000300800 */
[----:B------:R-:W-:-:S05]  /*8dd00*/  IMAD.WIDE R16, R145, 0x4, R2 ;  /* 0x0000000491107825 */ /* 0x000fca00078e0202 */
[----:B------:R1:W-:Y:S04]  /*8dd10*/  @P4 STG.E desc[UR6][R16.64], R142 ;  /* 0x0000008e10004986 */ /* 0x0003e8000c101906 */
[----:B-1----:R-:W2:Y:S01]  /*8dd20*/  LDL.LU R142, [R1+0x23a8] ;  /* 0x0023a800018e7983 */ /* 0x002ea20000300800 */
[----:B------:R-:W-:Y:S01]  /*8dd30*/  LOP3.LUT P5, RZ, R27, 0x2, RZ, 0xc0, !PT ;  /* 0x000000021bff7812 */ /* 0x000fe200078ac0ff */
[----:B------:R-:W-:-:S12]  /*8dd40*/  IMAD.WIDE R16, R145, 0x4, R4 ;  /* 0x0000000491107825 */ /* 0x000fd800078e0204 */
[----:B------:R1:W-:Y:S04]  /*8dd50*/  @P5 STG.E desc[UR6][R16.64], R140 ;  /* 0x0000008c10005986 */ /* 0x0003e8000c101906 */
[----:B-1----:R-:W4:Y:S01]  /*8dd60*/  LDL.LU R140, [R1+0x59c] ;  /* 0x00059c00018c7983 */ /* 0x002f220000300800 */
[----:B------:R-:W-:Y:S02]  /*8dd70*/  LOP3.LUT P6, RZ, R27, 0x4000, RZ, 0xc0, !PT ;  /* 0x000040001bff7812 */ /* 0x000fe400078cc0ff */
        /* <DEDUP_REMOVED lines=8> */
[----:B------:R-:W4:Y:S01]  /*8de00*/  LDL.LU R79, [R1+0x1190] ;  /* 0x00119000014f7983 */ /* 0x000f220000300800 */
[----:B------:R-:W-:-:S03]  /*8de10*/  LOP3.LUT P2, RZ, R27, 0x4, RZ, 0xc0, !PT ;  /* 0x000000041bff7812 */ /* 0x000fc6000784c0ff */
[----:B------:R-:W4:Y:S04]  /*8de20*/  LDL.LU R148, [R1+0x23b0] ;  /* 0x0023b00001947983 */ /* 0x000f280000300800 */
[----:B------:R-:W-:Y:S01]  /*8de30*/  @P6 LOP3.LUT R19, R19, 0x4000000, RZ, 0xfc, !PT ;  /* 0x0400000013136812 */ /* 0x000fe200078efcff */
[----:B------:R-:W4:Y:S01]  /*8de40*/  LDL.LU R151, [R1+0xd90] ;  /* 0x000d900001977983 */ /* 0x000f220000300800 */
[----:B------:R-:W-:Y:S02]  /*8de50*/  LOP3.LUT P6, RZ, R27, 0x1000, RZ, 0xc0, !PT ;  /* 0x000010001bff7812 */ /* 0x000fe400078cc0ff */
[----:B------:R-:W-:Y:S02]  /*8de60*/  LOP3.LUT R19, R19, 0xf7ffffff, RZ, 0xc0, !PT ;  /* 0xf7ffffff13137812 */ /* 0x000fe400078ec0ff */
[----:B------:R-:W-:Y:S01]  /*8de70*/  LOP3.LUT P3, RZ, R27, 0x8, RZ, 0xc0, !PT ;  /* 0x000000081bff7812 */ /* 0x000fe2000786c0ff */
[----:B------:R-:W-:Y:S01]  /*8de80*/  IMAD.WIDE R16, R145, 0x4, R6 ;  /* 0x0000000491107825 */ /* 0x000fe200078e0206 */
[----:B------:R-:W-:Y:S01]  /*8de90*/  LOP3.LUT P4, RZ, R27, 0x10, RZ, 0xc0, !PT ;  /* 0x000000101bff7812 */ /* 0x000fe2000788c0ff */
[----:B------:R-:W4:Y:S06]  /*8dea0*/  LDL.LU R149, [R1+0x9a0] ;  /* 0x0009a00001957983 */ /* 0x000f2c0000300800 */
        /* <DEDUP_REMOVED lines=11> */
[----:B------:R-:W-:Y:S02]  /*8df60*/  LOP3.LUT P5, RZ, R27, 0x20, RZ, 0xc0, !PT ;  /* 0x000000201bff7812 */ /* 0x000fe400078ac0ff */
[----:B------:R-:W-:-:S09]  /*8df70*/  LOP3.LUT R19, R19, 0x7fffffff, RZ, 0xc0, !PT ;  /* 0x7fffffff13137812 */ /* 0x000fd200078ec0ff */
[----:B------:R-:W-:Y:S02]  /*8df80*/  @P6 LOP3.LUT R19, R19, 0x80000000, RZ, 0xfc, !PT ;  /* 0x8000000013136812 */ /* 0x000fe400078efcff */
[----:B------:R-:W-:Y:S02]  /*8df90*/  LOP3.LUT P6, RZ, R27, 0x80, RZ, 0xc0, !PT ;  /* 0x000000801bff7812 */ /* 0x000fe400078cc0ff */
[----:B------:R-:W-:-:S11]  /*8dfa0*/  LOP3.LUT R18, R18, 0xfffffffe, RZ, 0xc0, !PT ;  /* 0xfffffffe12127812 */ /* 0x000fd600078ec0ff */
[----:B------:R-:W-:Y:S02]  /*8dfb0*/  @P6 LOP3.LUT R18, R18, 0x1, RZ, 0xfc, !PT ;  /* 0x0000000112126812 */ /* 0x000fe400078efcff */
[----:B------:R-:W-:Y:S01]  /*8dfc0*/  LOP3.LUT P6, RZ, R27, 0x40, RZ, 0xc0, !PT ;  /* 0x000000401bff7812 */ /* 0x000fe200078cc0ff */
[----:B------:R1:W-:Y:S02]  /*8dfd0*/  @P2 STG.E desc[UR6][R16.64], R147 ;  /* 0x0000009310002986 */ /* 0x0003e4000c101906 */
[----:B-1----:R-:W-:-:S05]  /*8dfe0*/  IMAD.WIDE R16, R145, 0x4, R8 ;  /* 0x0000000491107825 */ /* 0x002fca00078e0208 */
[----:B---3--:R2:W-:Y:S02]  /*8dff0*/  @P3 STG.E desc[UR6][R16.64], R146 ;  /* 0x0000009210003986 */ /* 0x0085e4000c101906 */
[----:B--2---:R-:W-:-:S05]  /*8e000*/  IMAD.WIDE R16, R142, 0x4, R2 ;  /* 0x000000048e107825 */ /* 0x004fca00078e0202 */
[----:B------:R1:W-:Y:S02]  /*8e010*/  @P4 STG.E desc[UR6][R16.64], R144 ;  /* 0x0000009010004986 */ /* 0x0003e4000c101906 */
[----:B-1----:R-:W-:-:S05]  /*8e020*/  IMAD.WIDE R16, R142, 0x4, R4 ;  /* 0x000000048e107825 */ /* 0x002fca00078e0204 */
[----:B----4-:R1:W-:Y:S04]  /*8e030*/  @P5 STG.E desc[UR6][R16.64], R143 ;  /* 0x0000008f10005986 */ /* 0x0103e8000c101906 */
[----:B-1----:R-:W2:Y:S04]  /*8e040*/  LDL.LU R143, [R1+0x23b4] ;  /* 0x0023b400018f7983 */ /* 0x002ea80000300800 */
[----:B------:R-:W3:Y:S04]  /*8e050*/  LDL.LU R150, [R1+0x5a0] ;  /* 0x0005a00001967983 */ /* 0x000ee80000300800 */
[----:B------:R-:W4:Y:S01]  /*8e060*/  LDL.LU R147, [R1+0x1a0] ;  /* 0x0001a00001937983 */ /* 0x000f220000300800 */
[----:B------:R-:W-:-:S03]  /*8e070*/  IMAD.WIDE R16, R142, 0x4, R6 ;  /* 0x000000048e107825 */ /* 0x000fc600078e0206 */
[----:B------:R-:W2:Y:S04]  /*8e080*/  LDL.LU R145, [R1+0x1d94] ;  /* 0x001d940001917983 */ /* 0x000ea80000300800 */
[----:B------:R1:W-:Y:S01]  /*8e090*/  @P6 STG.E desc[UR6][R16.64], R141 ;  /* 0x0000008d10006986 */ /* 0x0003e2000c101906 */
[----:B------:R-:W-:-:S03]  /*8e0a0*/  LOP3.LUT P6, RZ, R18, 0x1, RZ, 0xc0, !PT ;  /* 0x0000000112ff7812 */ /* 0x000fc600078cc0ff */
[----:B------:R-:W2:Y:S04]  /*8e0b0*/  LDL.LU R146, [R1+0x1994] ;  /* 0x0019940001927983 */ /* 0x000ea80000300800 */
[----:B------:R-:W2:Y:S01]  /*8e0c0*/  LDL.LU R144, [R1+0x1594] ;  /* 0x0015940001907983 */ /* 0x000ea20000300800 */
[----:B-1----:R-:W-:-:S03]  /*8e0d0*/  IMAD.WIDE R16, R142, 0x4, R8 ;  /* 0x000000048e107825 */ /* 0x002fc600078e0208 */
[----:B------:R-:W2:Y:S04]  /*8e0e0*/  LDL.LU R141, [R1+0x1194] ;  /* 0x00119400018d7983 */ /* 0x000ea80000300800 */
[----:B------:R1:W-:Y:S04]  /*8e0f0*/  @P6 STG.E desc[UR6][R16.64], R140 ;  /* 0x0000008c10006986 */ /* 0x0003e8000c101906 */
        /* <DEDUP_REMOVED lines=23> */
[C---:B------:R-:W-:Y:S01]  /*8e270*/  LOP3.LUT P1, RZ, R27.reuse, 0x10000, RZ, 0xc0, !PT ;  /* 0x000100001bff7812 */ /* 0x040fe2000782c0ff */
[----:B-1----:R-:W-:Y:S01]  /*8e280*/  IMAD.WIDE R16, R148, 0x4, R6 ;  /* 0x0000000494107825 */ /* 0x002fe200078e0206 */
[C---:B------:R-:W-:Y:S02]  /*8e290*/  LOP3.LUT P2, RZ, R27.reuse, 0x20000, RZ, 0xc0, !PT ;  /* 0x000200001bff7812 */ /* 0x040fe4000784c0ff */
[C---:B------:R-:W-:Y:S02]  /*8e2a0*/  LOP3.LUT P3, RZ, R27.reuse, 0x40000, RZ, 0xc0, !PT ;  /* 0x000400001bff7812 */ /* 0x040fe4000786c0ff */
[C---:B------:R-:W-:Y:S02]  /*8e2b0*/  LOP3.LUT P4, RZ, R27.reuse, 0x80000, RZ, 0xc0, !PT ;  /* 0x000800001bff7812 */ /* 0x040fe4000788c0ff */
[----:B------:R-:W-:-:S03]  /*8e2c0*/  LOP3.LUT P5, RZ, R27, 0x100000, RZ, 0xc0, !PT ;  /* 0x001000001bff7812 */ /* 0x000fc600078ac0ff */
[----:B---3--:R1:W-:Y:S02]  /*8e2d0*/  @P6 STG.E desc[UR6][R16.64], R150 ;  /* 0x0000009610006986 */ /* 0x0083e4000c101906 */
[----:B-1----:R-:W-:-:S05]  /*8e2e0*/  IMAD.WIDE R16, R148, 0x4, R8 ;  /* 0x0000000494107825 */ /* 0x002fca00078e0208 */
[----:B----4-:R2:W-:Y:S02]  /*8e2f0*/  @P0 STG.E desc[UR6][R16.64], R147 ;  /* 0x0000009310000986 */ /* 0x0105e4000c101906 */
[----:B--2---:R-:W-:-:S05]  /*8e300*/  IMAD.WIDE R16, R143, 0x4, R2 ;  /* 0x000000048f107825 */ /* 0x004fca00078e0202 */
[----:B------:R1:W-:Y:S02]  /*8e310*/  @P1 STG.E desc[UR6][R16.64], R145 ;  /* 0x0000009110001986 */ /* 0x0003e4000c101906 */
[----:B-1----:R-:W-:-:S05]  /*8e320*/  IMAD.WIDE R16, R143, 0x4, R4 ;  /* 0x000000048f107825 */ /* 0x002fca00078e0204 */
[----:B------:R1:W-:Y:S02]  /*8e330*/  @P2 STG.E desc[UR6][R16.64], R146 ;  /* 0x0000009210002986 */ /* 0x0003e4000c101906 */
[----:B-1----:R-:W-:-:S05]  /*8e340*/  IMAD.WIDE R16, R143, 0x4, R6 ;  /* 0x000000048f107825 */ /* 0x002fca00078e0206 */
[----:B------:R1:W-:Y:S02]  /*8e350*/  @P3 STG.E desc[UR6][R16.64], R144 ;  /* 0x0000009010003986 */ /* 0x0003e4000c101906 */
[----:B-1----:R-:W-:Y:S02]  /*8e360*/  IMAD.WIDE R16, R143, 0x4, R8 ;  /* 0x000000048f107825 */ /* 0x002fe400078e0208 */
[----:B------:R-:W2:Y:S04]  /*8e370*/  LDL.LU R143, [R1+0x9a4] ;  /* 0x0009a400018f7983 */ /* 0x000ea80000300800 */
[----:B------:R1:W-:Y:S04]  /*8e380*/  @P4 STG.E desc[UR6][R16.64], R141 ;  /* 0x0000008d10004986 */ /* 0x0003e8000c101906 */
        /* <DEDUP_REMOVED lines=28> */
[----:B------:R-:W-:Y:S01]  /*8e550*/  LOP3.LUT P4, RZ, R27, 0x800000, RZ, 0xc0, !PT ;  /* 0x008000001bff7812 */ /* 0x000fe2000788c0ff */
        /* <DEDUP_REMOVED lines=71> */
[C---:B-1----:R-:W-:Y:S02]  /*8e9d0*/  IMAD.WIDE R16, R142.reuse, 0x4, R6 ;  /* 0x000000048e107825 */ /* 0x042fe400078e0206 */
[----:B------:R-:W2:Y:S04]  /*8e9e0*/  LDL.LU R143, [R1+0x1da0] ;  /* 0x001da000018f7983 */ /* 0x000ea80000300800 */
[----:B---3--:R1:W-:Y:S02]  /*8e9f0*/  @P4 STG.E desc[UR6][R16.64], R141 ;  /* 0x0000008d10004986 */ /* 0x0083e4000c101906 */
        /* <DEDUP_REMOVED lines=40> */
[----:B------:R-:W-:Y:S01]  /*8ec80*/  @P6 LOP3.LUT R19, R19, 0x4000, RZ, 0xfc, !PT ;  /* 0x0000400013136812 */ /* 0x000fe200078efcff */
[----:B--2---:R-:W-:-:S05]  /*8ec90*/  IMAD.WIDE R16, R140, 0x4, R2 ;  /* 0x000000048c107825 */ /* 0x004fca00078e0202 */
[----:B------:R1:W-:Y:S02]  /*8eca0*/  @P2 STG.E desc[UR6][R16.64], R143 ;  /* 0x0000008f10002986 */ /* 0x0003e4000c101906 */
[C---:B-1----:R-:W-:Y:S02]  /*8ecb0*/  IMAD.WIDE R16, R140.reuse, 0x4, R4 ;  /* 0x000000048c107825 */ /* 0x042fe400078e0204 */
[----:B------:R-:W2:Y:S04]  /*8ecc0*/  LDL.LU R143, [R1+0x1b4] ;  /* 0x0001b400018f7983 */ /* 0x000ea80000300800 */
[----:B---3--:R1:W-:Y:S02]  /*8ecd0*/  @P3 STG.E desc[UR6][R16.64], R141 ;  /* 0x0000008d10003986 */ /* 0x0083e4000c101906 */
[----:B-1----:R-:W-:-:S02]  /*8ece0*/  IMAD.WIDE R16, R140, 0x4, R6 ;  /* 0x000000048c107825 */ /* 0x002fc400078e0206 */
[----:B------:R-:W3:Y:S04]  /*8ecf0*/  LDL.LU R141, [R1+0x1da8] ;  /* 0x001da800018d7983 */ /* 0x000ee80000300800 */
[----:B----4-:R1:W-:Y:S02]  /*8ed00*/  @P4 STG.E desc[UR6][R16.64], R142 ;  /* 0x0000008e10004986 */ /* 0x0103e4000c101906 */
[----:B-1----:R-:W-:Y:S02]  /*8ed10*/  IMAD.WIDE R16, R140, 0x4, R8 ;  /* 0x000000048c107825 */ /* 0x002fe400078e0208 */
[----:B------:R-:W4:Y:S04]  /*8ed20*/  LDL.LU R142, [R1+0x19a8] ;  /* 0x0019a800018e7983 */ /* 0x000f280000300800 */
[----:B------:R-:W4:Y:S04]  /*8ed30*/  LDL.LU R140, [R1+0x15a8] ;  /* 0x0015a800018c7983 */ /* 0x000f280000300800 */
[----:B------:R-:W3:Y:S01]  /*8ed40*/  LDL.LU R144, [R1+0x23dc] ;  /* 0x0023dc0001907983 */ /* 0x000ee20000300800 */
[----:B------:R-:W-:-:S02]  /*8ed50*/  LOP3.LUT P6, RZ, R28, 0x4000, RZ, 0xc0, !PT ;  /* 0x000040001cff7812 */ /* 0x000fc400078cc0ff */
[----:B------:R-:W-:Y:S02]  /*8ed60*/  LOP3.LUT R19, R19, 0xffff7fff, RZ, 0xc0, !PT ;  /* 0xffff7fff13137812 */ /* 0x000fe400078ec0ff */
[----:B------:R-:W-:-:S09]  /*8ed70*/  LOP3.LUT P5, RZ, R28, 0x800, RZ, 0xc0, !PT ;  /* 0x000008001cff7812 */ /* 0x000fd200078ac0ff */
[----:B------:R-:W-:Y:S02]  /*8ed80*/  @P6 LOP3.LUT R19, R19, 0x8000, RZ, 0xfc, !PT ;  /* 0x0000800013136812 */ /* 0x000fe400078efcff */
[----:B------:R-:W-:Y:S02]  /*8ed90*/  LOP3.LUT P6, RZ, R28, 0x2000, RZ, 0xc0, !PT ;  /* 0x000020001cff7812 */ /* 0x000fe400078cc0ff */
[----:B------:R-:W-:Y:S01]  /*8eda0*/  LOP3.LUT R19, R19, 0xfffeffff, RZ, 0xc0, !PT ;  /* 0xfffeffff13137812 */ /* 0x000fe200078ec0ff */
[----:B------:R1:W-:Y:S10]  /*8edb0*/  @P5 STG.E desc[UR6][R16.64], R246 ;  /* 0x000000f610005986 */ /* 0x0003f4000c101906 */
[----:B------:R-:W-:-:S02]  /*8edc0*/  @P6 LOP3.LUT R19, R19, 0x10000, RZ, 0xfc, !PT ;  /* 0x0001000013136812 */ /* 0x000fc400078efcff */
        /* <DEDUP_REMOVED lines=54> */
[----:B------:R-:W-:-:S03]  /*8f130*/  IMAD.WIDE R16, R144, 0x4, R8 ;  /* 0x0000000490107825 */ /* 0x000fc600078e0208 */
[----:B------:R-:W4:Y:S04]  /*8f140*/  LDL.LU R150, [R1+0x23e8] ;  /* 0x0023e80001967983 */ /* 0x000f280000300800 */
        /* <DEDUP_REMOVED lines=17> */
[----:B------:R-:W2:Y:S04]  /*8f260*/  LDL.LU R83, [R1+0x11ac] ;  /* 0x0011ac0001537983 */ /* 0x000ea80000300800 */
[----:B------:R-:W2:Y:S04]  /*8f270*/  LDL.LU R79, [R1+0xdac] ;  /* 0x000dac00014f7983 */ /* 0x000ea80000300800 */
[----:B------:R-:W2:Y:S01]  /*8f280*/  LDL.LU R151, [R1+0x9bc] ;  /* 0x0009bc0001977983 */ /* 0x000ea20000300800 */
[----:B------:R-:W-:-:S03]  /*8f290*/  LOP3.LUT R19, R19, 0xffffffdf, RZ, 0xc0, !PT ;  /* 0xffffffdf13137812 */ /* 0x000fc600078ec0ff */
[----:B------:R-:W2:Y:S01]  /*8f2a0*/  LDL.LU R149, [R1+0x5bc] ;  /* 0x0005bc0001957983 */ /* 0x000ea20000300800 */
[----:B------:R-:W-:Y:S02]  /*8f2b0*/  @P6 LOP3.LUT R19, R19, 0x20, RZ, 0xfc, !PT ;  /* 0x0000002013136812 */ /* 0x000fe400078efcff */
[----:B------:R-:W-:Y:S02]  /*8f2c0*/  LOP3.LUT P6, RZ, R29, 0x4, RZ, 0xc0, !PT ;  /* 0x000000041dff7812 */ /* 0x000fe400078cc0ff */
[C---:B------:R-:W-:Y:S02]  /*8f2d0*/  LOP3.LUT P3, RZ, R28.reuse, 0x10000000, RZ, 0xc0, !PT ;  /* 0x100000001cff7812 */ /* 0x040fe4000786c0ff */
[----:B------:R-:W-:Y:S01]  /*8f2e0*/  LOP3.LUT P4, RZ, R28, 0x20000000, RZ, 0xc0, !PT ;  /* 0x200000001cff7812 */ /* 0x000fe2000788c0ff */
[----:B---3--:R-:W-:Y:S01]  /*8f2f0*/  IMAD.WIDE R16, R143, 0x4, R2 ;  /* 0x000000048f107825 */ /* 0x008fe200078e0202 */
[----:B------:R-:W-:Y:S01]  /*8f300*/  LOP3.LUT R19, R19, 0xffffffbf, RZ, 0xc0, !PT ;  /* 0xffffffbf13137812 */ /* 0x000fe200078ec0ff */
[----:B------:R-:W3:Y:S06]  /*8f310*/  LDL.LU R148, [R1+0x1bc] ;  /* 0x0001bc0001947983 */ /* 0x000eec0000300800 */
[----:B------:R-:W-:-:S02]  /*8f320*/  @P6 LOP3.LUT R19, R19, 0x40, RZ, 0xfc, !PT ;  /* 0x0000004013136812 */ /* 0x000fc400078efcff */
[----:B------:R-:W-:Y:S01]  /*8f330*/  LOP3.LUT P6, RZ, R29, 0x2, RZ, 0xc0, !PT ;  /* 0x000000021dff7812 */ /* 0x000fe200078cc0ff */
[----:B------:R1:W-:Y:S01]  /*8f340*/  @P3 STG.E desc[UR6][R16.64], R147 ;  /* 0x0000009310003986 */ /* 0x0003e2000c101906 */
[----:B------:R-:W-:Y:S01]  /*8f350*/  LOP3.LUT R19, R19, 0xffffff7f, RZ, 0xc0, !PT ;  /* 0xffffff7f13137812 */ /* 0x000fe200078ec0ff */
[----:B-1----:R-:W-:Y:S02]  /*8f360*/  IMAD.WIDE R16, R143, 0x4, R4 ;  /* 0x000000048f107825 */ /* 0x002fe400078e0204 */
[----:B------:R-:W3:Y:S08]  /*8f370*/  LDL.LU R147, [R1+0x1eb0] ;  /* 0x001eb00001937983 */ /* 0x000ef00000300800 */
[----:B------:R-:W-:-:S02]  /*8f380*/  @P6 LOP3.LUT R19, R19, 0x80, RZ, 0xfc, !PT ;  /* 0x0000008013136812 */ /* 0x000fc400078efcff */
[----:B------:R-:W-:Y:S01]  /*8f390*/  LOP3.LUT P6, RZ, R29, 0x1, RZ, 0xc0, !PT ;  /* 0x000000011dff7812 */ /* 0x000fe200078cc0ff */
[----:B----4-:R1:W-:Y:S01]  /*8f3a0*/  @P4 STG.E desc[UR6][R16.64], R145 ;  /* 0x0000009110004986 */ /* 0x0103e2000c101906 */
[----:B------:R-:W-:Y:S02]  /*8f3b0*/  LOP3.LUT P5, RZ, R28, 0x40000000, RZ, 0xc0, !PT ;  /* 0x400000001cff7812 */ /* 0x000fe400078ac0ff */
[----:B------:R-:W-:Y:S01]  /*8f3c0*/  LOP3.LUT R19, R19, 0xfffffeff, RZ, 0xc0, !PT ;  /* 0xfffffeff13137812 */ /* 0x000fe200078ec0ff */
[----:B-1----:R-:W4:Y:S08]  /*8f3d0*/  LDL.LU R145, [R1+0x1db0] ;  /* 0x001db00001917983 */ /* 0x002f300000300800 */
[----:B------:R-:W-:-:S02]  /*8f3e0*/  @P6 LOP3.LUT R19, R19, 0x100, RZ, 0xfc, !PT ;  /* 0x0000010013136812 */ /* 0x000fc400078efcff */
[----:B------:R-:W-:Y:S01]  /*8f3f0*/  LOP3.LUT P6, RZ, R28, 0x80000000, RZ, 0xc0, !PT ;  /* 0x800000001cff7812 */ /* 0x000fe200078cc0ff */
[----:B------:R-:W-:-:S05]  /*8f400*/  IMAD.WIDE R16, R143, 0x4, R6 ;  /* 0x000000048f107825 */ /* 0x000fca00078e0206 */
[----:B------:R1:W-:Y:S02]  /*8f410*/  @P5 STG.E desc[UR6][R16.64], R146 ;  /* 0x0000009210005986 */ /* 0x0003e4000c101906 */
[----:B-1----:R-:W-:Y:S02]  /*8f420*/  IMAD.WIDE R16, R143, 0x4, R8 ;  /* 0x000000048f107825 */ /* 0x002fe400078e0208 */
[----:B------:R-:W4:Y:S04]  /*8f430*/  LDL.LU R146, [R1+0x19b0] ;  /* 0x0019b00001927983 */ /* 0x000f280000300800 */
[----:B------:R1:W-:Y:S01]  /*8f440*/  @P6 STG.E desc[UR6][R16.64], R141 ;  /* 0x0000008d10006986 */ /* 0x0003e2000c101906 */
[----:B------:R-:W-:-:S03]  /*8f450*/  LOP3.LUT P6, RZ, R19, 0x100, RZ, 0xc0, !PT ;  /* 0x0000010013ff7812 */ /* 0x000fc600078cc0ff */
[----:B------:R-:W4:Y:S01]  /*8f460*/  LDL.LU R143, [R1+0x15b0] ;  /* 0x0015b000018f7983 */ /* 0x000f220000300800 */
[----:B-1----:R-:W-:-:S09]  /*8f470*/  IMAD.WIDE R16, R82, 0x4, R2 ;  /* 0x0000000452107825 */ /* 0x002fd200078e0202 */
        /* <DEDUP_REMOVED lines=14> */
[C---:B-1----:R-:W-:Y:S01]  /*8f560*/  IMAD.WIDE R16, R150.reuse, 0x4, R2 ;  /* 0x0000000496107825 */ /* 0x042fe200078e0202 */
        /* <DEDUP_REMOVED lines=12> */
[----:B---3--:R1:W-:Y:S02]  /*8f630*/  @P6 STG.E desc[UR6][R16.64], R148 ;  /* 0x0000009410006986 */ /* 0x0083e4000c101906 */
[----:B-1----:R-:W-:-:S05]  /*8f640*/  IMAD.WIDE R16, R144, 0x4, R2 ;  /* 0x0000000490107825 */ /* 0x002fca00078e0202 */
[----:B------:R1:W-:Y:S02]  /*8f650*/  @P0 STG.E desc[UR6][R16.64], R147 ;  /* 0x0000009310000986 */ /* 0x0003e4000c101906 */
[----:B-1----:R-:W-:-:S05]  /*8f660*/  IMAD.WIDE R16, R144, 0x4, R4 ;  /* 0x0000000490107825 */ /* 0x002fca00078e0204 */
[----:B----4-:R1:W-:Y:S04]  /*8f670*/  @P1 STG.E desc[UR6][R16.64], R145 ;  /* 0x0000009110001986 */ /* 0x0103e8000c101906 */
        /* <DEDUP_REMOVED lines=49> */
[----:B---3--:R1:W-:Y:S02]  /*8f990*/  @P2 STG.E desc[UR6][R16.64], R145 ;  /* 0x0000009110002986 */ /* 0x0083e4000c101906 */
[----:B-1----:R-:W-:Y:S02]  /*8f9a0*/  IMAD.WIDE R16, R141, 0x4, R8 ;  /* 0x000000048d107825 */ /* 0x002fe400078e0208 */
[----:B------:R-:W3:Y:S04]  /*8f9b0*/  LDL.LU R141, [R1+0x2400] ;  /* 0x00240000018d7983 */ /* 0x000ee80000300800 */
[----:B------:R-:W3:Y:S01]  /*8f9c0*/  LDL.LU R79, [R1+0x5c4] ;  /* 0x0005c400014f7983 */ /* 0x000ee20000300800 */
[----:B------:R-:W-:-:S02]  /*8f9d0*/  LOP3.LUT P3, RZ, R29, 0x8000, RZ, 0xc0, !PT ;  /* 0x000080001dff7812 */ /* 0x000fc4000786c0ff */
[----:B------:R-:W-:Y:S01]  /*8f9e0*/  @P6 LOP3.LUT R20, R20, 0x80000000, RZ, 0xfc, !PT ;  /* 0x8000000014146812 */ /* 0x000fe200078efcff */
[----:B------:R-:W3:Y:S01]  /*8f9f0*/  LDL.LU R145, [R1+0x11b8] ;  /* 0x0011b80001917983 */ /* 0x000ee20000300800 */
[C---:B------:R-:W-:Y:S02]  /*8fa00*/  LOP3.LUT P6, RZ, R29.reuse, 0x80000, RZ, 0xc0, !PT ;  /* 0x000800001dff7812 */ /* 0x040fe400078cc0ff */
[C---:B------:R-:W-:Y:S02]  /*8fa10*/  LOP3.LUT P4, RZ, R29.reuse, 0x10000, RZ, 0xc0, !PT ;  /* 0x000100001dff7812 */ /* 0x040fe4000788c0ff */
[----:B------:R-:W-:Y:S02]  /*8fa20*/  LOP3.LUT P5, RZ, R29, 0x20000, RZ, 0xc0, !PT ;  /* 0x000200001dff7812 */ /* 0x000fe400078ac0ff */
[----:B------:R-:W-:-:S03]  /*8fa30*/  LOP3.LUT R19, R19, 0xfffffffe, RZ, 0xc0, !PT ;  /* 0xfffffffe13137812 */ /* 0x000fc600078ec0ff */
[----:B----4-:R2:W-:Y:S04]  /*8fa40*/  @P3 STG.E desc[UR6][R16.64], R146 ;  /* 0x0000009210003986 */ /* 0x0105e8000c101906 */
        /* <DEDUP_REMOVED lines=49> */
[----:B-1----:R-:W-:-:S05]  /*8fd60*/  IMAD.WIDE R16, R141, 0x4, R6 ;  /* 0x000000048d107825 */ /* 0x002fca00078e0206 */
[----:B----4-:R1:W-:Y:S02]  /*8fd70*/  @P3 STG.E desc[UR6][R16.64], R143 ;  /* 0x0000008f10003986 */ /* 0x0103e4000c101906 */
[----:B-1----:R-:W-:-:S05]  /*8fd80*/  IMAD.WIDE R16, R141, 0x4, R8 ;  /* 0x000000048d107825 */ /* 0x002fca00078e0208 */
        /* <DEDUP_REMOVED lines=36> */
[----:B------:R-:W2:Y:S08]  /*8ffd0*/  LDL.LU R149, [R1+0x11c0] ;  /* 0x0011c00001957983 */ /* 0x000eb00000300800 */
[----:B------:R-:W-:-:S02]  /*8ffe0*/  @P6 LOP3.LUT R20, R20, 0x400000, RZ, 0xfc, !PT ;  /* 0x0040000014146812 */ /* 0x000fc400078efcff */
[----:B------:R-:W-:Y:S01]  /*8fff0*/  LOP3.LUT P6, RZ, R30, 0x80, RZ, 0xc0, !PT ;  /* 0x000000801eff7812 */ /* 0x000fe200078cc0ff */
[----:B------:R-:W-:Y:S01]  /*90000*/  IMAD.WIDE R16, R146, 0x4, R6 ;  /* 0x0000000492107825 */ /* 0x000fe200078e0206 */
[----:B------:R-:W-:Y:S02]  /*90010*/  LOP3.LUT R20, R20, 0xff7fffff, RZ, 0xc0, !PT ;  /* 0xff7fffff14147812 */ /* 0x000fe400078ec0ff */
[----:B------:R-:W-:Y:S02]  /*90020*/  LOP3.LUT P4, RZ, R30, 0x8, RZ, 0xc0, !PT ;  /* 0x000000081eff7812 */ /* 0x000fe4000788c0ff */
[----:B---3--:R1:W-:Y:S07]  /*90030*/  @P3 STG.E desc[UR6][R16.64], R145 ;  /* 0x0000009110003986 */ /* 0x0083ee000c101906 */
[----:B------:R-:W-:-:S02]  /*90040*/  @P6 LOP3.LUT R20, R20, 0x800000, RZ, 0xfc, !PT ;  /* 0x0080000014146812 */ /* 0x000fc400078efcff */
[C---:B------:R-:W-:Y:S01]  /*90050*/  LOP3.LUT P6, RZ, R30.reuse, 0x40, RZ, 0xc0, !PT ;  /* 0x000000401eff7812 */ /* 0x040fe200078cc0ff */
[----:B-1----:R-:W3:Y:S01]  /*90060*/  LDL.LU R145, [R1+0x2410] ;  /* 0x0024100001917983 */ /* 0x002ee20000300800 */
[----:B------:R-:W-:-:S03]  /*90070*/  LOP3.LUT P5, RZ, R30, 0x10, RZ, 0xc0, !PT ;  /* 0x000000101eff7812 */ /* 0x000fc600078ac0ff */
[----:B------:R-:W3:Y:S01]  /*90080*/  LDL.LU R150, [R1+0xdc0] ;  /* 0x000dc00001967983 */ /* 0x000ee20000300800 */
[----:B------:R-:W-:Y:S01]  /*90090*/  LOP3.LUT R20, R20, 0xfeffffff, RZ, 0xc0, !PT ;  /* 0xfeffffff14147812 */ /* 0x000fe200078ec0ff */
[----:B------:R-:W-:Y:S02]  /*900a0*/  IMAD.WIDE R16, R146, 0x4, R8 ;  /* 0x0000000492107825 */ /* 0x000fe400078e0208 */
[----:B------:R-:W3:Y:S04]  /*900b0*/  LDL.LU R148, [R1+0x9d0] ;  /* 0x0009d00001947983 */ /* 0x000ee80000300800 */
[----:B------:R-:W-:Y:S02]  /*900c0*/  @P6 LOP3.LUT R20, R20, 0x1000000, RZ, 0xfc, !PT ;  /* 0x0100000014146812 */ /* 0x000fe400078efcff */
[----:B------:R-:W-:Y:S01]  /*900d0*/  LOP3.LUT P6, RZ, R30, 0x20, RZ, 0xc0, !PT ;  /* 0x000000201eff7812 */ /* 0x000fe200078cc0ff */
[----:B----4-:R1:W-:Y:S02]  /*900e0*/  @P4 STG.E desc[UR6][R16.64], R144 ;  /* 0x0000009010004986 */ /* 0x0103e4000c101906 */
        /* <DEDUP_REMOVED lines=30> */
[----:B---3--:R-:W-:Y:S01]  /*902d0*/  IMAD.WIDE R16, R145, 0x4, R2 ;  /* 0x0000000491107825 */ /* 0x008fe200078e0202 */
        /* <DEDUP_REMOVED lines=67> */
[----:B------:R-:W-:Y:S01]  /*90710*/  LOP3.LUT R20, R20, 0xfffeffff, RZ, 0xc0, !PT ;  /* 0xfffeffff14147812 */ /* 0x000fe200078ec0ff */
        /* <DEDUP_REMOVED lines=12> */
[----:B------:R-:W-:-:S02]  /*907e0*/  @P6 LOP3.LUT R20, R20, 0x10000, RZ, 0xfc, !PT ;  /* 0x0001000014146812 */ /* 0x000fc400078efcff */
        /* <DEDUP_REMOVED lines=29> */
[----:B------:R1:W-:Y:S02]  /*909c0*/  @P6 STG.E desc[UR6][R16.64], R148 ;  /* 0x0000009410006986 */ /* 0x0003e4000c101906 */
[----:B-1----:R-:W-:-:S05]  /*909d0*/  IMAD.WIDE R16, R144, 0x4, R4 ;  /* 0x0000000490107825 */ /* 0x002fca00078e0204 */
[----:B------:R1:W-:Y:S02]  /*909e0*/  @P0 STG.E desc[UR6][R16.64], R147 ;  /* 0x0000009310000986 */ /* 0x0003e4000c101906 */
[----:B-1----:R-:W-:-:S05]  /*909f0*/  IMAD.WIDE R16, R144, 0x4, R6 ;  /* 0x0000000490107825 */ /* 0x002fca00078e0206 */
[----:B------:R1:W-:Y:S02]  /*90a00*/  @P1 STG.E desc[UR6][R16.64], R145 ;  /* 0x0000009110001986 */ /* 0x0003e4000c101906 */
[----:B-1----:R-:W-:Y:S02]  /*90a10*/  IMAD.WIDE R16, R144, 0x4, R8 ;  /* 0x0000000490107825 */ /* 0x002fe400078e0208 */
[----:B------:R-:W4:Y:S01]  /*90a20*/  LDL.LU R144, [R1+0x1dc] ;  /* 0x0001dc0001907983 */ /* 0x000f220000300800 */
[C---:B------:R-:W-:Y:S02]  /*90a30*/  LOP3.LUT P2, RZ, R31.reuse, 0x8, RZ, 0xc0, !PT ;  /* 0x000000081fff7812 */ /* 0x040fe4000784c0ff */
[C---:B------:R-:W-:Y:S02]  /*90a40*/  LOP3.LUT P3, RZ, R31.reuse, 0x10, RZ, 0xc0, !PT ;  /* 0x000000101fff7812 */ /* 0x040fe4000786c0ff */
[C---:B------:R-:W-:Y:S02]  /*90a50*/  LOP3.LUT P4, RZ, R31.reuse, 0x20, RZ, 0xc0, !PT ;  /* 0x000000201fff7812 */ /* 0x040fe4000788c0ff */
[----:B------:R-:W-:-:S07]  /*90a60*/  LOP3.LUT P5, RZ, R31, 0x40, RZ, 0xc0, !PT ;  /* 0x000000401fff7812 */ /* 0x000fce00078ac0ff */
[----:B--2---:R1:W-:Y:S04]  /*90a70*/  @P2 STG.E desc[UR6][R16.64], R143 ;  /* 0x0000008f10002986 */ /* 0x0043e8000c101906 */
[----:B-1----:R-:W2:Y:S01]  /*90a80*/  LDL.LU R143, [R1+0x1dd0] ;  /* 0x001dd000018f7983 */ /* 0x002ea20000300800 */
[----:B---3--:R-:W-:-:S05]  /*90a90*/  IMAD.WIDE R16, R146, 0x4, R2 ;  /* 0x0000000492107825 */ /* 0x008fca00078e0202 */
[----:B------:R1:W-:Y:S02]  /*90aa0*/  @P3 STG.E desc[UR6][R16.64], R141 ;  /* 0x0000008d10003986 */ /* 0x0003e4000c101906 */
[C---:B-1----:R-:W-:Y:S02]  /*90ab0*/  IMAD.WIDE R16, R146.reuse, 0x4, R4 ;  /* 0x0000000492107825 */ /* 0x042fe400078e0204 */
[----:B------:R-:W3:Y:S04]  /*90ac0*/  LDL.LU R141, [R1+0x19d0] ;  /* 0x0019d000018d7983 */ /* 0x000ee80000300800 */
[----:B----4-:R1:W-:Y:S02]  /*90ad0*/  @P4 STG.E desc[UR6][R16.64], R142 ;  /* 0x0000008e10004986 */ /* 0x0103e4000c101906 */
[----:B-1----:R-:W-:-:S02]  /*90ae0*/  IMAD.WIDE R16, R146, 0x4, R6 ;  /* 0x0000000492107825 */ /* 0x002fc400078e0206 */
[----:B------:R-:W4:Y:S04]  /*90af0*/  LDL.LU R142, [R1+0x15d0] ;  /* 0x0015d000018e7983 */ /* 0x000f280000300800 */
[----:B------:R1:W-:Y:S04]  /*90b00*/  @P5 STG.E desc[UR6][R16.64], R140 ;  /* 0x0000008c10005986 */ /* 0x0003e8000c101906 */
[----:B-1----:R-:W2:Y:S04]  /*90b10*/  LDL.LU R140, [R1+0x242c] ;  /* 0x00242c00018c7983 */ /* 0x002ea80000300800 */
[----:B------:R-:W4:Y:S04]  /*90b20*/  LDL.LU R82, [R1+0x2430] ;  /* 0x0024300001527983 */ /* 0x000f280000300800 */
[----:B------:R-:W4:Y:S04]  /*90b30*/  LDL.LU R241, [R1+0x11d0] ;  /* 0x0011d00001f17983 */ /* 0x000f280000300800 */
[----:B------:R-:W4:Y:S01]  /*90b40*/  LDL.LU R245, [R1+0xdd0] ;  /* 0x000dd00001f57983 */ /* 0x000f220000300800 */
[----:B------:R-:W-:-:S03]  /*90b50*/  LOP3.LUT P2, RZ, R31, 0x80, RZ, 0xc0, !PT ;  /* 0x000000801fff7812 */ /* 0x000fc6000784c0ff */
[----:B------:R-:W4:Y:S01]  /*90b60*/  LDL.LU R240, [R1+0x9e0] ;  /* 0x0009e00001f07983 */ /* 0x000f220000300800 */
[----:B------:R-:W-:-:S03]  /*90b70*/  IMAD.WIDE R16, R146, 0x4, R8 ;  /* 0x0000000492107825 */ /* 0x000fc600078e0208 */
[----:B------:R-:W4:Y:S01]  /*90b80*/  LDL.LU R150, [R1+0x2434] ;  /* 0x0024340001967983 */ /* 0x000f220000300800 */
[C---:B------:R-:W-:Y:S02]  /*90b90*/  LOP3.LUT P3, RZ, R31.reuse, 0x100, RZ, 0xc0, !PT ;  /* 0x000001001fff7812 */ /* 0x040fe4000786c0ff */
[C---:B------:R-:W-:Y:S02]  /*90ba0*/  LOP3.LUT P4, RZ, R31.reuse, 0x200, RZ, 0xc0, !PT ;  /* 0x000002001fff7812 */ /* 0x040fe4000788c0ff */
[C---:B------:R-:W-:Y:S01]  /*90bb0*/  LOP3.LUT P5, RZ, R31.reuse, 0x400, RZ, 0xc0, !PT ;  /* 0x000004001fff7812 */ /* 0x040fe200078ac0ff */
[----:B------:R1:W-:Y:S04]  /*90bc0*/  @P2 STG.E desc[UR6][R16.64], R144 ;  /* 0x0000009010002986 */ /* 0x0003e8000c101906 */
        /* <DEDUP_REMOVED lines=85> */
[----:B--2---:R3:W-:Y:S02]  /*91120*/  @P3 STG.E desc[UR6][R16.64], R141 ;  /* 0x0000008d10003986 */ /* 0x0047e4000c101906 */
[----:B---3--:R-:W-:-:S05]  /*91130*/  IMAD.WIDE R16, R143, 0x4, R2 ;  /* 0x000000048f107825 */ /* 0x008fca00078e0202 */
[----:B------:R1:W-:Y:S02]  /*91140*/  @P4 STG.E desc[UR6][R16.64], R142 ;  /* 0x0000008e10004986 */ /* 0x0003e4000c101906 */
[----:B-1----:R-:W-:-:S05]  /*91150*/  IMAD.WIDE R16, R143, 0x4, R4 ;  /* 0x000000048f107825 */ /* 0x002fca00078e0204 */
[----:B----4-:R1:W-:Y:S04]  /*91160*/  @P5 STG.E desc[UR6][R16.64], R140 ;  /* 0x0000008c10005986 */ /* 0x0103e8000c101906 */
        /* <DEDUP_REMOVED lines=24> */
[----:B------:R-:W2:Y:S01]  /*912f0*/  LDL.LU R244, [R1+0x19dc] ;  /* 0x0019dc0001f47983 */ /* 0x000ea20000300800 */
[----:B------:R-:W-:-:S02]  /*91300*/  LOP3.LUT R21, R21, 0xdfffffff, RZ, 0xc0, !PT ;  /* 0xdfffffff15157812 */ /* 0x000fc400078ec0ff */
[----:B------:R-:W-:Y:S01]  /*91310*/  LOP3.LUT P3, RZ, R31, 0x8000000, RZ, 0xc0, !PT ;  /* 0x080000001fff7812 */ /* 0x000fe2000786c0ff */
[----:B------:R-:W2:Y:S01]  /*91320*/  LDL.LU R82, [R1+0x15dc] ;  /* 0x0015dc0001527983 */ /* 0x000ea20000300800 */
[----:B------:R-:W-:Y:S02]  /*91330*/  @P6 LOP3.LUT R21, R21, 0x20000000, RZ, 0xfc, !PT ;  /* 0x2000000015156812 */ /* 0x000fe400078efcff */
[----:B------:R-:W-:Y:S01]  /*91340*/  LOP3.LUT P6, RZ, R155, 0x2, RZ, 0xc0, !PT ;  /* 0x000000029bff7812 */ /* 0x000fe200078cc0ff */
[----:B------:R-:W-:Y:S01]  /*91350*/  IMAD.WIDE R16, R143, 0x4, R8 ;  /* 0x000000048f107825 */ /* 0x000fe200078e0208 */
[----:B------:R-:W2:Y:S04]  /*91360*/  LDL.LU R151, [R1+0xddc] ;  /* 0x000ddc0001977983 */ /* 0x000ea80000300800 */
[----:B------:R-:W2:Y:S01]  /*91370*/  LDL.LU R149, [R1+0x9ec] ;  /* 0x0009ec0001957983 */ /* 0x000ea20000300800 */
[----:B------:R-:W-:-:S03]  /*91380*/  LOP3.LUT R21, R21, 0xbfffffff, RZ, 0xc0, !PT ;  /* 0xbfffffff15157812 */ /* 0x000fc600078ec0ff */
[----:B------:R-:W2:Y:S04]  /*91390*/  LDL.LU R150, [R1+0x5ec] ;  /* 0x0005ec0001967983 */ /* 0x000ea80000300800 */
[----:B------:R-:W2:Y:S04]  /*913a0*/  LDL.LU R148, [R1+0x2448] ;  /* 0x0024480001947983 */ /* 0x000ea80000300800 */
[----:B------:R-:W2:Y:S04]  /*913b0*/  LDL.LU R147, [R1+0x1ec] ;  /* 0x0001ec0001937983 */ /* 0x000ea80000300800 */
[----:B------:R-:W2:Y:S04]  /*913c0*/  LDL.LU R143, [R1+0x244c] ;  /* 0x00244c00018f7983 */ /* 0x000ea80000300800 */
[----:B---3--:R1:W-:Y:S01]  /*913d0*/  @P3 STG.E desc[UR6][R16.64], R79 ;  /* 0x0000004f10003986 */ /* 0x0083e2000c101906 */
[----:B------:R-:W-:-:S02]  /*913e0*/  @P6 LOP3.LUT R21, R21, 0x40000000, RZ, 0xfc, !PT ;  /* 0x4000000015156812 */ /* 0x000fc400078efcff */
[----:B------:R-:W-:Y:S01]  /*913f0*/  LOP3.LUT P6, RZ, R155, 0x1, RZ, 0xc0, !PT ;  /* 0x000000019bff7812 */ /* 0x000fe200078cc0ff */
[----:B-1----:R-:W3:Y:S01]  /*91400*/  LDL.LU R79, [R1+0x11dc] ;  /* 0x0011dc00014f7983 */ /* 0x002ee20000300800 */
[----:B------:R-:W-:-:S11]  /*91410*/  LOP3.LUT R21, R21, 0x7fffffff, RZ, 0xc0, !PT ;  /* 0x7fffffff15157812 */ /* 0x000fd600078ec0ff */
[----:B------:R-:W-:Y:S02]  /*91420*/  @P6 LOP3.LUT R21, R21, 0x80000000, RZ, 0xfc, !PT ;  /* 0x8000000015156812 */ /* 0x000fe400078efcff */
[C---:B------:R-:W-:Y:S02]  /*91430*/  LOP3.LUT P6, RZ, R31.reuse, 0x80000000, RZ, 0xc0, !PT ;  /* 0x800000001fff7812 */ /* 0x040fe400078cc0ff */
[C---:B------:R-:W-:Y:S02]  /*91440*/  LOP3.LUT P4, RZ, R31.reuse, 0x10000000, RZ, 0xc0, !PT ;  /* 0x100000001fff7812 */ /* 0x040fe4000788c0ff */
[----:B------:R-:W-:Y:S01]  /*91450*/  LOP3.LUT P5, RZ, R31, 0x20000000, RZ, 0xc0, !PT ;  /* 0x200000001fff7812 */ /* 0x000fe200078ac0ff */
[----:B----4-:R-:W-:Y:S01]  /*91460*/  IMAD.WIDE R16, R141, 0x4, R2 ;  /* 0x000000048d107825 */ /* 0x010fe200078e0202 */
[----:B------:R-:W-:-:S07]  /*91470*/  LOP3.LUT R20, R20, 0xfffffffe, RZ, 0xc0, !PT ;  /* 0xfffffffe14147812 */ /* 0x000fce00078ec0ff */
[----:B------:R-:W-:Y:S02]  /*91480*/  @P6 LOP3.LUT R20, R20, 0x1, RZ, 0xfc, !PT ;  /* 0x0000000114146812 */ /* 0x000fe400078efcff */
[----:B------:R-:W-:Y:S01]  /*91490*/  LOP3.LUT P6, RZ, R31, 0x40000000, RZ, 0xc0, !PT ;  /* 0x400000001fff7812 */ /* 0x000fe200078cc0ff */
[----:B------:R1:W-:Y:S02]  /*914a0*/  @P4 STG.E desc[UR6][R16.64], R145 ;  /* 0x0000009110004986 */ /* 0x0003e4000c101906 */
[C---:B-1----:R-:W-:Y:S02]  /*914b0*/  IMAD.WIDE R16, R141.reuse, 0x4, R4 ;  /* 0x000000048d107825 */ /* 0x042fe400078e0204 */
[----:B------:R-:W4:Y:S04]  /*914c0*/  LDL.LU R145, [R1+0x1de0] ;  /* 0x001de00001917983 */ /* 0x000f280000300800 */
[----:B------:R1:W-:Y:S02]  /*914d0*/  @P5 STG.E desc[UR6][R16.64], R146 ;  /* 0x0000009210005986 */ /* 0x0003e4000c101906 */
[----:B-1----:R-:W-:-:S02]  /*914e0*/  IMAD.WIDE R16, R141, 0x4, R6 ;  /* 0x000000048d107825 */ /* 0x002fc400078e0206 */
[----:B------:R-:W4:Y:S04]  /*914f0*/  LDL.LU R146, [R1+0x19e0] ;  /* 0x0019e00001927983 */ /* 0x000f280000300800 */
[----:B------:R1:W-:Y:S01]  /*91500*/  @P6 STG.E desc[UR6][R16.64], R144 ;  /* 0x0000009010006986 */ /* 0x0003e2000c101906 */
[----:B------:R-:W-:Y:S01]  /*91510*/  LOP3.LUT P6, RZ, R20, 0x1, RZ, 0xc0, !PT ;  /* 0x0000000114ff7812 */ /* 0x000fe200078cc0ff */
[----:B-1----:R-:W-:Y:S02]  /*91520*/  IMAD.WIDE R16, R141, 0x4, R8 ;  /* 0x000000048d107825 */ /* 0x002fe400078e0208 */
[----:B------:R-:W4:Y:S10]  /*91530*/  LDL.LU R144, [R1+0x15e0] ;  /* 0x0015e00001907983 */ /* 0x000f340000300800 */
[----:B------:R1:W-:Y:S01]  /*91540*/  @P6 STG.E desc[UR6][R16.64], R142 ;  /* 0x0000008e10006986 */ /* 0x0003e2000c101906 */
[----:B------:R-:W-:-:S03]  /*91550*/  LOP3.LUT P6, RZ, R21, 0x80000000, RZ, 0xc0, !PT ;  /* 0x8000000015ff7812 */ /* 0x000fc600078cc0ff */
[----:B------:R-:W4:Y:S01]  /*91560*/  LDL.LU R141, [R1+0x11e0] ;  /* 0x0011e000018d7983 */ /* 0x000f220000300800 */
        /* <DEDUP_REMOVED lines=36> */
[----:B------:R1:W-:Y:S02]  /*917b0*/  @P3 STG.E desc[UR6][R16.64], R144 ;  /* 0x0000009010003986 */ /* 0x0003e4000c101906 */
[----:B-1----:R-:W-:Y:S02]  /*917c0*/  IMAD.WIDE R16, R143, 0x4, R8 ;  /* 0x000000048f107825 */ /* 0x002fe400078e0208 */
[----:B------:R-:W4:Y:S04]  /*917d0*/  LDL.LU R143, [R1+0x9f0] ;  /* 0x0009f000018f7983 */ /* 0x000f280000300800 */
[----:B------:R1:W-:Y:S04]  /*917e0*/  @P4 STG.E desc[UR6][R16.64], R141 ;  /* 0x0000008d10004986 */ /* 0x0003e8000c101906 */
[----:B-1----:R-:W3:Y:S04]  /*917f0*/  LDL.LU R141, [R1+0x5f0] ;  /* 0x0005f000018d7983 */ /* 0x002ee80000300800 */
[----:B------:R-:W3:Y:S04]  /*91800*/  LDL.LU R246, [R1+0x1f0] ;  /* 0x0001f00001f67983 */ /* 0x000ee80000300800 */
[----:B------:R-:W3:Y:S04]  /*91810*/  LDL.LU R241, [R1+0x1de4] ;  /* 0x001de40001f17983 */ /* 0x000ee80000300800 */
[----:B------:R-:W3:Y:S01]  /*91820*/  LDL.LU R245, [R1+0x19e4] ;  /* 0x0019e40001f57983 */ /* 0x000ee20000300800 */
[----:B--2---:R-:W-:-:S05]  /*91830*/  IMAD.WIDE R16, R142, 0x4, R2 ;  /* 0x000000048e107825 */ /* 0x004fca00078e0202 */
[----:B------:R1:W-:Y:S04]  /*91840*/  @P5 STG.E desc[UR6][R16.64], R140 ;  /* 0x0000008c10005986 */ /* 0x0003e8000c101906 */
[----:B-1----:R-:W2:Y:S04]  /*91850*/  LDL.LU R140, [R1+0x2454] ;  /* 0x00245400018c7983 */ /* 0x002ea80000300800 */
[----:B------:R-:W2:Y:S01]  /*91860*/  LDL.LU R240, [R1+0x15e4] ;  /* 0x0015e40001f07983 */ /* 0x000ea20000300800 */
[----:B------:R-:W-:Y:S02]  /*91870*/  LOP3.LUT P6, RZ, R155, 0x2000000, RZ, 0xc0, !PT ;  /* 0x020000009bff7812 */ /* 0x000fe400078cc0ff */
[----:B------:R-:W-:Y:S01]  /*91880*/  LOP3.LUT R21, R21, 0xfffdffff, RZ, 0xc0, !PT ;  /* 0xfffdffff15157812 */ /* 0x000fe200078ec0ff */
[----:B------:R-:W2:Y:S04]  /*91890*/  LDL.LU R244, [R1+0x11e4] ;  /* 0x0011e40001f47983 */ /* 0x000ea80000300800 */
[----:B------:R-:W2:Y:S04]  /*918a0*/  LDL.LU R82, [R1+0xde4] ;  /* 0x000de40001527983 */ /* 0x000ea80000300800 */
[----:B------:R-:W2:Y:S02]  /*918b0*/  LDL.LU R83, [R1+0x9f4] ;  /* 0x0009f40001537983 */ /* 0x000ea40000300800 */
[----:B------:R-:W-:-:S02]  /*918c0*/  @P6 LOP3.LUT R21, R21, 0x20000, RZ, 0xfc, !PT ;  /* 0x0002000015156812 */ /* 0x000fc400078efcff */
        /* <DEDUP_REMOVED lines=9> */
[----:B------:R-:W2:Y:S01]  /*91960*/  LDL.LU R147, [R1+0x15e8] ;  /* 0x0015e80001937983 */ /* 0x000ea20000300800 */
[----:B------:R-:W-:-:S03]  /*91970*/  LOP3.LUT P2, RZ, R155, 0x2000, RZ, 0xc0, !PT ;  /* 0x000020009bff7812 */ /* 0x000fc6000784c0ff */
[----:B------:R-:W2:Y:S01]  /*91980*/  LDL.LU R145, [R1+0x245c] ;  /* 0x00245c0001917983 */ /* 0x000ea20000300800 */
[C---:B------:R-:W-:Y:S01]  /*91990*/  LOP3.LUT P3, RZ, R155.reuse, 0x4000, RZ, 0xc0, !PT ;  /* 0x000040009bff7812 */ /* 0x040fe2000786c0ff */
[----:B------:R-:W-:Y:S01]  /*919a0*/  IMAD.WIDE R16, R142, 0x4, R4 ;  /* 0x000000048e107825 */ /* 0x000fe200078e0204 */
[----:B------:R-:W-:Y:S01]  /*919b0*/  LOP3.LUT P4, RZ, R155, 0x8000, RZ, 0xc0, !PT ;  /* 0x000080009bff7812 */ /* 0x000fe2000788c0ff */
[----:B------:R-:W2:Y:S02]  /*919c0*/  LDL.LU R146, [R1+0x11e8] ;  /* 0x0011e80001927983 */ /* 0x000ea40000300800 */
[----:B------:R-:W-:Y:S02]  /*919d0*/  @P6 LOP3.LUT R21, R21, 0x80000, RZ, 0xfc, !PT ;  /* 0x0008000015156812 */ /* 0x000fe400078efcff */
        /* <DEDUP_REMOVED lines=18> */
[----:B----4-:R1:W-:Y:S02]  /*91b00*/  @P2 STG.E desc[UR6][R16.64], R143 ;  /* 0x0000008f10002986 */ /* 0x0103e4000c101906 */
[C---:B-1----:R-:W-:Y:S02]  /*91b10*/  IMAD.WIDE R16, R142.reuse, 0x4, R6 ;  /* 0x000000048e107825 */ /* 0x042fe400078e0206 */
[----:B------:R-:W4:Y:S04]  /*91b20*/  LDL.LU R143, [R1+0x9f8] ;  /* 0x0009f800018f7983 */ /* 0x000f280000300800 */
[----:B---3--:R1:W-:Y:S02]  /*91b30*/  @P3 STG.E desc[UR6][R16.64], R141 ;  /* 0x0000008d10003986 */ /* 0x0083e4000c101906 */
[----:B-1----:R-:W-:-:S02]  /*91b40*/  IMAD.WIDE R16, R142, 0x4, R8 ;  /* 0x000000048e107825 */ /* 0x002fc400078e0208 */
[----:B------:R-:W3:Y:S04]  /*91b50*/  LDL.LU R141, [R1+0x5f8] ;  /* 0x0005f800018d7983 */ /* 0x000ee80000300800 */
[----:B------:R2:W-:Y:S04]  /*91b60*/  @P4 STG.E desc[UR6][R16.64], R246 ;  /* 0x000000f610004986 */ /* 0x0005e8000c101906 */
[----:B------:R-:W4:Y:S01]  /*91b70*/  LDL.LU R142, [R1+0x2460] ;  /* 0x00246000018e7983 */ /* 0x000f220000300800 */
        /* <DEDUP_REMOVED lines=38> */
[----:B----4-:R-:W-:-:S05]  /*91de0*/  IMAD.WIDE R16, R142, 0x4, R2 ;  /* 0x000000048e107825 */ /* 0x010fca00078e0202 */
[----:B------:R1:W-:Y:S01]  /*91df0*/  @P2 STG.E desc[UR6][R16.64], R144 ;  /* 0x0000009010002986 */ /* 0x0003e2000c101906 */
[----:B------:R-:W-:Y:S01]  /*91e00*/  LOP3.LUT P5, RZ, R155, 0x80000000, RZ, 0xc0, !PT ;  /* 0x800000009bff7812 */ /* 0x000fe200078ac0ff */
[----:B-1----:R-:W-:-:S05]  /*91e10*/  IMAD.WIDE R16, R142, 0x4, R4 ;  /* 0x000000048e107825 */ /* 0x002fca00078e0204 */
[----:B------:R1:W-:Y:S02]  /*91e20*/  @P3 STG.E desc[UR6][R16.64], R143 ;  /* 0x0000008f10003986 */ /* 0x0003e4000c101906 */
[----:B-1----:R-:W-:-:S05]  /*91e30*/  IMAD.WIDE R16, R142, 0x4, R6 ;  /* 0x000000048e107825 */ /* 0x002fca00078e0206 */
[----:B---3--:R1:W-:Y:S02]  /*91e40*/  @P4 STG.E desc[UR6][R16.64], R141 ;  /* 0x0000008d10004986 */ /* 0x0083e4000c101906 */
[----:B-1----:R-:W-:-:S05]  /*91e50*/  IMAD.WIDE R16, R142, 0x4, R8 ;  /* 0x000000048e107825 */ /* 0x002fca00078e0208 */
[----:B--2---:R1:W-:Y:S04]  /*91e60*/  @P5 STG.E desc[UR6][R16.64], R140 ;  /* 0x0000008c10005986 */ /* 0x0043e8000c101906 */
        /* <DEDUP_REMOVED lines=27> */
[----:B------:R-:W2:Y:S04]  /*92020*/  LDL.LU R83, [R1+0x1df0] ;  /* 0x001df00001537983 */ /* 0x000ea80000300800 */
[----:B------:R-:W2:Y:S01]  /*92030*/  LDL.LU R149, [R1+0x246c] ;  /* 0x00246c0001957983 */ /* 0x000ea20000300800 */
[----:B------:R-:W-:-:S02]  /*92040*/  @P6 LOP3.LUT R21, R21, 0x2000, RZ, 0xfc, !PT ;  /* 0x0000200015156812 */ /* 0x000fc400078efcff */
[----:B------:R-:W-:Y:S01]  /*92050*/  LOP3.LUT P6, RZ, R156, 0x80, RZ, 0xc0, !PT ;  /* 0x000000809cff7812 */ /* 0x000fe200078cc0ff */
[----:B------:R-:W2:Y:S01]  /*92060*/  LDL.LU R79, [R1+0x19f0] ;  /* 0x0019f000014f7983 */ /* 0x000ea20000300800 */
[----:B------:R-:W-:-:S03]  /*92070*/  LOP3.LUT R21, R21, 0xffffbfff, RZ, 0xc0, !PT ;  /* 0xffffbfff15157812 */ /* 0x000fc600078ec0ff */
[----:B------:R-:W2:Y:S01]  /*92080*/  LDL.LU R151, [R1+0x15f0] ;  /* 0x0015f00001977983 */ /* 0x000ea20000300800 */
[C---:B------:R-:W-:Y:S02]  /*92090*/  LOP3.LUT P3, RZ, R156.reuse, 0x2, RZ, 0xc0, !PT ;  /* 0x000000029cff7812 */ /* 0x040fe4000786c0ff */
[----:B------:R-:W-:Y:S01]  /*920a0*/  LOP3.LUT P4, RZ, R156, 0x4, RZ, 0xc0, !PT ;  /* 0x000000049cff7812 */ /* 0x000fe2000788c0ff */
[----:B------:R-:W-:Y:S01]  /*920b0*/  IMAD.WIDE R16, R144, 0x4, R4 ;  /* 0x0000000490107825 */ /* 0x000fe200078e0204 */
[----:B------:R-:W2:Y:S03]  /*920c0*/  LDL.LU R150, [R1+0x11f0] ;  /* 0x0011f00001967983 */ /* 0x000ea60000300800 */
[----:B------:R-:W-:Y:S02]  /*920d0*/  @P6 LOP3.LUT R21, R21, 0x4000, RZ, 0xfc, !PT ;  /* 0x0000400015156812 */ /* 0x000fe400078efcff */
[----:B------:R-:W-:-:S02]  /*920e0*/  LOP3.LUT P6, RZ, R156, 0x40, RZ, 0xc0, !PT ;  /* 0x000000409cff7812 */ /* 0x000fc400078cc0ff */
[----:B------:R-:W-:Y:S02]  /*920f0*/  LOP3.LUT R21, R21, 0xffff7fff, RZ, 0xc0, !PT ;  /* 0xffff7fff15157812 */ /* 0x000fe400078ec0ff */
[----:B------:R-:W-:-:S09]  /*92100*/  LOP3.LUT P5, RZ, R156, 0x8, RZ, 0xc0, !PT ;  /* 0x000000089cff7812 */ /* 0x000fd200078ac0ff */
[----:B------:R-:W-:Y:S02]  /*92110*/  @P6 LOP3.LUT R21, R21, 0x8000, RZ, 0xfc, !PT ;  /* 0x0000800015156812 */ /* 0x000fe400078efcff */
[----:B------:R-:W-:Y:S01]  /*92120*/  LOP3.LUT P6, RZ, R156, 0x20, RZ, 0xc0, !PT ;  /* 0x000000209cff7812 */ /* 0x000fe200078cc0ff */
[----:B---3--:R1:W-:Y:S01]  /*92130*/  @P3 STG.E desc[UR6][R16.64], R145 ;  /* 0x0000009110003986 */ /* 0x0083e2000c101906 */
[----:B------:R-:W-:Y:S01]  /*92140*/  LOP3.LUT R21, R21, 0xfffeffff, RZ, 0xc0, !PT ;  /* 0xfffeffff15157812 */ /* 0x000fe200078ec0ff */
[----:B-1----:R-:W-:-:S10]  /*92150*/  IMAD.WIDE R16, R144, 0x4, R6 ;  /* 0x0000000490107825 */ /* 0x002fd400078e0206 */
[----:B------:R-:W-:Y:S02]  /*92160*/  @P6 LOP3.LUT R21, R21, 0x10000, RZ, 0xfc, !PT ;  /* 0x0001000015156812 */ /* 0x000fe400078efcff */
[----:B------:R-:W-:Y:S01]  /*92170*/  LOP3.LUT P6, RZ, R156, 0x10, RZ, 0xc0, !PT ;  /* 0x000000109cff7812 */ /* 0x000fe200078cc0ff */
[----:B----4-:R1:W-:Y:S04]  /*92180*/  @P4 STG.E desc[UR6][R16.64], R146 ;  /* 0x0000009210004986 */ /* 0x0103e8000c101906 */
[----:B-1----:R-:W3:Y:S01]  /*92190*/  LDL.LU R146, [R1+0x2470] ;  /* 0x0024700001927983 */ /* 0x002ee20000300800 */
        /* <DEDUP_REMOVED lines=36> */
[----:B---3--:R-:W-:-:S08]  /*923e0*/  IMAD.WIDE R16, R146, 0x4, R2 ;  /* 0x0000000492107825 */ /* 0x008fd000078e0202 */
        /* <DEDUP_REMOVED lines=39> */
[----:B------:R-:W-:-:S03]  /*92660*/  LOP3.LUT P5, RZ, R156, 0x1000000, RZ, 0xc0, !PT ;  /* 0x010000009cff7812 */ /* 0x000fc600078ac0ff */
[----:B------:R-:W4:Y:S01]  /*92670*/  LDL.LU R145, [R1+0x19fc] ;  /* 0x0019fc0001917983 */ /* 0x000f220000300800 */
[----:B------:R-:W-:Y:S02]  /*92680*/  LOP3.LUT P6, RZ, R157, 0x2, RZ, 0xc0, !PT ;  /* 0x000000029dff7812 */ /* 0x000fe400078cc0ff */
[----:B------:R-:W-:Y:S01]  /*92690*/  LOP3.LUT R21, R21, 0xfffffffd, RZ, 0xc0, !PT ;  /* 0xfffffffd15157812 */ /* 0x000fe200078ec0ff */
[----:B---3--:R2:W-:Y:S10]  /*926a0*/  @P2 STG.E desc[UR6][R16.64], R146 ;  /* 0x0000009210002986 */ /* 0x0085f4000c101906 */
        /* <DEDUP_REMOVED lines=15> */
[----:B------:R1:W-:Y:S02]  /*927a0*/  @P4 STG.E desc[UR6][R16.64], R141 ;  /* 0x0000008d10004986 */ /* 0x0003e4000c101906 */
[----:B-1----:R-:W-:-:S02]  /*927b0*/  IMAD.WIDE R16, R140, 0x4, R6 ;  /* 0x000000048c107825 */ /* 0x002fc400078e0206 */
[----:B------:R-:W3:Y:S04]  /*927c0*/  LDL.LU R141, [R1+0x11fc] ;  /* 0x0011fc00018d7983 */ /* 0x000ee80000300800 */
[----:B------:R1:W-:Y:S02]  /*927d0*/  @P5 STG.E desc[UR6][R16.64], R142 ;  /* 0x0000008e10005986 */ /* 0x0003e4000c101906 */
[----:B-1----:R-:W-:Y:S02]  /*927e0*/  IMAD.WIDE R16, R140, 0x4, R8 ;  /* 0x000000048c107825 */ /* 0x002fe400078e0208 */
[----:B------:R-:W4:Y:S04]  /*927f0*/  LDL.LU R142, [R1+0xdfc] ;  /* 0x000dfc00018e7983 */ /* 0x000f280000300800 */
[----:B------:R-:W4:Y:S04]  /*92800*/  LDL.LU R140, [R1+0xa0c] ;  /* 0x000a0c00018c7983 */ /* 0x000f280000300800 */
[----:B------:R-:W4:Y:S01]  /*92810*/  LDL.LU R146, [R1+0x2488] ;  /* 0x0024880001927983 */ /* 0x000f220000300800 */
        /* <DEDUP_REMOVED lines=49> */
[----:B--2---:R1:W-:Y:S02]  /*92b30*/  @P2 STG.E desc[UR6][R16.64], R144 ;  /* 0x0000009010002986 */ /* 0x0043e4000c101906 */
[----:B-1----:R-:W-:-:S02]  /*92b40*/  IMAD.WIDE R16, R143, 0x4, R8 ;  /* 0x000000048f107825 */ /* 0x002fc400078e0208 */
[----:B------:R-:W2:Y:S04]  /*92b50*/  LDL.LU R143, [R1+0x20c] ;  /* 0x00020c00018f7983 */ /* 0x000ea80000300800 */
[----:B---3--:R1:W-:Y:S04]  /*92b60*/  @P3 STG.E desc[UR6][R16.64], R141 ;  /* 0x0000008d10003986 */ /* 0x0083e8000c101906 */
[----:B------:R-:W3:Y:S04]  /*92b70*/  LDL.LU R144, [R1+0x1ec0] ;  /* 0x001ec00001907983 */ /* 0x000ee80000300800 */
[----:B-1----:R-:W3:Y:S01]  /*92b80*/  LDL.LU R141, [R1+0x1a00] ;  /* 0x001a0000018d7983 */ /* 0x002ee20000300800 */
[----:B----4-:R-:W-:-:S05]  /*92b90*/  IMAD.WIDE R16, R146, 0x4, R2 ;  /* 0x0000000492107825 */ /* 0x010fca00078e0202 */
[----:B------:R1:W-:Y:S02]  /*92ba0*/  @P4 STG.E desc[UR6][R16.64], R142 ;  /* 0x0000008e10004986 */ /* 0x0003e4000c101906 */
[----:B-1----:R-:W-:Y:S02]  /*92bb0*/  IMAD.WIDE R16, R146, 0x4, R4 ;  /* 0x0000000492107825 */ /* 0x002fe400078e0204 */
[----:B------:R-:W4:Y:S04]  /*92bc0*/  LDL.LU R142, [R1+0x1600] ;  /* 0x00160000018e7983 */ /* 0x000f280000300800 */
[----:B------:R1:W-:Y:S04]  /*92bd0*/  @P5 STG.E desc[UR6][R16.64], R140 ;  /* 0x0000008c10005986 */ /* 0x0003e8000c101906 */
[----:B-1----:R-:W3:Y:S01]  /*92be0*/  LDL.LU R140, [R1+0x248c] ;  /* 0x00248c00018c7983 */ /* 0x002ee20000300800 */
[----:B------:R-:W-:-:S03]  /*92bf0*/  LOP3.LUT P6, RZ, R157, 0x100000, RZ, 0xc0, !PT ;  /* 0x001000009dff7812 */ /* 0x000fc600078cc0ff */
[----:B------:R-:W4:Y:S01]  /*92c00*/  LDL.LU R245, [R1+0x1200] ;  /* 0x0012000001f57983 */ /* 0x000f220000300800 */
[----:B------:R-:W-:-:S03]  /*92c10*/  LOP3.LUT R22, R22, 0xfdffffff, RZ, 0xc0, !PT ;  /* 0xfdffffff16167812 */ /* 0x000fc600078ec0ff */
[----:B------:R-:W4:Y:S04]  /*92c20*/  LDL.LU R83, [R1+0x2490] ;  /* 0x0024900001537983 */ /* 0x000f280000300800 */
[----:B------:R-:W4:Y:S02]  /*92c30*/  LDL.LU R240, [R1+0xe10] ;  /* 0x000e100001f07983 */ /* 0x000f240000300800 */
[----:B------:R-:W-:Y:S02]  /*92c40*/  @P6 LOP3.LUT R22, R22, 0x2000000, RZ, 0xfc, !PT ;  /* 0x0200000016166812 */ /* 0x000fe400078efcff */
        /* <DEDUP_REMOVED lines=9> */
[----:B------:R-:W4:Y:S04]  /*92ce0*/  LDL.LU R149, [R1+0x1a04] ;  /* 0x001a040001957983 */ /* 0x000f280000300800 */
[----:B------:R-:W4:Y:S04]  /*92cf0*/  LDL.LU R150, [R1+0x1604] ;  /* 0x0016040001967983 */ /* 0x000f280000300800 */
[----:B------:R-:W4:Y:S02]  /*92d00*/  LDL.LU R148, [R1+0x2494] ;  /* 0x0024940001947983 */ /* 0x000f240000300800 */
[----:B------:R-:W-:-:S02]  /*92d10*/  @P6 LOP3.LUT R22, R22, 0x8000000, RZ, 0xfc, !PT ;  /* 0x0800000016166812 */ /* 0x000fc400078efcff */
[C---:B------:R-:W-:Y:S02]  /*92d20*/  LOP3.LUT P6, RZ, R157.reuse, 0x20000, RZ, 0xc0, !PT ;  /* 0x000200009dff7812 */ /* 0x040fe400078cc0ff */
[C---:B------:R-:W-:Y:S02]  /*92d30*/  LOP3.LUT P2, RZ, R157.reuse, 0x100, RZ, 0xc0, !PT ;  /* 0x000001009dff7812 */ /* 0x040fe4000784c0ff */
[----:B------:R-:W-:Y:S01]  /*92d40*/  LOP3.LUT P3, RZ, R157, 0x200, RZ, 0xc0, !PT ;  /* 0x000002009dff7812 */ /* 0x000fe2000786c0ff */
[----:B------:R-:W-:Y:S01]  /*92d50*/  IMAD.WIDE R16, R146, 0x4, R6 ;  /* 0x0000000492107825 */ /* 0x000fe200078e0206 */
[----:B------:R-:W-:Y:S01]  /*92d60*/  LOP3.LUT R22, R22, 0xefffffff, RZ, 0xc0, !PT ;  /* 0xefffffff16167812 */ /* 0x000fe200078ec0ff */
        /* <DEDUP_REMOVED lines=23> */
[----:B---3--:R-:W-:-:S05]  /*92ee0*/  IMAD.WIDE R16, R140, 0x4, R2 ;  /* 0x000000048c107825 */ /* 0x008fca00078e0202 */
[----:B------:R1:W-:Y:S02]  /*92ef0*/  @P4 STG.E desc[UR6][R16.64], R144 ;  /* 0x0000009010004986 */ /* 0x0003e4000c101906 */
[C---:B-1----:R-:W-:Y:S02]  /*92f00*/  IMAD.WIDE R16, R140.reuse, 0x4, R4 ;  /* 0x000000048c107825 */ /* 0x042fe400078e0204 */
[----:B------:R-:W3:Y:S04]  /*92f10*/  LDL.LU R144, [R1+0xa14] ;  /* 0x000a140001907983 */ /* 0x000ee80000300800 */
[----:B------:R1:W-:Y:S02]  /*92f20*/  @P5 STG.E desc[UR6][R16.64], R141 ;  /* 0x0000008d10005986 */ /* 0x0003e4000c101906 */
[----:B-1----:R-:W-:-:S02]  /*92f30*/  IMAD.WIDE R16, R140, 0x4, R6 ;  /* 0x000000048c107825 */ /* 0x002fc400078e0206 */
[----:B------:R-:W3:Y:S04]  /*92f40*/  LDL.LU R141, [R1+0x614] ;  /* 0x00061400018d7983 */ /* 0x000ee80000300800 */
[----:B----4-:R1:W-:Y:S02]  /*92f50*/  @P6 STG.E desc[UR6][R16.64], R142 ;  /* 0x0000008e10006986 */ /* 0x0103e4000c101906 */
[----:B-1----:R-:W-:Y:S02]  /*92f60*/  IMAD.WIDE R16, R140, 0x4, R8 ;  /* 0x000000048c107825 */ /* 0x002fe400078e0208 */
        /* <DEDUP_REMOVED lines=39> */
[----:B---3--:R1:W-:Y:S02]  /*931e0*/  @P3 STG.E desc[UR6][R16.64], R144 ;  /* 0x0000009010003986 */ /* 0x0083e4000c101906 */
[----:B-1----:R-:W-:Y:S02]  /*931f0*/  IMAD.WIDE R16, R143, 0x4, R8 ;  /* 0x000000048f107825 */ /* 0x002fe400078e0208 */
[----:B------:R-:W2:Y:S04]  /*93200*/  LDL.LU R143, [R1+0x1a08] ;  /* 0x001a0800018f7983 */ /* 0x000ea80000300800 */
[----:B------:R1:W-:Y:S04]  /*93210*/  @P4 STG.E desc[UR6][R16.64], R141 ;  /* 0x0000008d10004986 */ /* 0x0003e8000c101906 */
[----:B-1----:R-:W3:Y:S04]  /*93220*/  LDL.LU R141, [R1+0x1608] ;  /* 0x00160800018d7983 */ /* 0x002ee80000300800 */
[----:B------:R-:W3:Y:S04]  /*93230*/  LDL.LU R246, [R1+0x1208] ;  /* 0x0012080001f67983 */ /* 0x000ee80000300800 */
[----:B------:R-:W3:Y:S01]  /*93240*/  LDL.LU R241, [R1+0xe18] ;  /* 0x000e180001f17983 */ /* 0x000ee20000300800 */
[----:B----4-:R-:W-:-:S03]  /*93250*/  IMAD.WIDE R16, R142, 0x4, R2 ;  /* 0x000000048e107825 */ /* 0x010fc600078e0202 */
[----:B------:R-:W4:Y:S04]  /*93260*/  LDL.LU R245, [R1+0xe08] ;  /* 0x000e080001f57983 */ /* 0x000f280000300800 */
[----:B------:R1:W-:Y:S04]  /*93270*/  @P5 STG.E desc[UR6][R16.64], R140 ;  /* 0x0000008c10005986 */ /* 0x0003e8000c101906 */
        /* <DEDUP_REMOVED lines=49> */
[----:B------:R4:W-:Y:S04]  /*93590*/  @P4 STG.E desc[UR6][R16.64], R246 ;  /* 0x000000f610004986 */ /* 0x0009e8000c101906 */
[----:B------:R-:W2:Y:S01]  /*935a0*/  LDL.LU R142, [R1+0x24ac] ;  /* 0x0024ac00018e7983 */ /* 0x000ea20000300800 */
[----:B----4-:R-:W-:-:S05]  /*935b0*/  IMAD.WIDE R16, R140, 0x4, R2 ;  /* 0x000000048c107825 */ /* 0x010fca00078e0202 */
[----:B------:R1:W-:Y:S02]  /*935c0*/  @P5 STG.E desc[UR6][R16.64], R241 ;  /* 0x000000f110005986 */ /* 0x0003e4000c101906 */
[----:B-1----:R-:W-:-:S05]  /*935d0*/  IMAD.WIDE R16, R140, 0x4, R4 ;  /* 0x000000048c107825 */ /* 0x002fca00078e0204 */
[----:B------:R1:W-:Y:S01]  /*935e0*/  @P6 STG.E desc[UR6][R16.64], R245 ;  /* 0x000000f510006986 */ /* 0x0003e2000c101906 */
[----:B------:R-:W-:Y:S01]  /*935f0*/  LOP3.LUT P6, RZ, R22, 0x1000000, RZ, 0xc0, !PT ;  /* 0x0100000016ff7812 */ /* 0x000fe200078cc0ff */
[----:B-1----:R-:W-:-:S12]  /*93600*/  IMAD.WIDE R16, R140, 0x4, R6 ;  /* 0x000000048c107825 */ /* 0x002fd800078e0206 */
[----:B------:R1:W-:Y:S02]  /*93610*/  @P6 STG.E desc[UR6][R16.64], R240 ;  /* 0x000000f010006986 */ /* 0x0003e4000c101906 */
[----:B-1----:R-:W-:Y:S02]  /*93620*/  IMAD.WIDE R16, R140, 0x4, R8 ;  /* 0x000000048c107825 */ /* 0x002fe400078e0208 */
        /* <DEDUP_REMOVED lines=38> */
[----:B---3--:R1:W-:Y:S02]  /*93890*/  @P4 STG.E desc[UR6][R16.64], R141 ;  /* 0x0000008d10004986 */ /* 0x0083e4000c101906 */
[----:B-1----:R-:W-:-:S02]  /*938a0*/  IMAD.WIDE R16, R142, 0x4, R8 ;  /* 0x000000048e107825 */ /* 0x002fc400078e0208 */
[----:B------:R-:W3:Y:S04]  /*938b0*/  LDL.LU R141, [R1+0xa20] ;  /* 0x000a2000018d7983 */ /* 0x000ee80000300800 */
[----:B------:R-:W3:Y:S04]  /*938c0*/  LDL.LU R142, [R1+0x620] ;  /* 0x00062000018e7983 */ /* 0x000ee80000300800 */
[----:B----4-:R1:W-:Y:S04]  /*938d0*/  @P5 STG.E desc[UR6][R16.64], R140 ;  /* 0x0000008c10005986 */ /* 0x0103e8000c101906 */
[----:B-1----:R-:W4:Y:S04]  /*938e0*/  LDL.LU R140, [R1+0x24b0] ;  /* 0x0024b000018c7983 */ /* 0x002f280000300800 */
        /* <DEDUP_REMOVED lines=36> */
[----:B----4-:R-:W-:-:S05]  /*93b30*/  IMAD.WIDE R16, R140, 0x4, R2 ;  /* 0x000000048c107825 */ /* 0x010fca00078e0202 */
[----:B--2---:R1:W-:Y:S02]  /*93b40*/  @P2 STG.E desc[UR6][R16.64], R143 ;  /* 0x0000008f10002986 */ /* 0x0043e4000c101906 */
        /* <DEDUP_REMOVED lines=1150> */
[C---:B------:R-:W-:Y:S01]  /*98330*/  LOP3.LUT P4, RZ, R165.reuse, 0x2, RZ, 0xc0, !PT ;  /* 0x00000002a5ff7812 */ /* 0x040fe2000788c0ff */
        /* <DEDUP_REMOVED lines=188> */
[----:B------:R-:W3:Y:S08]  /*98f00*/  LDL.LU R149, [R1+0x6a0] ;  /* 0x0006a00001957983 */ /* 0x000ef00000300800 */
[----:B------:R-:W-:Y:S02]  /*98f10*/  @P6 LOP3.LUT R25, R25, 0x4, RZ, 0xfc, !PT ;  /* 0x0000000419196812 */ /* 0x000fe400078efcff */
[----:B------:R-:W-:-:S02]  /*98f20*/  LOP3.LUT P6, RZ, R166, 0x8000, RZ, 0xc0, !PT ;  /* 0x00008000a6ff7812 */ /* 0x000fc400078cc0ff */
[----:B------:R-:W-:Y:S02]  /*98f30*/  LOP3.LUT R25, R25, 0xfffffff7, RZ, 0xc0, !PT ;  /* 0xfffffff719197812 */ /* 0x000fe400078ec0ff */
[----:B------:R-:W-:-:S09]  /*98f40*/  LOP3.LUT P3, RZ, R166, 0x40, RZ, 0xc0, !PT ;  /* 0x00000040a6ff7812 */ /* 0x000fd2000786c0ff */
[----:B------:R-:W-:Y:S02]  /*98f50*/  @P6 LOP3.LUT R25, R25, 0x8, RZ, 0xfc, !PT ;  /* 0x0000000819196812 */ /* 0x000fe400078efcff */
[----:B------:R-:W-:Y:S01]  /*98f60*/  LOP3.LUT P6, RZ, R166, 0x4000, RZ, 0xc0, !PT ;  /* 0x00004000a6ff7812 */ /* 0x000fe200078cc0ff */
[----:B------:R-:W-:Y:S01]  /*98f70*/  IMAD.WIDE R16, R145, 0x4, R8 ;  /* 0x0000000491107825 */ /* 0x000fe200078e0208 */
        /* <DEDUP_REMOVED lines=11> */
[----:B------:R-:W-:Y:S01]  /*99030*/  @P6 LOP3.LUT R25, R25, 0x80, RZ, 0xfc, !PT ;  /* 0x0000008019196812 */ /* 0x000fe200078efcff */
[----:B------:R4:W-:Y:S01]  /*99040*/  @P2 STG.E desc[UR6][R16.64], R146 ;  /* 0x0000009210002986 */ /* 0x0009e2000c101906 */
[C---:B------:R-:W-:Y:S02]  /*99050*/  LOP3.LUT P6, RZ, R166.reuse, 0x400, RZ, 0xc0, !PT ;  /* 0x00000400a6ff7812 */ /* 0x040fe400078cc0ff */
        /* <DEDUP_REMOVED lines=69> */
[----:B-1----:R-:W2:Y:S04]  /*994b0*/  LDL.LU R140, [R1+0x25c0] ;  /* 0x0025c000018c7983 */ /* 0x002ea80000300800 */
[----:B------:R-:W3:Y:S01]  /*994c0*/  LDL.LU R245, [R1+0x1298] ;  /* 0x0012980001f57983 */ /* 0x000ee20000300800 */
[----:B------:R-:W-:-:S03]  /*994d0*/  LOP3.LUT P6, RZ, R167, 0x10, RZ, 0xc0, !PT ;  /* 0x00000010a7ff7812 */ /* 0x000fc600078cc0ff */
[----:B------:R-:W3:Y:S01]  /*994e0*/  LDL.LU R240, [R1+0xea8] ;  /* 0x000ea80001f07983 */ /* 0x000ee20000300800 */
[----:B------:R-:W-:-:S03]  /*994f0*/  LOP3.LUT R26, R26, 0xfdffffff, RZ, 0xc0, !PT ;  /* 0xfdffffff1a1a7812 */ /* 0x000fc600078ec0ff */
[----:B------:R-:W3:Y:S01]  /*99500*/  LDL.LU R244, [R1+0xaa8] ;  /* 0x000aa80001f47983 */ /* 0x000ee20000300800 */
[----:B------:R-:W-:-:S03]  /*99510*/  LOP3.LUT P2, RZ, R166, 0x1000000, RZ, 0xc0, !PT ;  /* 0x01000000a6ff7812 */ /* 0x000fc6000784c0ff */
[----:B------:R-:W3:Y:S02]  /*99520*/  LDL.LU R82, [R1+0x6a8] ;  /* 0x0006a80001527983 */ /* 0x000ee40000300800 */
[----:B------:R-:W-:Y:S02]  /*99530*/  @P6 LOP3.LUT R26, R26, 0x2000000, RZ, 0xfc, !PT ;  /* 0x020000001a1a6812 */ /* 0x000fe400078efcff */
[----:B------:R-:W-:Y:S01]  /*99540*/  LOP3.LUT P6, RZ, R167, 0x8, RZ, 0xc0, !PT ;  /* 0x00000008a7ff7812 */ /* 0x000fe200078cc0ff */
[----:B------:R-:W-:Y:S01]  /*99550*/  IMAD.WIDE R16, R143, 0x4, R6 ;  /* 0x000000048f107825 */ /* 0x000fe200078e0206 */
        /* <DEDUP_REMOVED lines=8> */
[----:B------:R-:W3:Y:S08]  /*995e0*/  LDL.LU R147, [R1+0x129c] ;  /* 0x00129c0001937983 */ /* 0x000ef00000300800 */
[----:B------:R-:W-:Y:S02]  /*995f0*/  @P6 LOP3.LUT R26, R26, 0x8000000, RZ, 0xfc, !PT ;  /* 0x080000001a1a6812 */ /* 0x000fe400078efcff */
[----:B------:R-:W-:-:S02]  /*99600*/  LOP3.LUT P6, RZ, R167, 0x2, RZ, 0xc0, !PT ;  /* 0x00000002a7ff7812 */ /* 0x000fc400078cc0ff */
        /* <DEDUP_REMOVED lines=10> */
[----:B------:R-:W-:Y:S02]  /*996b0*/  LOP3.LUT R26, R26, 0x7fffffff, RZ, 0xc0, !PT ;  /* 0x7fffffff1a1a7812 */ /* 0x000fe400078ec0ff */
[C---:B------:R-:W-:Y:S02]  /*996c0*/  LOP3.LUT P4, RZ, R166.reuse, 0x4000000, RZ, 0xc0, !PT ;  /* 0x04000000a6ff7812 */ /* 0x040fe4000788c0ff */
[----:B------:R-:W-:-:S07]  /*996d0*/  LOP3.LUT P5, RZ, R166, 0x8000000, RZ, 0xc0, !PT ;  /* 0x08000000a6ff7812 */ /* 0x000fce00078ac0ff */
[----:B------:R-:W-:Y:S02]  /*996e0*/  @P6 LOP3.LUT R26, R26, 0x80000000, RZ, 0xfc, !PT ;  /* 0x800000001a1a6812 */ /* 0x000fe400078efcff */
[----:B------:R-:W-:Y:S02]  /*996f0*/  LOP3.LUT P6, RZ, R166, 0x20000000, RZ, 0xc0, !PT ;  /* 0x20000000a6ff7812 */ /* 0x000fe400078cc0ff */
[----:B------:R-:W-:-:S11]  /*99700*/  LOP3.LUT R25, R25, 0xfffffffe, RZ, 0xc0, !PT ;  /* 0xfffffffe19197812 */ /* 0x000fd600078ec0ff */
[----:B------:R-:W-:Y:S02]  /*99710*/  @P6 LOP3.LUT R25, R25, 0x1, RZ, 0xfc, !PT ;  /* 0x0000000119196812 */ /* 0x000fe400078efcff */
[----:B------:R-:W-:Y:S01]  /*99720*/  LOP3.LUT P6, RZ, R166, 0x10000000, RZ, 0xc0, !PT ;  /* 0x10000000a6ff7812 */ /* 0x000fe200078cc0ff */
[----:B----4-:R1:W-:Y:S02]  /*99730*/  @P2 STG.E desc[UR6][R16.64], R145 ;  /* 0x0000009110002986 */ /* 0x0103e4000c101906 */
[----:B-1----:R-:W-:Y:S02]  /*99740*/  IMAD.WIDE R16, R143, 0x4, R8 ;  /* 0x000000048f107825 */ /* 0x002fe400078e0208 */
[----:B------:R-:W4:Y:S04]  /*99750*/  LDL.LU R143, [R1+0x25cc] ;  /* 0x0025cc00018f7983 */ /* 0x000f280000300800 */
[----:B------:R-:W4:Y:S04]  /*99760*/  LDL.LU R79, [R1+0x2a8] ;  /* 0x0002a800014f7983 */ /* 0x000f280000300800 */
[----:B------:R-:W4:Y:S04]  /*99770*/  LDL.LU R145, [R1+0xeac] ;  /* 0x000eac0001917983 */ /* 0x000f280000300800 */
[----:B------:R1:W-:Y:S04]  /*99780*/  @P3 STG.E desc[UR6][R16.64], R146 ;  /* 0x0000009210003986 */ /* 0x0003e8000c101906 */
[----:B-1----:R-:W4:Y:S01]  /*99790*/  LDL.LU R146, [R1+0xaac] ;  /* 0x000aac0001927983 */ /* 0x002f220000300800 */
[----:B--2---:R-:W-:-:S05]  /*997a0*/  IMAD.WIDE R16, R140, 0x4, R2 ;  /* 0x000000048c107825 */ /* 0x004fca00078e0202 */
[----:B------:R1:W-:Y:S04]  /*997b0*/  @P4 STG.E desc[UR6][R16.64], R144 ;  /* 0x0000009010004986 */ /* 0x0003e8000c101906 */
[----:B-1----:R-:W2:Y:S01]  /*997c0*/  LDL.LU R144, [R1+0x6ac] ;  /* 0x0006ac0001907983 */ /* 0x002ea20000300800 */
[----:B------:R-:W-:-:S05]  /*997d0*/  IMAD.WIDE R16, R140, 0x4, R4 ;  /* 0x000000048c107825 */ /* 0x000fca00078e0204 */
[----:B---3--:R1:W-:Y:S04]  /*997e0*/  @P5 STG.E desc[UR6][R16.64], R141 ;  /* 0x0000008d10005986 */ /* 0x0083e8000c101906 */
[----:B-1----:R-:W3:Y:S01]  /*997f0*/  LDL.LU R141, [R1+0x2ac] ;  /* 0x0002ac00018d7983 */ /* 0x002ee20000300800 */
[----:B------:R-:W-:-:S05]  /*99800*/  IMAD.WIDE R16, R140, 0x4, R6 ;  /* 0x000000048c107825 */ /* 0x000fca00078e0206 */
[----:B------:R1:W-:Y:S02]  /*99810*/  @P6 STG.E desc[UR6][R16.64], R142 ;  /* 0x0000008e10006986 */ /* 0x0003e4000c101906 */
        /* <DEDUP_REMOVED lines=68> */
[----:B------:R-:W4:Y:S01]  /*99c60*/  LDL.LU R145, [R1+0x25dc] ;  /* 0x0025dc0001917983 */ /* 0x000f220000300800 */
[C---:B------:R-:W-:Y:S02]  /*99c70*/  LOP3.LUT P2, RZ, R167.reuse, 0x800, RZ, 0xc0, !PT ;  /* 0x00000800a7ff7812 */ /* 0x040fe4000784c0ff */
[----:B------:R-:W-:Y:S01]  /*99c80*/  LOP3.LUT P3, RZ, R167, 0x1000, RZ, 0xc0, !PT ;  /* 0x00001000a7ff7812 */ /* 0x000fe2000786c0ff */
[----:B------:R-:W-:Y:S01]  /*99c90*/  IMAD.WIDE R16, R142, 0x4, R4 ;  /* 0x000000048e107825 */ /* 0x000fe200078e0204 */
[----:B------:R-:W4:Y:S01]  /*99ca0*/  LDL.LU R146, [R1+0x6b4] ;  /* 0x0006b40001927983 */ /* 0x000f220000300800 */
[----:B------:R-:W-:-:S02]  /*99cb0*/  @P6 LOP3.LUT R26, R26, 0x80000, RZ, 0xfc, !PT ;  /* 0x000800001a1a6812 */ /* 0x000fc400078efcff */
        /* <DEDUP_REMOVED lines=25> */
[----:B------:R-:W2:Y:S04]  /*99e50*/  LDL.LU R142, [R1+0x25e0] ;  /* 0x0025e000018e7983 */ /* 0x000ea80000300800 */
[----:B----4-:R1:W-:Y:S02]  /*99e60*/  @P4 STG.E desc[UR6][R16.64], R246 ;  /* 0x000000f610004986 */ /* 0x0103e4000c101906 */
        /* <DEDUP_REMOVED lines=29> */
[----:B-1----:R-:W-:Y:S01]  /*9a040*/  IMAD.WIDE R16, R145, 0x4, R4 ;  /* 0x0000000491107825 */ /* 0x002fe200078e0204 */
[C---:B------:R-:W-:Y:S01]  /*9a050*/  LOP3.LUT P2, RZ, R167.reuse, 0x4000000, RZ, 0xc0, !PT ;  /* 0x04000000a7ff7812 */ /* 0x040fe2000784c0ff */
[----:B------:R-:W4:Y:S06]  /*9a060*/  LDL.LU R150, [R1+0x25ec] ;  /* 0x0025ec0001967983 */ /* 0x000f2c0000300800 */
[----:B------:R1:W-:Y:S01]  /*9a070*/  @P6 STG.E desc[UR6][R16.64], R148 ;  /* 0x0000009410006986 */ /* 0x0003e2000c101906 */
[----:B------:R-:W-:Y:S01]  /*9a080*/  LOP3.LUT P3, RZ, R167, 0x8000000, RZ, 0xc0, !PT ;  /* 0x08000000a7ff7812 */ /* 0x000fe2000786c0ff */
[----:B-1----:R-:W-:-:S05]  /*9a090*/  IMAD.WIDE R16, R145, 0x4, R6 ;  /* 0x0000000491107825 */ /* 0x002fca00078e0206 */
[----:B------:R1:W-:Y:S02]  /*9a0a0*/  @P0 STG.E desc[UR6][R16.64], R147 ;  /* 0x0000009310000986 */ /* 0x0003e4000c101906 */
[----:B-1----:R-:W-:Y:S02]  /*9a0b0*/  IMAD.WIDE R16, R145, 0x4, R8 ;  /* 0x0000000491107825 */ /* 0x002fe400078e0208 */
[----:B------:R-:W4:Y:S04]  /*9a0c0*/  LDL.LU R145, [R1+0x12a8] ;  /* 0x0012a80001917983 */ /* 0x000f280000300800 */
[----:B------:R1:W-:Y:S04]  /*9a0d0*/  @P1 STG.E desc[UR6][R16.64], R146 ;  /* 0x0000009210001986 */ /* 0x0003e8000c101906 */
[----:B-1----:R-:W4:Y:S01]  /*9a0e0*/  LDL.LU R146, [R1+0xeb8] ;  /* 0x000eb80001927983 */ /* 0x002f220000300800 */
[----:B------:R-:W-:-:S02]  /*9a0f0*/  LOP3.LUT P4, RZ, R167, 0x10000000, RZ, 0xc0, !PT ;  /* 0x10000000a7ff7812 */ /* 0x000fc4000788c0ff */
[----:B------:R-:W-:Y:S01]  /*9a100*/  LOP3.LUT P5, RZ, R167, 0x20000000, RZ, 0xc0, !PT ;  /* 0x20000000a7ff7812 */ /* 0x000fe200078ac0ff */
[----:B--2---:R-:W-:-:S05]  /*9a110*/  IMAD.WIDE R16, R142, 0x4, R2 ;  /* 0x000000048e107825 */ /* 0x004fca00078e0202 */
[----:B------:R1:W-:Y:S02]  /*9a120*/  @P2 STG.E desc[UR6][R16.64], R144 ;  /* 0x0000009010002986 */ /* 0x0003e4000c101906 */
[C---:B-1----:R-:W-:Y:S02]  /*9a130*/  IMAD.WIDE R16, R142.reuse, 0x4, R4 ;  /* 0x000000048e107825 */ /* 0x042fe400078e0204 */
[----:B------:R-:W2:Y:S04]  /*9a140*/  LDL.LU R144, [R1+0xab8] ;  /* 0x000ab80001907983 */ /* 0x000ea80000300800 */
[----:B------:R1:W-:Y:S04]  /*9a150*/  @P3 STG.E desc[UR6][R16.64], R143 ;  /* 0x0000008f10003986 */ /* 0x0003e8000c101906 */
[----:B-1----:R-:W2:Y:S01]  /*9a160*/  LDL.LU R143, [R1+0x25e4] ;  /* 0x0025e400018f7983 */ /* 0x002ea20000300800 */
[----:B------:R-:W-:-:S05]  /*9a170*/  IMAD.WIDE R16, R142, 0x4, R6 ;  /* 0x000000048e107825 */ /* 0x000fca00078e0206 */
[----:B---3--:R1:W-:Y:S02]  /*9a180*/  @P4 STG.E desc[UR6][R16.64], R141 ;  /* 0x0000008d10004986 */ /* 0x0083e4000c101906 */
[----:B-1----:R-:W-:Y:S02]  /*9a190*/  IMAD.WIDE R16, R142, 0x4, R8 ;  /* 0x000000048e107825 */ /* 0x002fe400078e0208 */
[----:B------:R-:W3:Y:S04]  /*9a1a0*/  LDL.LU R141, [R1+0x6b8] ;  /* 0x0006b800018d7983 */ /* 0x000ee80000300800 */
[----:B------:R-:W3:Y:S04]  /*9a1b0*/  LDL.LU R142, [R1+0x1f9c] ;  /* 0x001f9c00018e7983 */ /* 0x000ee80000300800 */
[----:B----4-:R1:W-:Y:S04]  /*9a1c0*/  @P5 STG.E desc[UR6][R16.64], R140 ;  /* 0x0000008c10005986 */ /* 0x0103e8000c101906 */
        /* <DEDUP_REMOVED lines=10> */
[----:B------:R-:W-:Y:S02]  /*9a270*/  LOP3.LUT R26, R26, 0xfffffbff, RZ, 0xc0, !PT ;  /* 0xfffffbff1a1a7812 */ /* 0x000fe400078ec0ff */
[C---:B------:R-:W-:Y:S01]  /*9a280*/  LOP3.LUT P2, RZ, R167.reuse, 0x40000000, RZ, 0xc0, !PT ;  /* 0x40000000a7ff7812 */ /* 0x040fe2000784c0ff */
[----:B------:R-:W4:Y:S01]  /*9a290*/  LDL.LU R149, [R1+0xabc] ;  /* 0x000abc0001957983 */ /* 0x000f220000300800 */
[----:B------:R-:W-:Y:S02]  /*9a2a0*/  LOP3.LUT P3, RZ, R167, 0x80000000, RZ, 0xc0, !PT ;  /* 0x80000000a7ff7812 */ /* 0x000fe4000786c0ff */
[----:B------:R-:W-:Y:S01]  /*9a2b0*/  LOP3.LUT P4, RZ, R168, 0x1, RZ, 0xc0, !PT ;  /* 0x00000001a8ff7812 */ /* 0x000fe2000788c0ff */
[----:B------:R-:W4:Y:S04]  /*9a2c0*/  LDL.LU R148, [R1+0x6bc] ;  /* 0x0006bc0001947983 */ /* 0x000f280000300800 */
[----:B------:R-:W-:Y:S01]  /*9a2d0*/  @P6 LOP3.LUT R26, R26, 0x400, RZ, 0xfc, !PT ;  /* 0x000004001a1a6812 */ /* 0x000fe200078efcff */
[----:B------:R-:W4:Y:S01]  /*9a2e0*/  LDL.LU R147, [R1+0x1ab0] ;  /* 0x001ab00001937983 */ /* 0x000f220000300800 */
        /* <DEDUP_REMOVED lines=23> */
[----:B------:R1:W-:Y:S02]  /*9a460*/  @P3 STG.E desc[UR6][R16.64], R146 ;  /* 0x0000009210003986 */ /* 0x0003e4000c101906 */
[----:B-1----:R-:W-:-:S05]  /*9a470*/  IMAD.WIDE R16, R143, 0x4, R6 ;  /* 0x000000048f107825 */ /* 0x002fca00078e0206 */
[----:B------:R1:W-:Y:S04]  /*9a480*/  @P4 STG.E desc[UR6][R16.64], R144 ;  /* 0x0000009010004986 */ /* 0x0003e8000c101906 */
[----:B-1----:R-:W2:Y:S01]  /*9a490*/  LDL.LU R144, [R1+0x25f0] ;  /* 0x0025f00001907983 */ /* 0x002ea20000300800 */
[----:B------:R-:W-:-:S03]  /*9a4a0*/  IMAD.WIDE R16, R143, 0x4, R8 ;  /* 0x000000048f107825 */ /* 0x000fc600078e0208 */
[----:B------:R-:W2:Y:S04]  /*9a4b0*/  LDL.LU R145, [R1+0x16b0] ;  /* 0x0016b00001917983 */ /* 0x000ea80000300800 */
[----:B---3--:R4:W-:Y:S04]  /*9a4c0*/  @P5 STG.E desc[UR6][R16.64], R141 ;  /* 0x0000008d10005986 */ /* 0x0089e8000c101906 */
[----:B------:R-:W3:Y:S01]  /*9a4d0*/  LDL.LU R146, [R1+0x1fa0] ;  /* 0x001fa00001927983 */ /* 0x000ee20000300800 */
[----:B----4-:R-:W-:-:S03]  /*9a4e0*/  IMAD.WIDE R16, R82, 0x4, R2 ;  /* 0x0000000452107825 */ /* 0x010fc600078e0202 */
[----:B------:R-:W4:Y:S04]  /*9a4f0*/  LDL.LU R141, [R1+0x12b0] ;  /* 0x0012b000018d7983 */ /* 0x000f280000300800 */
[----:B------:R1:W-:Y:S01]  /*9a500*/  @P6 STG.E desc[UR6][R16.64], R142 ;  /* 0x0000008e10006986 */ /* 0x0003e2000c101906 */
[----:B------:R-:W-:-:S03]  /*9a510*/  LOP3.LUT P6, RZ, R26, 0x10000, RZ, 0xc0, !PT ;  /* 0x000100001aff7812 */ /* 0x000fc600078cc0ff */
[----:B-1----:R-:W4:Y:S04]  /*9a520*/  LDL.LU R142, [R1+0xec0] ;  /* 0x000ec000018e7983 */ /* 0x002f280000300800 */
[----:B------:R-:W4:Y:S01]  /*9a530*/  LDL.LU R143, [R1+0x25f4] ;  /* 0x0025f400018f7983 */ /* 0x000f220000300800 */
[----:B------:R-:W-:-:S05]  /*9a540*/  IMAD.WIDE R16, R82, 0x4, R4 ;  /* 0x0000000452107825 */ /* 0x000fca00078e0204 */
[----:B------:R1:W-:Y:S04]  /*9a550*/  @P6 STG.E desc[UR6][R16.64], R140 ;  /* 0x0000008c10006986 */ /* 0x0003e8000c101906 */
[----:B-1----:R-:W4:Y:S01]  /*9a560*/  LDL.LU R140, [R1+0xac0] ;  /* 0x000ac000018c7983 */ /* 0x002f220000300800 */
        /* <DEDUP_REMOVED lines=20> */
[C---:B------:R-:W-:Y:S02]  /*9a6b0*/  LOP3.LUT P1, RZ, R168.reuse, 0x1000, RZ, 0xc0, !PT ;  /* 0x00001000a8ff7812 */ /* 0x040fe4000782c0ff */
[C---:B------:R-:W-:Y:S02]  /*9a6c0*/  LOP3.LUT P2, RZ, R168.reuse, 0x2000, RZ, 0xc0, !PT ;  /* 0x00002000a8ff7812 */ /* 0x040fe4000784c0ff */
[C---:B------:R-:W-:Y:S02]  /*9a6d0*/  LOP3.LUT P3, RZ, R168.reuse, 0x4000, RZ, 0xc0, !PT ;  /* 0x00004000a8ff7812 */ /* 0x040fe4000786c0ff */
[----:B------:R-:W-:-:S02]  /*9a6e0*/  LOP3.LUT P4, RZ, R168, 0x8000, RZ, 0xc0, !PT ;  /* 0x00008000a8ff7812 */ /* 0x000fc4000788c0ff */
[----:B------:R-:W-:Y:S01]  /*9a6f0*/  LOP3.LUT P5, RZ, R168, 0x10000, RZ, 0xc0, !PT ;  /* 0x00010000a8ff7812 */ /* 0x000fe200078ac0ff */
[----:B--2---:R-:W-:-:S05]  /*9a700*/  IMAD.WIDE R16, R144, 0x4, R2 ;  /* 0x0000000490107825 */ /* 0x004fca00078e0202 */
[----:B------:R1:W-:Y:S02]  /*9a710*/  @P6 STG.E desc[UR6][R16.64], R147 ;  /* 0x0000009310006986 */ /* 0x0003e4000c101906 */
[----:B-1----:R-:W-:-:S05]  /*9a720*/  IMAD.WIDE R16, R144, 0x4, R4 ;  /* 0x0000000490107825 */ /* 0x002fca00078e0204 */
[----:B------:R1:W-:Y:S02]  /*9a730*/  @P0 STG.E desc[UR6][R16.64], R145 ;  /* 0x0000009110000986 */ /* 0x0003e4000c101906 */
[----:B-1----:R-:W-:-:S05]  /*9a740*/  IMAD.WIDE R16, R144, 0x4, R6 ;  /* 0x0000000490107825 */ /* 0x002fca00078e0206 */
[----:B---3--:R1:W-:Y:S02]  /*9a750*/  @P1 STG.E desc[UR6][R16.64], R146 ;  /* 0x0000009210001986 */ /* 0x0083e4000c101906 */
[----:B-1----:R-:W-:-:S05]  /*9a760*/  IMAD.WIDE R16, R144, 0x4, R8 ;  /* 0x0000000490107825 */ /* 0x002fca00078e0208 */
[----:B----4-:R1:W-:Y:S02]  /*9a770*/  @P2 STG.E desc[UR6][R16.64], R141 ;  /* 0x0000008d10002986 */ /* 0x0103e4000c101906 */
[----:B-1----:R-:W-:-:S05]  /*9a780*/  IMAD.WIDE R16, R143, 0x4, R2 ;  /* 0x000000048f107825 */ /* 0x002fca00078e0202 */
[----:B------:R1:W-:Y:S02]  /*9a790*/  @P3 STG.E desc[UR6][R16.64], R142 ;  /* 0x0000008e10003986 */ /* 0x0003e4000c101906 */
[----:B-1----:R-:W-:-:S05]  /*9a7a0*/  IMAD.WIDE R16, R143, 0x4, R4 ;  /* 0x000000048f107825 */ /* 0x002fca00078e0204 */
[----:B------:R1:W-:Y:S02]  /*9a7b0*/  @P4 STG.E desc[UR6][R16.64], R140 ;  /* 0x0000008c10004986 */ /* 0x0003e4000c101906 */
[----:B-1----:R-:W-:-:S05]  /*9a7c0*/  IMAD.WIDE R16, R143, 0x4, R6 ;  /* 0x000000048f107825 */ /* 0x002fca00078e0206 */
[----:B------:R1:W-:Y:S04]  /*9a7d0*/  @P5 STG.E desc[UR6][R16.64], R169 ;  /* 0x000000a910005986 */ /* 0x0003e8000c101906 */
[----:B-1----:R-:W2:Y:S04]  /*9a7e0*/  LDL.LU R169, [R1+0x28a0] ;  /* 0x0028a00001a97983 */ /* 0x002ea80000300800 */
[----:B------:R-:W3:Y:S04]  /*9a7f0*/  LDL.LU R146, [R1+0x2c0] ;  /* 0x0002c00001927983 */ /* 0x000ee80000300800 */
[----:B------:R-:W4:Y:S04]  /*9a800*/  LDL.LU R144, [R1+0x1ab4] ;  /* 0x001ab40001907983 */ /* 0x000f280000300800 */
[----:B------:R-:W2:Y:S04]  /*9a810*/  LDL.LU R141, [R1+0x16b4] ;  /* 0x0016b400018d7983 */ /* 0x000ea80000300800 */
[----:B------:R-:W2:Y:S04]  /*9a820*/  LDL.LU R142, [R1+0x1fa4] ;  /* 0x001fa400018e7983 */ /* 0x000ea80000300800 */
[----:B------:R-:W4:Y:S04]  /*9a830*/  LDL.LU R140, [R1+0x25f8] ;  /* 0x0025f800018c7983 */ /* 0x000f280000300800 */
[----:B------:R-:W2:Y:S01]  /*9a840*/  LDL.LU R241, [R1+0x12b4] ;  /* 0x0012b40001f17983 */ /* 0x000ea20000300800 */
[----:B------:R-:W-:-:S03]  /*9a850*/  IMAD.WIDE R16, R143, 0x4, R8 ;  /* 0x000000048f107825 */ /* 0x000fc600078e0208 */
        /* <DEDUP_REMOVED lines=41> */
[----:B---3--:R1:W-:Y:S04]  /*9aaf0*/  @P2 STG.E desc[UR6][R16.64], R146 ;  /* 0x0000009210002986 */ /* 0x0083e8000c101906 */
[----:B-1----:R-:W3:Y:S01]  /*9ab00*/  LDL.LU R146, [R1+0xac8] ;  /* 0x000ac80001927983 */ /* 0x002ee20000300800 */
[----:B----4-:R-:W-:-:S05]  /*9ab10*/  IMAD.WIDE R16, R140, 0x4, R2 ;  /* 0x000000048c107825 */ /* 0x010fca00078e0202 */
[----:B------:R1:W-:Y:S02]  /*9ab20*/  @P3 STG.E desc[UR6][R16.64], R144 ;  /* 0x0000009010003986 */ /* 0x0003e4000c101906 */
[C---:B-1----:R-:W-:Y:S02]  /*9ab30*/  IMAD.WIDE R16, R140.reuse, 0x4, R4 ;  /* 0x000000048c107825 */ /* 0x042fe400078e0204 */
[----:B------:R-:W4:Y:S04]  /*9ab40*/  LDL.LU R144, [R1+0x6c8] ;  /* 0x0006c80001907983 */ /* 0x000f280000300800 */
[----:B--2---:R1:W-:Y:S02]  /*9ab50*/  @P4 STG.E desc[UR6][R16.64], R141 ;  /* 0x0000008d10004986 */ /* 0x0043e4000c101906 */
[----:B-1----:R-:W-:-:S02]  /*9ab60*/  IMAD.WIDE R16, R140, 0x4, R6 ;  /* 0x000000048c107825 */ /* 0x002fc400078e0206 */
[----:B------:R-:W2:Y:S04]  /*9ab70*/  LDL.LU R141, [R1+0x2c8] ;  /* 0x0002c800018d7983 */ /* 0x000ea80000300800 */
[----:B------:R1:W-:Y:S02]  /*9ab80*/  @P5 STG.E desc[UR6][R16.64], R142 ;  /* 0x0000008e10005986 */ /* 0x0003e4000c101906 */
[----:B-1----:R-:W-:Y:S02]  /*9ab90*/  IMAD.WIDE R16, R140, 0x4, R8 ;  /* 0x000000048c107825 */ /* 0x002fe400078e0208 */
[----:B------:R-:W2:Y:S04]  /*9aba0*/  LDL.LU R142, [R1+0x1abc] ;  /* 0x001abc00018e7983 */ /* 0x000ea80000300800 */
[----:B------:R1:W-:Y:S01]  /*9abb0*/  @P6 STG.E desc[UR6][R16.64], R241 ;  /* 0x000000f110006986 */ /* 0x0003e2000c101906 */
[----:B------:R-:W-:-:S03]  /*9abc0*/  LOP3.LUT P6, RZ, R26, 0x100, RZ, 0xc0, !PT ;  /* 0x000001001aff7812 */ /* 0x000fc600078cc0ff */
[----:B------:R-:W2:Y:S04]  /*9abd0*/  LDL.LU R140, [R1+0x16bc] ;  /* 0x0016bc00018c7983 */ /* 0x000ea80000300800 */
[----:B------:R-:W2:Y:S01]  /*9abe0*/  LDL.LU R145, [R1+0x2608] ;  /* 0x0026080001917983 */ /* 0x000ea20000300800 */
[----:B-1----:R-:W-:-:S05]  /*9abf0*/  IMAD.WIDE R16, R82, 0x4, R2 ;  /* 0x0000000452107825 */ /* 0x002fca00078e0202 */
        /* <DEDUP_REMOVED lines=24> */
[----:B------:R1:W-:Y:S04]  /*9ad80*/  @P0 STG.E desc[UR6][R16.64], R147 ;  /* 0x0000009310000986 */ /* 0x0003e8000c101906 */
[----:B-1----:R-:W2:Y:S01]  /*9ad90*/  LDL.LU R147, [R1+0x1fac] ;  /* 0x001fac0001937983 */ /* 0x002ea20000300800 */
[----:B------:R-:W-:Y:S02]  /*9ada0*/  LOP3.LUT P1, RZ, R168, 0x80000000, RZ, 0xc0, !PT ;  /* 0x80000000a8ff7812 */ /* 0x000fe4000782c0ff */
[----:B------:R-:W-:Y:S01]  /*9adb0*/  LOP3.LUT P2, RZ, R169, 0x1, RZ, 0xc0, !PT ;  /* 0x00000001a9ff7812 */ /* 0x000fe2000784c0ff */
[----:B------:R-:W-:Y:S01]  /*9adc0*/  IMAD.WIDE R16, R143, 0x4, R4 ;  /* 0x000000048f107825 */ /* 0x000fe200078e0204 */
[C---:B------:R-:W-:Y:S02]  /*9add0*/  LOP3.LUT P3, RZ, R169.reuse, 0x2, RZ, 0xc0, !PT ;  /* 0x00000002a9ff7812 */ /* 0x040fe4000786c0ff */
[----:B------:R-:W-:-:S02]  /*9ade0*/  LOP3.LUT P4, RZ, R169, 0x4, RZ, 0xc0, !PT ;  /* 0x00000004a9ff7812 */ /* 0x000fc4000788c0ff */
[----:B------:R-:W-:-:S05]  /*9adf0*/  LOP3.LUT P5, RZ, R169, 0x8, RZ, 0xc0, !PT ;  /* 0x00000008a9ff7812 */ /* 0x000fca00078ac0ff */
[----:B---3--:R1:W-:Y:S02]  /*9ae00*/  @P1 STG.E desc[UR6][R16.64], R146 ;  /* 0x0000009210001986 */ /* 0x0083e4000c101906 */
[C---:B-1----:R-:W-:Y:S02]  /*9ae10*/  IMAD.WIDE R16, R143.reuse, 0x4, R6 ;  /* 0x000000048f107825 */ /* 0x042fe400078e0206 */
[----:B------:R-:W3:Y:S04]  /*9ae20*/  LDL.LU R146, [R1+0x12bc] ;  /* 0x0012bc0001927983 */ /* 0x000ee80000300800 */
[----:B----4-:R1:W-:Y:S02]  /*9ae30*/  @P2 STG.E desc[UR6][R16.64], R144 ;  /* 0x0000009010002986 */ /* 0x0103e4000c101906 */
[----:B-1----:R-:W-:-:S02]  /*9ae40*/  IMAD.WIDE R16, R143, 0x4, R8 ;  /* 0x000000048f107825 */ /* 0x002fc400078e0208 */
[----:B------:R-:W4:Y:S04]  /*9ae50*/  LDL.LU R144, [R1+0xecc] ;  /* 0x000ecc0001907983 */ /* 0x000f280000300800 */
[----:B--2---:R1:W-:Y:S04]  /*9ae60*/  @P3 STG.E desc[UR6][R16.64], R141 ;  /* 0x0000008d10003986 */ /* 0x0043e8000c101906 */
[----:B-1----:R-:W2:Y:S04]  /*9ae70*/  LDL.LU R141, [R1+0xacc] ;  /* 0x000acc00018d7983 */ /* 0x002ea80000300800 */
[----:B------:R-:W2:Y:S01]  /*9ae80*/  LDL.LU R143, [R1+0x6cc] ;  /* 0x0006cc00018f7983 */ /* 0x000ea20000300800 */
[----:B------:R-:W-:-:S05]  /*9ae90*/  IMAD.WIDE R16, R145, 0x4, R2 ;  /* 0x0000000491107825 */ /* 0x000fca00078e0202 */
[----:B------:R1:W-:Y:S04]  /*9aea0*/  @P4 STG.E desc[UR6][R16.64], R142 ;  /* 0x0000008e10004986 */ /* 0x0003e8000c101906 */
[----:B-1----:R-:W4:Y:S01]  /*9aeb0*/  LDL.LU R142, [R1+0x260c] ;  /* 0x00260c00018e7983 */ /* 0x002f220000300800 */
[----:B------:R-:W-:-:S05]  /*9aec0*/  IMAD.WIDE R16, R145, 0x4, R4 ;  /* 0x0000000491107825 */ /* 0x000fca00078e0204 */
[----:B------:R1:W-:Y:S04]  /*9aed0*/  @P5 STG.E desc[UR6][R16.64], R140 ;  /* 0x0000008c10005986 */ /* 0x0003e8000c101906 */
[----:B-1----:R-:W2:Y:S04]  /*9aee0*/  LDL.LU R140, [R1+0x2cc] ;  /* 0x0002cc00018c7983 */ /* 0x002ea80000300800 */
[----:B------:R-:W2:Y:S04]  /*9aef0*/  LDL.LU R151, [R1+0x2610] ;  /* 0x0026100001977983 */ /* 0x000ea80000300800 */
[----:B------:R-:W2:Y:S04]  /*9af00*/  LDL.LU R82, [R1+0x1fb0] ;  /* 0x001fb00001527983 */ /* 0x000ea80000300800 */
[----:B------:R-:W2:Y:S04]  /*9af10*/  LDL.LU R83, [R1+0x1ac0] ;  /* 0x001ac00001537983 */ /* 0x000ea80000300800 */
[----:B------:R-:W2:Y:S01]  /*9af20*/  LDL.LU R79, [R1+0x16c0] ;  /* 0x0016c000014f7983 */ /* 0x000ea20000300800 */
[----:B------:R-:W-:-:S03]  /*9af30*/  LOP3.LUT P2, RZ, R169, 0x10, RZ, 0xc0, !PT ;  /* 0x00000010a9ff7812 */ /* 0x000fc6000784c0ff */
[----:B------:R-:W2:Y:S01]  /*9af40*/  LDL.LU R149, [R1+0x12c0] ;  /* 0x0012c00001957983 */ /* 0x000ea20000300800 */
[----:B------:R-:W-:Y:S01]  /*9af50*/  IMAD.WIDE R16, R145, 0x4, R6 ;  /* 0x0000000491107825 */ /* 0x000fe200078e0206 */
[----:B------:R-:W-:-:S08]  /*9af60*/  LOP3.LUT P6, RZ, R169, 0x10000, RZ, 0xc0, !PT ;  /* 0x00010000a9ff7812 */ /* 0x000fd000078cc0ff */
[----:B------:R1:W-:Y:S04]  /*9af70*/  @P2 STG.E desc[UR6][R16.64], R147 ;  /* 0x0000009310002986 */ /* 0x0003e8000c101906 */
[----:B-1----:R-:W2:Y:S04]  /*9af80*/  LDL.LU R147, [R1+0x2614] ;  /* 0x0026140001937983 */ /* 0x002ea80000300800 */
[----:B------:R-:W2:Y:S04]  /*9af90*/  LDL.LU R150, [R1+0xed0] ;  /* 0x000ed00001967983 */ /* 0x000ea80000300800 */
[----:B------:R-:W2:Y:S01]  /*9afa0*/  LDL.LU R148, [R1+0xad0] ;  /* 0x000ad00001947983 */ /* 0x000ea20000300800 */
        /* <DEDUP_REMOVED lines=20> */
[----:B------:R-:W-:Y:S01]  /*9b0f0*/  LOP3.LUT P4, RZ, R169, 0x40, RZ, 0xc0, !PT ;  /* 0x00000040a9ff7812 */ /* 0x000fe2000788c0ff */
[----:B------:R-:W-:-:S06]  /*9b100*/  IMAD.WIDE R16, R145, 0x4, R8 ;  /* 0x0000000491107825 */ /* 0x000fcc00078e0208 */
[----:B------:R-:W-:Y:S02]  /*9b110*/  @P6 LOP3.LUT R27, R27, 0x80000000, RZ, 0xfc, !PT ;  /* 0x800000001b1b6812 */ /* 0x000fe400078efcff */
[C---:B------:R-:W-:Y:S02]  /*9b120*/  LOP3.LUT P6, RZ, R169.reuse, 0x200, RZ, 0xc0, !PT ;  /* 0x00000200a9ff7812 */ /* 0x040fe400078cc0ff */
[----:B------:R-:W-:Y:S01]  /*9b130*/  LOP3.LUT P5, RZ, R169, 0x80, RZ, 0xc0, !PT ;  /* 0x00000080a9ff7812 */ /* 0x000fe200078ac0ff */
[----:B---3--:R4:W-:Y:S01]  /*9b140*/  @P3 STG.E desc[UR6][R16.64], R146 ;  /* 0x0000009210003986 */ /* 0x0089e2000c101906 */
[----:B------:R-:W-:-:S09]  /*9b150*/  LOP3.LUT R26, R26, 0xfffffffe, RZ, 0xc0, !PT ;  /* 0xfffffffe1a1a7812 */ /* 0x000fd200078ec0ff */
[----:B------:R-:W-:Y:S02]  /*9b160*/  @P6 LOP3.LUT R26, R26, 0x1, RZ, 0xfc, !PT ;  /* 0x000000011a1a6812 */ /* 0x000fe400078efcff */
[----:B------:R-:W-:Y:S01]  /*9b170*/  LOP3.LUT P6, RZ, R169, 0x100, RZ, 0xc0, !PT ;  /* 0x00000100a9ff7812 */ /* 0x000fe200078cc0ff */
[----:B----4-:R-:W-:-:S05]  /*9b180*/  IMAD.WIDE R16, R142, 0x4, R2 ;  /* 0x000000048e107825 */ /* 0x010fca00078e0202 */
[----:B------:R1:W-:Y:S02]  /*9b190*/  @P4 STG.E desc[UR6][R16.64], R144 ;  /* 0x0000009010004986 */ /* 0x0003e4000c101906 */
[----:B-1----:R-:W-:-:S05]  /*9b1a0*/  IMAD.WIDE R16, R142, 0x4, R4 ;  /* 0x000000048e107825 */ /* 0x002fca00078e0204 */
[----:B--2---:R1:W-:Y:S02]  /*9b1b0*/  @P5 STG.E desc[UR6][R16.64], R141 ;  /* 0x0000008d10005986 */ /* 0x0043e4000c101906 */
[----:B-1----:R-:W-:Y:S02]  /*9b1c0*/  IMAD.WIDE R16, R142, 0x4, R6 ;  /* 0x000000048e107825 */ /* 0x002fe400078e0206 */
[----:B------:R-:W2:Y:S04]  /*9b1d0*/  LDL.LU R141, [R1+0x2618] ;  /* 0x00261800018d7983 */ /* 0x000ea80000300800 */
[----:B------:R1:W-:Y:S01]  /*9b1e0*/  @P6 STG.E desc[UR6][R16.64], R143 ;  /* 0x0000008f10006986 */ /* 0x0003e2000c101906 */
[----:B------:R-:W-:-:S03]  /*9b1f0*/  LOP3.LUT P6, RZ, R26, 0x1, RZ, 0xc0, !PT ;  /* 0x000000011aff7812 */ /* 0x000fc600078cc0ff */
[----:B------:R-:W3:Y:S04]  /*9b200*/  LDL.LU R145, [R1+0x2d0] ;  /* 0x0002d00001917983 */ /* 0x000ee80000300800 */
        /* <DEDUP_REMOVED lines=10> */
[----:B------:R-:W4:Y:S01]  /*9b2b0*/  LDL.LU R142, [R1+0x261c] ;  /* 0x00261c00018e7983 */ /* 0x000f220000300800 */
[----:B-1----:R-:W-:-:S09]  /*9b2c0*/  IMAD.WIDE R16, R151, 0x4, R4 ;  /* 0x0000000497107825 */ /* 0x002fd200078e0204 */
        /* <DEDUP_REMOVED lines=15> */
[----:B------:R1:W-:Y:S04]  /*9b3c0*/  @P6 STG.E desc[UR6][R16.64], R170 ;  /* 0x000000aa10006986 */ /* 0x0003e8000c101906 */
[----:B-1----:R-:W4:Y:S01]  /*9b3d0*/  LDL.LU R170, [R1+0x289c] ;  /* 0x00289c0001aa7983 */ /* 0x002f220000300800 */
[C---:B------:R-:W-:Y:S02]  /*9b3e0*/  LOP3.LUT P0, RZ, R169.reuse, 0x20000, RZ, 0xc0, !PT ;  /* 0x00020000a9ff7812 */ /* 0x040fe4000780c0ff */
[----:B------:R-:W-:Y:S01]  /*9b3f0*/  LOP3.LUT P1, RZ, R169, 0x40000, RZ, 0xc0, !PT ;  /* 0x00040000a9ff7812 */ /* 0x000fe2000782c0ff */
[----:B------:R-:W-:Y:S01]  /*9b400*/  IMAD.WIDE R16, R147, 0x4, R8 ;  /* 0x0000000493107825 */ /* 0x000fe200078e0208 */
[C---:B------:R-:W-:Y:S01]  /*9b410*/  LOP3.LUT P2, RZ, R169.reuse, 0x80000, RZ, 0xc0, !PT ;  /* 0x00080000a9ff7812 */ /* 0x040fe2000784c0ff */
[----:B------:R-:W4:Y:S01]  /*9b420*/  LDL.LU R151, [R1+0x2624] ;  /* 0x0026240001977983 */ /* 0x000f220000300800 */
[----:B------:R-:W-:-:S02]  /*9b430*/  LOP3.LUT P3, RZ, R169, 0x100000, RZ, 0xc0, !PT ;  /* 0x00100000a9ff7812 */ /* 0x000fc4000786c0ff */
[C---:B------:R-:W-:Y:S02]  /*9b440*/  LOP3.LUT P4, RZ, R169.reuse, 0x200000, RZ, 0xc0, !PT ;  /* 0x00200000a9ff7812 */ /* 0x040fe4000788c0ff */
[----:B------:R-:W-:-:S03]  /*9b450*/  LOP3.LUT P5, RZ, R169, 0x400000, RZ, 0xc0, !PT ;  /* 0x00400000a9ff7812 */ /* 0x000fc600078ac0ff */
[----:B---3--:R2:W-:Y:S02]  /*9b460*/  @P0 STG.E desc[UR6][R16.64], R145 ;  /* 0x0000009110000986 */ /* 0x0085e4000c101906 */
[----:B--2---:R-:W-:-:S05]  /*9b470*/  IMAD.WIDE R16, R141, 0x4, R2 ;  /* 0x000000048d107825 */ /* 0x004fca00078e0202 */
        /* <DEDUP_REMOVED lines=8> */
[----:B------:R-:W3:Y:S01]  /*9b500*/  LDL.LU R143, [R1+0xad4] ;  /* 0x000ad400018f7983 */ /* 0x000ee20000300800 */
[----:B------:R-:W-:-:S03]  /*9b510*/  IMAD.WIDE R16, R142, 0x4, R2 ;  /* 0x000000048e107825 */ /* 0x000fc600078e0202 */
[----:B------:R-:W4:Y:S04]  /*9b520*/  LDL.LU R141, [R1+0x6d4] ;  /* 0x0006d400018d7983 */ /* 0x000f280000300800 */
[----:B------:R-:W4:Y:S04]  /*9b530*/  LDL.LU R246, [R1+0x2d4] ;  /* 0x0002d40001f67983 */ /* 0x000f280000300800 */
[----:B------:R-:W4:Y:S04]  /*9b540*/  LDL.LU R241, [R1+0x1fb8] ;  /* 0x001fb80001f17983 */ /* 0x000f280000300800 */
[----:B------:R1:W-:Y:S04]  /*9b550*/  @P5 STG.E desc[UR6][R16.64], R140 ;  /* 0x0000008c10005986 */ /* 0x0003e8000c101906 */
[----:B------:R-:W4:Y:S04]  /*9b560*/  LDL.LU R245, [R1+0x1ac8] ;  /* 0x001ac80001f57983 */ /* 0x000f280000300800 */
[----:B-1----:R-:W4:Y:S04]  /*9b570*/  LDL.LU R140, [R1+0x2620] ;  /* 0x00262000018c7983 */ /* 0x002f280000300800 */
[----:B------:R-:W4:Y:S01]  /*9b580*/  LDL.LU R240, [R1+0x16c8] ;  /* 0x0016c80001f07983 */ /* 0x000f220000300800 */
[----:B------:R-:W-:-:S03]  /*9b590*/  LOP3.LUT R27, R27, 0xfffdffff, RZ, 0xc0, !PT ;  /* 0xfffdffff1b1b7812 */ /* 0x000fc600078ec0ff */
        /* <DEDUP_REMOVED lines=10> */
[C---:B------:R-:W-:Y:S01]  /*9b640*/  LOP3.LUT P3, RZ, R169.reuse, 0x1000000, RZ, 0xc0, !PT ;  /* 0x01000000a9ff7812 */ /* 0x040fe2000786c0ff */
[----:B------:R-:W-:Y:S01]  /*9b650*/  IMAD.WIDE R16, R142, 0x4, R4 ;  /* 0x000000048e107825 */ /* 0x000fe200078e0204 */
[C---:B------:R-:W-:Y:S01]  /*9b660*/  LOP3.LUT P4, RZ, R169.reuse, 0x2000000, RZ, 0xc0, !PT ;  /* 0x02000000a9ff7812 */ /* 0x040fe2000788c0ff */
[----:B------:R-:W4:Y:S01]  /*9b670*/  LDL.LU R146, [R1+0x12cc] ;  /* 0x0012cc0001927983 */ /* 0x000f220000300800 */
[----:B------:R-:W-:-:S03]  /*9b680*/  LOP3.LUT P5, RZ, R169, 0x4000000, RZ, 0xc0, !PT ;  /* 0x04000000a9ff7812 */ /* 0x000fc600078ac0ff */
[----:B------:R-:W4:Y:S01]  /*9b690*/  LDL.LU R144, [R1+0xedc] ;  /* 0x000edc0001907983 */ /* 0x000f220000300800 */
[----:B--2---:R-:W-:-:S13]  /*9b6a0*/  LOP3.LUT P6, RZ, R170, 0x8, RZ, 0xc0, !PT ;  /* 0x00000008aaff7812 */ /* 0x004fda00078cc0ff */
        /* <DEDUP_REMOVED lines=18> */
[----:B---3--:R1:W-:Y:S10]  /*9b7d0*/  @P2 STG.E desc[UR6][R16.64], R143 ;  /* 0x0000008f10002986 */ /* 0x0083f4000c101906 */
[----:B------:R-:W-:-:S02]  /*9b7e0*/  @P6 LOP3.LUT R27, R27, 0x800000, RZ, 0xfc, !PT ;  /* 0x008000001b1b6812 */ /* 0x000fc400078efcff */
[----:B------:R-:W-:Y:S01]  /*9b7f0*/  LOP3.LUT P6, RZ, R169, 0x10000000, RZ, 0xc0, !PT ;  /* 0x10000000a9ff7812 */ /* 0x000fe200078cc0ff */
[----:B-1----:R-:W-:Y:S01]  /*9b800*/  IMAD.WIDE R16, R142, 0x4, R6 ;  /* 0x000000048e107825 */ /* 0x002fe200078e0206 */
[----:B------:R-:W-:Y:S01]  /*9b810*/  LOP3.LUT R27, R27, 0xfeffffff, RZ, 0xc0, !PT ;  /* 0xfeffffff1b1b7812 */ /* 0x000fe200078ec0ff */
[----:B------:R-:W2:Y:S04]  /*9b820*/  LDL.LU R143, [R1+0xadc] ;  /* 0x000adc00018f7983 */ /* 0x000ea80000300800 */
[----:B----4-:R1:W-:Y:S06]  /*9b830*/  @P3 STG.E desc[UR6][R16.64], R141 ;  /* 0x0000008d10003986 */ /* 0x0103ec000c101906 */
[----:B------:R-:W-:-:S02]  /*9b840*/  @P6 LOP3.LUT R27, R27, 0x1000000, RZ, 0xfc, !PT ;  /* 0x010000001b1b6812 */ /* 0x000fc400078efcff */
[----:B------:R-:W-:Y:S01]  /*9b850*/  LOP3.LUT P6, RZ, R169, 0x8000000, RZ, 0xc0, !PT ;  /* 0x08000000a9ff7812 */ /* 0x000fe200078cc0ff */
[----:B-1----:R-:W-:Y:S01]  /*9b860*/  IMAD.WIDE R16, R142, 0x4, R8 ;  /* 0x000000048e107825 */ /* 0x002fe200078e0208 */
[----:B------:R-:W3:Y:S04]  /*9b870*/  LDL.LU R141, [R1+0x6dc] ;  /* 0x0006dc00018d7983 */ /* 0x000ee80000300800 */
[----:B------:R1:W-:Y:S04]  /*9b880*/  @P4 STG.E desc[UR6][R16.64], R246 ;  /* 0x000000f610004986 */ /* 0x0003e8000c101906 */
        /* <DEDUP_REMOVED lines=57> */
[----:B------:R-:W4:Y:S01]  /*9bc20*/  LDL.LU R83, [R1+0x6e0] ;  /* 0x0006e00001537983 */ /* 0x000f220000300800 */
[----:B------:R-:W-:-:S02]  /*9bc30*/  LOP3.LUT P6, RZ, R170, 0x400000, RZ, 0xc0, !PT ;  /* 0x00400000aaff7812 */ /* 0x000fc400078cc0ff */
[----:B------:R-:W-:Y:S01]  /*9bc40*/  LOP3.LUT R27, R27, 0xfffffdff, RZ, 0xc0, !PT ;  /* 0xfffffdff1b1b7812 */ /* 0x000fe200078ec0ff */
[----:B------:R-:W4:Y:S01]  /*9bc50*/  LDL.LU R151, [R1+0x1fc4] ;  /* 0x001fc40001977983 */ /* 0x000f220000300800 */
[C---:B------:R-:W-:Y:S02]  /*9bc60*/  LOP3.LUT P2, RZ, R170.reuse, 0x400, RZ, 0xc0, !PT ;  /* 0x00000400aaff7812 */ /* 0x040fe4000784c0ff */
[C---:B------:R-:W-:Y:S01]  /*9bc70*/  LOP3.LUT P3, RZ, R170.reuse, 0x800, RZ, 0xc0, !PT ;  /* 0x00000800aaff7812 */ /* 0x040fe2000786c0ff */
[----:B------:R-:W4:Y:S01]  /*9bc80*/  LDL.LU R149, [R1+0x1ad4] ;  /* 0x001ad40001957983 */ /* 0x000f220000300800 */
[C---:B------:R-:W-:Y:S02]  /*9bc90*/  LOP3.LUT P4, RZ, R170.reuse, 0x1000, RZ, 0xc0, !PT ;  /* 0x00001000aaff7812 */ /* 0x040fe4000788c0ff */
[----:B------:R-:W-:Y:S01]  /*9bca0*/  LOP3.LUT P5, RZ, R170, 0x2000, RZ, 0xc0, !PT ;  /* 0x00002000aaff7812 */ /* 0x000fe200078ac0ff */
        /* <DEDUP_REMOVED lines=32> */
[----:B---3--:R1:W-:Y:S02]  /*9beb0*/  @P3 STG.E desc[UR6][R16.64], R141 ;  /* 0x0000008d10003986 */ /* 0x0083e4000c101906 */
[----:B-1----:R-:W-:-:S05]  /*9bec0*/  IMAD.WIDE R16, R140, 0x4, R6 ;  /* 0x000000048c107825 */ /* 0x002fca00078e0206 */
[----:B----4-:R1:W-:Y:S02]  /*9bed0*/  @P4 STG.E desc[UR6][R16.64], R142 ;  /* 0x0000008e10004986 */ /* 0x0103e4000c101906 */
[----:B-1----:R-:W-:Y:S02]  /*9bee0*/  IMAD.WIDE R16, R140, 0x4, R8 ;  /* 0x000000048c107825 */ /* 0x002fe400078e0208 */
[----:B------:R-:W3:Y:S04]  /*9bef0*/  LDL.LU R142, [R1+0x1fc8] ;  /* 0x001fc800018e7983 */ /* 0x000ee80000300800 */
[----:B------:R1:W-:Y:S04]  /*9bf00*/  @P5 STG.E desc[UR6][R16.64], R240 ;  /* 0x000000f010005986 */ /* 0x0003e8000c101906 */
[----:B------:R-:W4:Y:S04]  /*9bf10*/  LDL.LU R140, [R1+0x16d8] ;  /* 0x0016d800018c7983 */ /* 0x000f280000300800 */
[----:B------:R-:W3:Y:S01]  /*9bf20*/  LDL.LU R141, [R1+0x2640] ;  /* 0x00264000018d7983 */ /* 0x000ee20000300800 */
        /* <DEDUP_REMOVED lines=26> */
[----:B--2---:R1:W-:Y:S04]  /*9c0d0*/  @P6 STG.E desc[UR6][R16.64], R171 ;  /* 0x000000ab10006986 */ /* 0x0043e8000c101906 */
[----:B-1----:R-:W2:Y:S01]  /*9c0e0*/  LDL.LU R171, [R1+0x2890] ;  /* 0x0028900001ab7983 */ /* 0x002ea20000300800 */
[C---:B------:R-:W-:Y:S02]  /*9c0f0*/  LOP3.LUT P0, RZ, R170.reuse, 0x800000, RZ, 0xc0, !PT ;  /* 0x00800000aaff7812 */ /* 0x040fe4000780c0ff */
[----:B------:R-:W-:Y:S01]  /*9c100*/  LOP3.LUT P1, RZ, R170, 0x1000000, RZ, 0xc0, !PT ;  /* 0x01000000aaff7812 */ /* 0x000fe2000782c0ff */
[----:B------:R-:W-:Y:S01]  /*9c110*/  IMAD.WIDE R16, R144, 0x4, R4 ;  /* 0x0000000490107825 */ /* 0x000fe200078e0204 */
[C---:B------:R-:W-:Y:S01]  /*9c120*/  LOP3.LUT P2, RZ, R170.reuse, 0x2000000, RZ, 0xc0, !PT ;  /* 0x02000000aaff7812 */ /* 0x040fe2000784c0ff */
[----:B------:R-:W4:Y:S01]  /*9c130*/  LDL.LU R83, [R1+0x2648] ;  /* 0x0026480001537983 */ /* 0x000f220000300800 */
[----:B------:R-:W-:-:S07]  /*9c140*/  LOP3.LUT P3, RZ, R170, 0x4000000, RZ, 0xc0, !PT ;  /* 0x04000000aaff7812 */ /* 0x000fce000786c0ff */
[----:B------:R1:W-:Y:S01]  /*9c150*/  @P0 STG.E desc[UR6][R16.64], R145 ;  /* 0x0000009110000986 */ /* 0x0003e2000c101906 */
[----:B------:R-:W-:Y:S01]  /*9c160*/  LOP3.LUT P4, RZ, R170, 0x8000000, RZ, 0xc0, !PT ;  /* 0x08000000aaff7812 */ /* 0x000fe2000788c0ff */
[----:B-1----:R-:W-:-:S05]  /*9c170*/  IMAD.WIDE R16, R144, 0x4, R6 ;  /* 0x0000000490107825 */ /* 0x002fca00078e0206 */
[----:B------:R1:W-:Y:S01]  /*9c180*/  @P1 STG.E desc[UR6][R16.64], R146 ;  /* 0x0000009210001986 */ /* 0x0003e2000c101906 */
[----:B------:R-:W-:Y:S01]  /*9c190*/  LOP3.LUT P5, RZ, R170, 0x10000000, RZ, 0xc0, !PT ;  /* 0x10000000aaff7812 */ /* 0x000fe200078ac0ff */
[----:B-1----:R-:W-:-:S05]  /*9c1a0*/  IMAD.WIDE R16, R144, 0x4, R8 ;  /* 0x0000000490107825 */ /* 0x002fca00078e0208 */
[----:B------:R3:W-:Y:S02]  /*9c1b0*/  @P2 STG.E desc[UR6][R16.64], R143 ;  /* 0x0000008f10002986 */ /* 0x0007e4000c101906 */
[----:B---3--:R-:W-:-:S05]  /*9c1c0*/  IMAD.WIDE R16, R141, 0x4, R2 ;  /* 0x000000048d107825 */ /* 0x008fca00078e0202 */
[----:B------:R1:W-:Y:S02]  /*9c1d0*/  @P3 STG.E desc[UR6][R16.64], R142 ;  /* 0x0000008e10003986 */ /* 0x0003e4000c101906 */
[----:B-1----:R-:W-:-:S05]  /*9c1e0*/  IMAD.WIDE R16, R141, 0x4, R4 ;  /* 0x000000048d107825 */ /* 0x002fca00078e0204 */
[----:B--2---:R1:W-:Y:S02]  /*9c1f0*/  @P4 STG.E desc[UR6][R16.64], R171 ;  /* 0x000000ab10004986 */ /* 0x0043e4000c101906 */
[C---:B-1----:R-:W-:Y:S02]  /*9c200*/  IMAD.WIDE R16, R141.reuse, 0x4, R6 ;  /* 0x000000048d107825 */ /* 0x042fe400078e0206 */
[----:B------:R-:W2:Y:S04]  /*9c210*/  LDL.LU R171, [R1+0x288c] ;  /* 0x00288c0001ab7983 */ /* 0x000ea80000300800 */
[----:B----4-:R1:W-:Y:S04]  /*9c220*/  @P5 STG.E desc[UR6][R16.64], R140 ;  /* 0x0000008c10005986 */ /* 0x0103e8000c101906 */
[----:B-1----:R-:W3:Y:S04]  /*9c230*/  LDL.LU R140, [R1+0x12d8] ;  /* 0x0012d800018c7983 */ /* 0x002ee80000300800 */
[----:B------:R-:W4:Y:S04]  /*9c240*/  LDL.LU R147, [R1+0xee8] ;  /* 0x000ee80001937983 */ /* 0x000f280000300800 */
[----:B------:R-:W4:Y:S04]  /*9c250*/  LDL.LU R145, [R1+0xae8] ;  /* 0x000ae80001917983 */ /* 0x000f280000300800 */
[----:B------:R-:W4:Y:S04]  /*9c260*/  LDL.LU R146, [R1+0x6e8] ;  /* 0x0006e80001927983 */ /* 0x000f280000300800 */
[----:B------:R-:W4:Y:S04]  /*9c270*/  LDL.LU R144, [R1+0x2644] ;  /* 0x0026440001907983 */ /* 0x000f280000300800 */
[----:B------:R-:W4:Y:S04]  /*9c280*/  LDL.LU R143, [R1+0x2e8] ;  /* 0x0002e800018f7983 */ /* 0x000f280000300800 */
[----:B------:R-:W4:Y:S01]  /*9c290*/  LDL.LU R142, [R1+0x1fcc] ;  /* 0x001fcc00018e7983 */ /* 0x000f220000300800 */
[----:B------:R-:W-:Y:S01]  /*9c2a0*/  LOP3.LUT P2, RZ, R170, 0x20000000, RZ, 0xc0, !PT ;  /* 0x20000000aaff7812 */ /* 0x000fe2000784c0ff */
[----:B------:R-:W-:-:S02]  /*9c2b0*/  IMAD.WIDE R16, R141, 0x4, R8 ;  /* 0x000000048d107825 */ /* 0x000fc400078e0208 */
[----:B------:R-:W4:Y:S04]  /*9c2c0*/  LDL.LU R148, [R1+0x264c] ;  /* 0x00264c0001947983 */ /* 0x000f280000300800 */
[----:B------:R-:W4:Y:S01]  /*9c2d0*/  LDL.LU R141, [R1+0x2650] ;  /* 0x00265000018d7983 */ /* 0x000f220000300800 */
[----:B------:R-:W-:Y:S02]  /*9c2e0*/  LOP3.LUT R27, R27, 0xfffffffd, RZ, 0xc0, !PT ;  /* 0xfffffffd1b1b7812 */ /* 0x000fe400078ec0ff */
[C---:B------:R-:W-:Y:S02]  /*9c2f0*/  LOP3.LUT P3, RZ, R170.reuse, 0x40000000, RZ, 0xc0, !PT ;  /* 0x40000000aaff7812 */ /* 0x040fe4000786c0ff */
[----:B------:R-:W-:Y:S01]  /*9c300*/  LOP3.LUT P4, RZ, R170, 0x80000000, RZ, 0xc0, !PT ;  /* 0x80000000aaff7812 */ /* 0x000fe2000788c0ff */
[----:B---3--:R1:W-:Y:S04]  /*9c310*/  @P2 STG.E desc[UR6][R16.64], R140 ;  /* 0x0000008c10002986 */ /* 0x0083e8000c101906 */
[----:B-1----:R-:W3:Y:S01]  /*9c320*/  LDL.LU R140, [R1+0x1adc] ;  /* 0x001adc00018c7983 */ /* 0x002ee20000300800 */
[----:B--2---:R-:W-:-:S03]  /*9c330*/  LOP3.LUT P6, RZ, R171, 0x200, RZ, 0xc0, !PT ;  /* 0x00000200abff7812 */ /* 0x004fc600078cc0ff */
[----:B------:R-:W2:Y:S04]  /*9c340*/  LDL.LU R82, [R1+0x16dc] ;  /* 0x0016dc0001527983 */ /* 0x000ea80000300800 */
[----:B------:R-:W2:Y:S04]  /*9c350*/  LDL.LU R79, [R1+0x12dc] ;  /* 0x0012dc00014f7983 */ /* 0x000ea80000300800 */
[----:B------:R-:W2:Y:S02]  /*9c360*/  LDL.LU R151, [R1+0xeec] ;  /* 0x000eec0001977983 */ /* 0x000ea40000300800 */
[----:B------:R-:W-:-:S02]  /*9c370*/  @P6 LOP3.LUT R27, R27, 0x2, RZ, 0xfc, !PT ;  /* 0x000000021b1b6812 */ /* 0x000fc400078efcff */
[----:B------:R-:W-:Y:S01]  /*9c380*/  LOP3.LUT P6, RZ, R171, 0x100, RZ, 0xc0, !PT ;  /* 0x00000100abff7812 */ /* 0x000fe200078cc0ff */
[----:B------:R-:W2:Y:S01]  /*9c390*/  LDL.LU R149, [R1+0xaec] ;  /* 0x000aec0001957983 */ /* 0x000ea20000300800 */
[----:B------:R-:W-:Y:S01]  /*9c3a0*/  LOP3.LUT R27, R27, 0xfffffffb, RZ, 0xc0, !PT ;  /* 0xfffffffb1b1b7812 */ /* 0x000fe200078ec0ff */
[----:B----4-:R-:W-:Y:S02]  /*9c3b0*/  IMAD.WIDE R16, R144, 0x4, R2 ;  /* 0x0000000490107825 */ /* 0x010fe400078e0202 */
        /* <DEDUP_REMOVED lines=16> */
[----:B------:R1:W-:Y:S01]  /*9c4c0*/  @P3 STG.E desc[UR6][R16.64], R147 ;  /* 0x0000009310003986 */ /* 0x0003e2000c101906 */
[----:B------:R-:W-:-:S09]  /*9c4d0*/  LOP3.LUT P5, RZ, R171, 0x1, RZ, 0xc0, !PT ;  /* 0x00000001abff7812 */ /* 0x000fd200078ac0ff */
[----:B------:R-:W-:Y:S02]  /*9c4e0*/  @P6 LOP3.LUT R27, R27, 0x80, RZ, 0xfc, !PT ;  /* 0x000000801b1b6812 */ /* 0x000fe400078efcff */
[----:B------:R-:W-:Y:S01]  /*9c4f0*/  LOP3.LUT P6, RZ, R171, 0x4, RZ, 0xc0, !PT ;  /* 0x00000004abff7812 */ /* 0x000fe200078cc0ff */
[----:B-1----:R-:W-:Y:S01]  /*9c500*/  IMAD.WIDE R16, R144, 0x4, R4 ;  /* 0x0000000490107825 */ /* 0x002fe200078e0204 */
[----:B------:R-:W-:Y:S01]  /*9c510*/  LOP3.LUT R27, R27, 0xfffffeff, RZ, 0xc0, !PT ;  /* 0xfffffeff1b1b7812 */ /* 0x000fe200078ec0ff */
[----:B------:R-:W4:Y:S04]  /*9c520*/  LDL.LU R147, [R1+0x2ec] ;  /* 0x0002ec0001937983 */ /* 0x000f280000300800 */
[----:B------:R1:W-:Y:S06]  /*9c530*/  @P4 STG.E desc[UR6][R16.64], R145 ;  /* 0x0000009110004986 */ /* 0x0003ec000c101906 */
[----:B------:R-:W-:-:S02]  /*9c540*/  @P6 LOP3.LUT R27, R27, 0x100, RZ, 0xfc, !PT ;  /* 0x000001001b1b6812 */ /* 0x000fc400078efcff */
[----:B------:R-:W-:Y:S01]  /*9c550*/  LOP3.LUT P6, RZ, R171, 0x2, RZ, 0xc0, !PT ;  /* 0x00000002abff7812 */ /* 0x000fe200078cc0ff */
[C---:B-1----:R-:W-:Y:S01]  /*9c560*/  IMAD.WIDE R16, R144.reuse, 0x4, R6 ;  /* 0x0000000490107825 */ /* 0x042fe200078e0206 */
[----:B------:R-:W4:Y:S04]  /*9c570*/  LDL.LU R145, [R1+0x1fd0] ;  /* 0x001fd00001917983 */ /* 0x000f280000300800 */
[----:B------:R1:W-:Y:S02]  /*9c580*/  @P5 STG.E desc[UR6][R16.64], R146 ;  /* 0x0000009210005986 */ /* 0x0003e4000c101906 */
[----:B-1----:R-:W-:Y:S02]  /*9c590*/  IMAD.WIDE R16, R144, 0x4, R8 ;  /* 0x0000000490107825 */ /* 0x002fe400078e0208 */
[----:B------:R-:W4:Y:S04]  /*9c5a0*/  LDL.LU R146, [R1+0x1ae0] ;  /* 0x001ae00001927983 */ /* 0x000f280000300800 */
[----:B------:R1:W-:Y:S01]  /*9c5b0*/  @P6 STG.E desc[UR6][R16.64], R143 ;  /* 0x0000008f10006986 */ /* 0x0003e2000c101906 */
[----:B------:R-:W-:-:S03]  /*9c5c0*/  LOP3.LUT P6, RZ, R27, 0x100, RZ, 0xc0, !PT ;  /* 0x000001001bff7812 */ /* 0x000fc600078cc0ff */
[----:B------:R-:W4:Y:S01]  /*9c5d0*/  LDL.LU R144, [R1+0x16e0] ;  /* 0x0016e00001907983 */ /* 0x000f220000300800 */
[----:B-1----:R-:W-:-:S09]  /*9c5e0*/  IMAD.WIDE R16, R83, 0x4, R2 ;  /* 0x0000000453107825 */ /* 0x002fd200078e0202 */
[----:B------:R1:W-:Y:S04]  /*9c5f0*/  @P6 STG.E desc[UR6][R16.64], R142 ;  /* 0x0000008e10006986 */ /* 0x0003e8000c101906 */
[----:B-1----:R-:W4:Y:S04]  /*9c600*/  LDL.LU R142, [R1+0x12e0] ;  /* 0x0012e000018e7983 */ /* 0x002f280000300800 */
[----:B------:R-:W4:Y:S01]  /*9c610*/  LDL.LU R143, [R1+0x2654] ;  /* 0x00265400018f7983 */ /* 0x000f220000300800 */
[----:B------:R-:W-:Y:S01]  /*9c620*/  LOP3.LUT P6, RZ, R27, 0x80, RZ, 0xc0, !PT ;  /* 0x000000801bff7812 */ /* 0x000fe200078cc0ff */
[----:B------:R-:W-:-:S12]  /*9c630*/  IMAD.WIDE R16, R83, 0x4, R4 ;  /* 0x0000000453107825 */ /* 0x000fd800078e0204 */
[----:B---3--:R1:W-:Y:S04]  /*9c640*/  @P6 STG.E desc[UR6][R16.64], R140 ;  /* 0x0000008c10006986 */ /* 0x0083e8000c101906 */
[----:B-1----:R-:W3:Y:S01]  /*9c650*/  LDL.LU R140, [R1+0xaf0] ;  /* 0x000af000018c7983 */ /* 0x002ee20000300800 */
[----:B------:R-:W-:Y:S01]  /*9c660*/  LOP3.LUT P6, RZ, R27, 0x40, RZ, 0xc0, !PT ;  /* 0x000000401bff7812 */ /* 0x000fe200078cc0ff */
[----:B------:R-:W-:-:S12]  /*9c670*/  IMAD.WIDE R16, R83, 0x4, R6 ;  /* 0x0000000453107825 */ /* 0x000fd800078e0206 */
[----:B--2---:R1:W-:Y:S01]  /*9c680*/  @P6 STG.E desc[UR6][R16.64], R82 ;  /* 0x0000005210006986 */ /* 0x0043e2000c101906 */
        /* <DEDUP_REMOVED lines=27> */
[----:B-1----:R-:W-:-:S05]  /*9c840*/  IMAD.WIDE R16, R141, 0x4, R8 ;  /* 0x000000048d107825 */ /* 0x002fca00078e0208 */
[----:B------:R1:W-:Y:S02]  /*9c850*/  @P3 STG.E desc[UR6][R16.64], R142 ;  /* 0x0000008e10003986 */ /* 0x0003e4000c101906 */
[----:B-1----:R-:W-:-:S05]  /*9c860*/  IMAD.WIDE R16, R143, 0x4, R2 ;  /* 0x000000048f107825 */ /* 0x002fca00078e0202 */
[----:B------:R1:W-:Y:S04]  /*9c870*/  @P4 STG.E desc[UR6][R16.64], R154 ;  /* 0x0000009a10004986 */ /* 0x0003e8000c101906 */
[----:B-1----:R-:W4:Y:S04]  /*9c880*/  LDL.LU R154, [R1+0x2888] ;  /* 0x00288800019a7983 */ /* 0x002f280000300800 */
[----:B------:R-:W2:Y:S01]  /*9c890*/  LDL.LU R145, [R1+0x6f0] ;  /* 0x0006f00001917983 */ /* 0x000ea20000300800 */
[----:B------:R-:W-:Y:S01]  /*9c8a0*/  LOP3.LUT P5, RZ, R171, 0x8000, RZ, 0xc0, !PT ;  /* 0x00008000abff7812 */ /* 0x000fe200078ac0ff */
[----:B------:R-:W-:-:S02]  /*9c8b0*/  IMAD.WIDE R16, R143, 0x4, R4 ;  /* 0x000000048f107825 */ /* 0x000fc400078e0204 */
[----:B------:R-:W4:Y:S04]  /*9c8c0*/  LDL.LU R146, [R1+0x2f0] ;  /* 0x0002f00001927983 */ /* 0x000f280000300800 */
[----:B------:R-:W4:Y:S04]  /*9c8d0*/  LDL.LU R144, [R1+0x1fd4] ;  /* 0x001fd40001907983 */ /* 0x000f280000300800 */
[----:B------:R-:W4:Y:S04]  /*9c8e0*/  LDL.LU R141, [R1+0x1ae4] ;  /* 0x001ae400018d7983 */ /* 0x000f280000300800 */
[----:B------:R-:W4:Y:S04]  /*9c8f0*/  LDL.LU R142, [R1+0x16e4] ;  /* 0x0016e400018e7983 */ /* 0x000f280000300800 */
[----:B---3--:R1:W-:Y:S04]  /*9c900*/  @P5 STG.E desc[UR6][R16.64], R140 ;  /* 0x0000008c10005986 */ /* 0x0083e8000c101906 */
[----:B-1----:R-:W3:Y:S04]  /*9c910*/  LDL.LU R140, [R1+0x2658] ;  /* 0x00265800018c7983 */ /* 0x002ee80000300800 */
[----:B------:R-:W3:Y:S04]  /*9c920*/  LDL.LU R245, [R1+0x12e4] ;  /* 0x0012e40001f57983 */ /* 0x000ee80000300800 */
[----:B------:R-:W3:Y:S04]  /*9c930*/  LDL.LU R240, [R1+0xef4] ;  /* 0x000ef40001f07983 */ /* 0x000ee80000300800 */
[----:B------:R-:W3:Y:S01]  /*9c940*/  LDL.LU R244, [R1+0xaf4] ;  /* 0x000af40001f47983 */ /* 0x000ee20000300800 */
[----:B------:R-:W-:-:S03]  /*9c950*/  LOP3.LUT P2, RZ, R171, 0x10000, RZ, 0xc0, !PT ;  /* 0x00010000abff7812 */ /* 0x000fc6000784c0ff */
[----:B------:R-:W3:Y:S01]  /*9c960*/  LDL.LU R82, [R1+0x6f4] ;  /* 0x0006f40001527983 */ /* 0x000ee20000300800 */
[----:B------:R-:W-:-:S03]  /*9c970*/  IMAD.WIDE R16, R143, 0x4, R6 ;  /* 0x000000048f107825 */ /* 0x000fc600078e0206 */
[----:B------:R-:W3:Y:S04]  /*9c980*/  LDL.LU R151, [R1+0x1fd8] ;  /* 0x001fd80001977983 */ /* 0x000ee80000300800 */
[----:B------:R-:W3:Y:S04]  /*9c990*/  LDL.LU R149, [R1+0x1ae8] ;  /* 0x001ae80001957983 */ /* 0x000ee80000300800 */
[----:B------:R-:W3:Y:S04]  /*9c9a0*/  LDL.LU R150, [R1+0x16e8] ;  /* 0x0016e80001967983 */ /* 0x000ee80000300800 */
[----:B------:R-:W3:Y:S04]  /*9c9b0*/  LDL.LU R148, [R1+0x2660] ;  /* 0x0026600001947983 */ /* 0x000ee80000300800 */
[----:B------:R-:W3:Y:S01]  /*9c9c0*/  LDL.LU R147, [R1+0x12e8] ;  /* 0x0012e80001937983 */ /* 0x000ee20000300800 */
[----:B------:R-:W-:-:S02]  /*9c9d0*/  LOP3.LUT P4, RZ, R171, 0x100000, RZ, 0xc0, !PT ;  /* 0x00100000abff7812 */ /* 0x000fc4000788c0ff */
[----:B------:R-:W-:Y:S02]  /*9c9e0*/  LOP3.LUT P3, RZ, R171, 0x20000, RZ, 0xc0, !PT ;  /* 0x00020000abff7812 */ /* 0x000fe4000786c0ff */
[----:B------:R-:W-:Y:S01]  /*9c9f0*/  LOP3.LUT R27, R27, 0xfffffffe, RZ, 0xc0, !PT ;  /* 0xfffffffe1b1b7812 */ /* 0x000fe200078ec0ff */
[----:B--2---:R1:W-:Y:S02]  /*9ca00*/  @P2 STG.E desc[UR6][R16.64], R145 ;  /* 0x0000009110002986 */ /* 0x0043e4000c101906 */
[----:B-1----:R-:W-:Y:S02]  /*9ca10*/  IMAD.WIDE R16, R143, 0x4, R8 ;  /* 0x000000048f107825 */ /* 0x002fe400078e0208 */
[----:B------:R-:W2:Y:S04]  /*9ca20*/  LDL.LU R143, [R1+0x2664] ;  /* 0x00266400018f7983 */ /* 0x000ea80000300800 */
[----:B------:R-:W2:Y:S01]  /*9ca30*/  LDL.LU R79, [R1+0x2f4] ;  /* 0x0002f400014f7983 */ /* 0x000ea20000300800 */
[----:B----4-:R-:W-:-:S03]  /*9ca40*/  LOP3.LUT R154, R154, 0x7fffffff, RZ, 0xc0, !PT ;  /* 0x7fffffff9a9a7812 */ /* 0x010fc600078ec0ff */
[----:B------:R-:W4:Y:S01]  /*9ca50*/  LDL.LU R145, [R1+0xef8] ;  /* 0x000ef80001917983 */ /* 0x000f220000300800 */
[----:B------:R-:W-:Y:S02]  /*9ca60*/  @P4 LOP3.LUT R154, R154, 0x80000000, RZ, 0xfc, !PT ;  /* 0x800000009a9a4812 */ /* 0x000fe400078efcff */
[----:B------:R-:W-:Y:S01]  /*9ca70*/  LOP3.LUT P4, RZ, R171, 0x80000, RZ, 0xc0, !PT ;  /* 0x00080000abff7812 */ /* 0x000fe2000788c0ff */
[----:B------:R1:W-:-:S12]  /*9ca80*/  @P3 STG.E desc[UR6][R16.64], R146 ;  /* 0x0000009210003986 */ /* 0x0003d8000c101906 */
[----:B------:R-:W-:Y:S01]  /*9ca90*/  @P4 LOP3.LUT R27, R27, 0x1, RZ, 0xfc, !PT ;  /* 0x000000011b1b4812 */ /* 0x000fe200078efcff */
[----:B-1----:R-:W4:Y:S01]  /*9caa0*/  LDL.LU R146, [R1+0xaf8] ;  /* 0x000af80001927983 */ /* 0x002f220000300800 */
[----:B------:R-:W-:Y:S01]  /*9cab0*/  LOP3.LUT P4, RZ, R171, 0x40000, RZ, 0xc0, !PT ;  /* 0x00040000abff7812 */ /* 0x000fe2000788c0ff */
[----:B---3--:R-:W-:-:S12]  /*9cac0*/  IMAD.WIDE R16, R140, 0x4, R2 ;  /* 0x000000048c107825 */ /* 0x008fd800078e0202 */
[----:B------:R1:W-:Y:S01]  /*9cad0*/  @P4 STG.E desc[UR6][R16.64], R144 ;  /* 0x0000009010004986 */ /* 0x0003e2000c101906 */
[----:B------:R-:W-:Y:S01]  /*9cae0*/  LOP3.LUT P4, RZ, R27, 0x1, RZ, 0xc0, !PT ;  /* 0x000000011bff7812 */ /* 0x000fe2000788c0ff */
[----:B-1----:R-:W-:Y:S02]  /*9caf0*/  IMAD.WIDE R16, R140, 0x4, R4 ;  /* 0x000000048c107825 */ /* 0x002fe400078e0204 */
[----:B------:R-:W3:Y:S10]  /*9cb00*/  LDL.LU R144, [R1+0x6f8] ;  /* 0x0006f80001907983 */ /* 0x000ef40000300800 */
[----:B------:R1:W-:Y:S04]  /*9cb10*/  @P4 STG.E desc[UR6][R16.64], R141 ;  /* 0x0000008d10004986 */ /* 0x0003e8000c101906 */
[----:B-1----:R-:W3:Y:S01]  /*9cb20*/  LDL.LU R141, [R1+0x2f8] ;  /* 0x0002f800018d7983 */ /* 0x002ee20000300800 */
        /* <DEDUP_REMOVED lines=17> */
[----:B------:R-:W-:-:S04]  /*9cc40*/  @P6 LOP3.LUT R154, R154, 0x40000000, RZ, 0xfc, !PT ;  /* 0x400000009a9a6812 */ /* 0x000fc800078efcff */
[----:B------:R-:W-:Y:S02]  /*9cc50*/  LOP3.LUT P4, RZ, R154, 0x80000000, RZ, 0xc0, !PT ;  /* 0x800000009aff7812 */ /* 0x000fe4000788c0ff */
[C---:B------:R-:W-:Y:S01]  /*9cc60*/  LOP3.LUT P5, RZ, R171.reuse, 0x200000, RZ, 0xc0, !PT ;  /* 0x00200000abff7812 */ /* 0x040fe200078ac0ff */
[----:B------:R-:W-:Y:S01]  /*9cc70*/  IMAD.WIDE R16, R140, 0x4, R6 ;  /* 0x000000048c107825 */ /* 0x000fe200078e0206 */
[----:B------:R-:W-:-:S09]  /*9cc80*/  LOP3.LUT P6, RZ, R171, 0x400000, RZ, 0xc0, !PT ;  /* 0x00400000abff7812 */ /* 0x000fd200078cc0ff */
[----:B------:R1:W-:Y:S02]  /*9cc90*/  @P4 STG.E desc[UR6][R16.64], R142 ;  /* 0x0000008e10004986 */ /* 0x0003e4000c101906 */
[----:B-1----:R-:W-:Y:S02]  /*9cca0*/  IMAD.WIDE R16, R140, 0x4, R8 ;  /* 0x000000048c107825 */ /* 0x002fe400078e0208 */
[----:B------:R-:W3:Y:S04]  /*9ccb0*/  LDL.LU R142, [R1+0x1fdc] ;  /* 0x001fdc00018e7983 */ /* 0x000ee80000300800 */
[----:B------:R-:W3:Y:S04]  /*9ccc0*/  LDL.LU R140, [R1+0x2668] ;  /* 0x00266800018c7983 */ /* 0x000ee80000300800 */
[----:B------:R1:W-:Y:S02]  /*9ccd0*/  @P5 STG.E desc[UR6][R16.64], R245 ;  /* 0x000000f510005986 */ /* 0x0003e4000c101906 */
        /* <DEDUP_REMOVED lines=10> */
[----:B--2---:R1:W-:Y:S01]  /*9cd80*/  @P6 STG.E desc[UR6][R16.64], R79 ;  /* 0x0000004f10006986 */ /* 0x0043e2000c101906 */
        /* <DEDUP_REMOVED lines=16> */
[----:B----4-:R1:W-:Y:S01]  /*9ce90*/  @P1 STG.E desc[UR6][R16.64], R145 ;  /* 0x0000009110001986 */ /* 0x0103e2000c101906 */
[----:B------:R-:W-:-:S03]  /*9cea0*/  LOP3.LUT P4, RZ, R154, 0x2, RZ, 0xc0, !PT ;  /* 0x000000029aff7812 */ /* 0x000fc6000788c0ff */
[----:B-1----:R-:W2:Y:S01]  /*9ceb0*/  LDL.LU R145, [R1+0x1aec] ;  /* 0x001aec0001917983 */ /* 0x002ea20000300800 */
[----:B------:R-:W-:-:S05]  /*9cec0*/  IMAD.WIDE R16, R143, 0x4, R4 ;  /* 0x000000048f107825 */ /* 0x000fca00078e0204 */
[----:B------:R1:W-:Y:S02]  /*9ced0*/  @P2 STG.E desc[UR6][R16.64], R146 ;  /* 0x0000009210002986 */ /* 0x0003e4000c101906 */
[C---:B-1----:R-:W-:Y:S02]  /*9cee0*/  IMAD.WIDE R16, R143.reuse, 0x4, R6 ;  /* 0x000000048f107825 */ /* 0x042fe400078e0206 */
[----:B------:R-:W4:Y:S04]  /*9cef0*/  LDL.LU R146, [R1+0x16ec] ;  /* 0x0016ec0001927983 */ /* 0x000f280000300800 */
[----:B---3--:R1:W-:Y:S02]  /*9cf00*/  @P3 STG.E desc[UR6][R16.64], R144 ;  /* 0x0000009010003986 */ /* 0x0083e4000c101906 */
[----:B-1----:R-:W-:-:S02]  /*9cf10*/  IMAD.WIDE R16, R143, 0x4, R8 ;  /* 0x000000048f107825 */ /* 0x002fc400078e0208 */
[----:B------:R-:W3:Y:S04]  /*9cf20*/  LDL.LU R143, [R1+0x12ec] ;  /* 0x0012ec00018f7983 */ /* 0x000ee80000300800 */
[----:B------:R-:W3:Y:S04]  /*9cf30*/  LDL.LU R144, [R1+0xefc] ;  /* 0x000efc0001907983 */ /* 0x000ee80000300800 */
[----:B------:R-:W3:Y:S04]  /*9cf40*/  LDL.LU R147, [R1+0xafc] ;  /* 0x000afc0001937983 */ /* 0x000ee80000300800 */
[----:B------:R1:W-:Y:S04]  /*9cf50*/  @P4 STG.E desc[UR6][R16.64], R141 ;  /* 0x0000008d10004986 */ /* 0x0003e8000c101906 */
[----:B------:R-:W3:Y:S04]  /*9cf60*/  LDL.LU R151, [R1+0x6fc] ;  /* 0x0006fc0001977983 */ /* 0x000ee80000300800 */
[----:B-1----:R-:W3:Y:S01]  /*9cf70*/  LDL.LU R141, [R1+0x266c] ;  /* 0x00266c00018d7983 */ /* 0x002ee20000300800 */
[----:B------:R-:W-:-:S02]  /*9cf80*/  LOP3.LUT P2, RZ, R154, 0x10, RZ, 0xc0, !PT ;  /* 0x000000109aff7812 */ /* 0x000fc4000784c0ff */
[C---:B------:R-:W-:Y:S01]  /*9cf90*/  LOP3.LUT P5, RZ, R154.reuse, 0x4, RZ, 0xc0, !PT ;  /* 0x000000049aff7812 */ /* 0x040fe200078ac0ff */
[----:B------:R-:W3:Y:S01]  /*9cfa0*/  LDL.LU R149, [R1+0x2fc] ;  /* 0x0002fc0001957983 */ /* 0x000ee20000300800 */
[----:B------:R-:W-:-:S09]  /*9cfb0*/  LOP3.LUT R154, R154, 0xfeffffff, RZ, 0xc0, !PT ;  /* 0xfeffffff9a9a7812 */ /* 0x000fd200078ec0ff */
[----:B------:R-:W-:-:S04]  /*9cfc0*/  @P2 LOP3.LUT R154, R154, 0x1000000, RZ, 0xfc, !PT ;  /* 0x010000009a9a2812 */ /* 0x000fc800078efcff */
[C---:B------:R-:W-:Y:S02]  /*9cfd0*/  LOP3.LUT P2, RZ, R154.reuse, 0x8, RZ, 0xc0, !PT ;  /* 0x000000089aff7812 */ /* 0x040fe4000784c0ff */
[C---:B------:R-:W-:Y:S02]  /*9cfe0*/  LOP3.LUT P3, RZ, R154.reuse, 0x20, RZ, 0xc0, !PT ;  /* 0x000000209aff7812 */ /* 0x040fe4000786c0ff */
[----:B------:R-:W-:Y:S01]  /*9cff0*/  LOP3.LUT P4, RZ, R154, 0x40, RZ, 0xc0, !PT ;  /* 0x000000409aff7812 */ /* 0x000fe2000788c0ff */
[----:B------:R-:W-:-:S05]  /*9d000*/  IMAD.WIDE R16, R140, 0x4, R2 ;  /* 0x000000048c107825 */ /* 0x000fca00078e0202 */
[----:B------:R1:W-:Y:S01]  /*9d010*/  @P5 STG.E desc[UR6][R16.64], R142 ;  /* 0x0000008e10005986 */ /* 0x0003e2000c101906 */
[C---:B------:R-:W-:Y:S02]  /*9d020*/  LOP3.LUT P5, RZ, R154.reuse, 0x200, RZ, 0xc0, !PT ;  /* 0x000002009aff7812 */ /* 0x040fe400078ac0ff */
[----:B------:R-:W-:Y:S01]  /*9d030*/  LOP3.LUT R154, R154, 0xffbfffff, RZ, 0xc0, !PT ;  /* 0xffbfffff9a9a7812 */ /* 0x000fe200078ec0ff */
[----:B-1----:R-:W3:Y:S10]  /*9d040*/  LDL.LU R142, [R1+0x1fe0] ;  /* 0x001fe000018e7983 */ /* 0x002ef40000300800 */
[----:B------:R-:W-:Y:S01]  /*9d050*/  @P5 LOP3.LUT R154, R154, 0x400000, RZ, 0xfc, !PT ;  /* 0x004000009a9a5812 */ /* 0x000fe200078efcff */
[----:B------:R-:W3:Y:S03]  /*9d060*/  LDL.LU R148, [R1+0x2670] ;  /* 0x0026700001947983 */ /* 0x000ee60000300800 */
[----:B------:R-:W-:-:S02]  /*9d070*/  LOP3.LUT P5, RZ, R154, 0x100, RZ, 0xc0, !PT ;  /* 0x000001009aff7812 */ /* 0x000fc400078ac0ff */
[----:B------:R-:W-:Y:S01]  /*9d080*/  LOP3.LUT R154, R154, 0xff7fffff, RZ, 0xc0, !PT ;  /* 0xff7fffff9a9a7812 */ /* 0x000fe200078ec0ff */
[----:B------:R-:W-:Y:S01]  /*9d090*/  IMAD.WIDE R16, R140, 0x4, R4 ;  /* 0x000000048c107825 */ /* 0x000fe200078e0204 */
[----:B------:R-:W3:Y:S09]  /*9d0a0*/  LDL.LU R150, [R1+0x1af0] ;  /* 0x001af00001967983 */ /* 0x000ef20000300800 */
[----:B------:R-:W-:-:S04]  /*9d0b0*/  @P5 LOP3.LUT R154, R154, 0x800000, RZ, 0xfc, !PT ;  /* 0x008000009a9a5812 */ /* 0x000fc800078efcff */
[C---:B------:R-:W-:Y:S02]  /*9d0c0*/  LOP3.LUT P6, RZ, R154.reuse, 0x4000, RZ, 0xc0, !PT ;  /* 0x000040009aff7812 */ /* 0x040fe400078cc0ff */
[C---:B------:R-:W-:Y:S02]  /*9d0d0*/  LOP3.LUT P5, RZ, R154.reuse, 0x80, RZ, 0xc0, !PT ;  /* 0x000000809aff7812 */ /* 0x040fe400078ac0ff */
[----:B------:R-:W-:-:S09]  /*9d0e0*/  LOP3.LUT R154, R154, 0xfffbffff, RZ, 0xc0, !PT ;  /* 0xfffbffff9a9a7812 */ /* 0x000fd200078ec0ff */
[----:B------:R-:W-:-:S04]  /*9d0f0*/  @P6 LOP3.LUT R154, R154, 0x40000, RZ, 0xfc, !PT ;  /* 0x000400009a9a6812 */ /* 0x000fc800078efcff */
[C---:B------:R-:W-:Y:S02]  /*9d100*/  LOP3.LUT P6, RZ, R154.reuse, 0x2000, RZ, 0xc0, !PT ;  /* 0x000020009aff7812 */ /* 0x040fe400078cc0ff */
[----:B------:R-:W-:-:S11]  /*9d110*/  LOP3.LUT R154, R154, 0xfff7ffff, RZ, 0xc0, !PT ;  /* 0xfff7ffff9a9a7812 */ /* 0x000fd600078ec0ff */
[----:B------:R-:W-:-:S04]  /*9d120*/  @P6 LOP3.LUT R154, R154, 0x80000, RZ, 0xfc, !PT ;  /* 0x000800009a9a6812 */ /* 0x000fc800078efcff */
[C---:B------:R-:W-:Y:S02]  /*9d130*/  LOP3.LUT P6, RZ, R154.reuse, 0x1000, RZ, 0xc0, !PT ;  /* 0x000010009aff7812 */ /* 0x040fe400078cc0ff */
[----:B------:R-:W-:-:S11]  /*9d140*/  LOP3.LUT R154, R154, 0xffefffff, RZ, 0xc0, !PT ;  /* 0xffefffff9a9a7812 */ /* 0x000fd600078ec0ff */
[----:B------:R-:W-:-:S04]  /*9d150*/  @P6 LOP3.LUT R154, R154, 0x100000, RZ, 0xfc, !PT ;  /* 0x001000009a9a6812 */ /* 0x000fc800078efcff */
[C---:B------:R-:W-:Y:S02]  /*9d160*/  LOP3.LUT P6, RZ, R154.reuse, 0x800, RZ, 0xc0, !PT ;  /* 0x000008009aff7812 */ /* 0x040fe400078cc0ff */
[----:B------:R-:W-:-:S11]  /*9d170*/  LOP3.LUT R154, R154, 0xffdfffff, RZ, 0xc0, !PT ;  /* 0xffdfffff9a9a7812 */ /* 0x000fd600078ec0ff */
[----:B------:R-:W-:Y:S01]  /*9d180*/  @P6 LOP3.LUT R154, R154, 0x200000, RZ, 0xfc, !PT ;  /* 0x002000009a9a6812 */ /* 0x000fe200078efcff */
[----:B--2---:R1:W-:Y:S03]  /*9d190*/  @P2 STG.E desc[UR6][R16.64], R145 ;  /* 0x0000009110002986 */ /* 0x0043e6000c101906 */
[----:B------:R-:W-:Y:S01]  /*9d1a0*/  LOP3.LUT P2, RZ, R154, 0x1000000, RZ, 0xc0, !PT ;  /* 0x010000009aff7812 */ /* 0x000fe2000784c0ff */
[----:B-1----:R-:W-:-:S12]  /*9d1b0*/  IMAD.WIDE R16, R140, 0x4, R6 ;  /* 0x000000048c107825 */ /* 0x002fd800078e0206 */
[----:B----4-:R1:W-:Y:S02]  /*9d1c0*/  @P2 STG.E desc[UR6][R16.64], R146 ;  /* 0x0000009210002986 */ /* 0x0103e4000c101906 */
[----:B-1----:R-:W-:Y:S02]  /*9d1d0*/  IMAD.WIDE R16, R140, 0x4, R8 ;  /* 0x000000048c107825 */ /* 0x002fe400078e0208 */
[----:B------:R-:W2:Y:S04]  /*9d1e0*/  LDL.LU R140, [R1+0x16f0] ;  /* 0x0016f000018c7983 */ /* 0x000ea80000300800 */
[----:B---3--:R1:W-:Y:S04]  /*9d1f0*/  @P3 STG.E desc[UR6][R16.64], R143 ;  /* 0x0000008f10003986 */ /* 0x0083e8000c101906 */
[----:B------:R-:W3:Y:S04]  /*9d200*/  LDL.LU R145, [R1+0x12f0] ;  /* 0x0012f00001917983 */ /* 0x000ee80000300800 */
[----:B-1----:R-:W4:Y:S04]  /*9d210*/  LDL.LU R143, [R1+0x2674] ;  /* 0x00267400018f7983 */ /* 0x002f280000300800 */
[----:B------:R-:W4:Y:S04]  /*9d220*/  LDL.LU R146, [R1+0xf00] ;  /* 0x000f000001927983 */ /* 0x000f280000300800 */
[----:B------:R-:W4:Y:S01]  /*9d230*/  LDL.LU R15, [R1+0x2690] ;  /* 0x00269000010f7983 */ /* 0x000f220000300800 */
[----:B------:R-:W-:-:S05]  /*9d240*/  IMAD.WIDE R16, R141, 0x4, R2 ;  /* 0x000000048d107825 */ /* 0x000fca00078e0202 */
[----:B------:R1:W-:Y:S02]  /*9d250*/  @P4 STG.E desc[UR6][R16.64], R144 ;  /* 0x0000009010004986 */ /* 0x0003e4000c101906 */
[C---:B-1----:R-:W-:Y:S02]  /*9d260*/  IMAD.WIDE R16, R141.reuse, 0x4, R4 ;  /* 0x000000048d107825 */ /* 0x042fe400078e0204 */
[----:B------:R-:W4:Y:S04]  /*9d270*/  LDL.LU R144, [R1+0xb00] ;  /* 0x000b000001907983 */ /* 0x000f280000300800 */
[----:B------:R1:W-:Y:S01]  /*9d280*/  @P5 STG.E desc[UR6][R16.64], R147 ;  /* 0x0000009310005986 */ /* 0x0003e2000c101906 */
[----:B------:R-:W-:Y:S01]  /*9d290*/  LOP3.LUT P5, RZ, R154, 0x800000, RZ, 0xc0, !PT ;  /* 0x008000009aff7812 */ /* 0x000fe200078ac0ff */
[----:B-1----:R-:W-:-:S02]  /*9d2a0*/  IMAD.WIDE R16, R141, 0x4, R6 ;  /* 0x000000048d107825 */ /* 0x002fc400078e0206 */
[----:B------:R-:W4:Y:S10]  /*9d2b0*/  LDL R147, [R1+0x2678] ;  /* 0x0026780001937983 */ /* 0x000f340000100800 */
[----:B------:R1:W-:Y:S02]  /*9d2c0*/  @P5 STG.E desc[UR6][R16.64], R151 ;  /* 0x0000009710005986 */ /* 0x0003e4000c101906 */
[----:B-1----:R-:W-:-:S02]  /*9d2d0*/  IMAD.WIDE R16, R141, 0x4, R8 ;  /* 0x000000048d107825 */ /* 0x002fc400078e0208 */
[----:B------:R-:W4:Y:S01]  /*9d2e0*/  LDL.LU R141, [R1+0x700] ;  /* 0x00070000018d7983 */ /* 0x000f220000300800 */
[C---:B------:R-:W-:Y:S02]  /*9d2f0*/  LOP3.LUT P5, RZ, R154.reuse, 0x400000, RZ, 0xc0, !PT ;  /* 0x004000009aff7812 */ /* 0x040fe400078ac0ff */
[----:B------:R-:W-:-:S11]  /*9d300*/  LOP3.LUT P6, RZ, R154, 0x400, RZ, 0xc0, !PT ;  /* 0x000004009aff7812 */ /* 0x000fd600078cc0ff */
[----:B------:R1:W-:Y:S02]  /*9d310*/  @P5 STG.E desc[UR6][R16.64], R149 ;  /* 0x0000009510005986 */ /* 0x0003e4000c101906 */
[----:B-1----:R-:W-:-:S05]  /*9d320*/  IMAD.WIDE R16, R148, 0x4, R2 ;  /* 0x0000000494107825 */ /* 0x002fca00078e0202 */
[----:B------:R1:W-:Y:S01]  /*9d330*/  @P6 STG.E desc[UR6][R16.64], R142 ;  /* 0x0000008e10006986 */ /* 0x0003e2000c101906 */
[----:B------:R-:W-:Y:S01]  /*9d340*/  LOP3.LUT P6, RZ, R154, 0x200000, RZ, 0xc0, !PT ;  /* 0x002000009aff7812 */ /* 0x000fe200078cc0ff */
[----:B-1----:R-:W-:Y:S01]  /*9d350*/  IMAD.WIDE R16, R148, 0x4, R4 ;  /* 0x0000000494107825 */ /* 0x002fe200078e0204 */
[C---:B------:R-:W-:Y:S01]  /*9d360*/  LOP3.LUT P0, RZ, R154.reuse, 0x8000, RZ, 0xc0, !PT ;  /* 0x000080009aff7812 */ /* 0x040fe2000780c0ff */
[----:B------:R-:W4:Y:S10]  /*9d370*/  LDL.LU R142, [R1+0x1fe4] ;  /* 0x001fe400018e7983 */ /* 0x000f340000300800 */
[----:B------:R1:W-:Y:S01]  /*9d380*/  @P6 STG.E desc[UR6][R16.64], R150 ;  /* 0x0000009610006986 */ /* 0x0003e2000c101906 */
[----:B------:R-:W-:Y:S01]  /*9d390*/  LOP3.LUT P6, RZ, R154, 0x100000, RZ, 0xc0, !PT ;  /* 0x001000009aff7812 */ /* 0x000fe200078cc0ff */
[----:B-1----:R-:W-:Y:S01]  /*9d3a0*/  IMAD.WIDE R16, R148, 0x4, R6 ;  /* 0x0000000494107825 */ /* 0x002fe200078e0206 */
[----:B------:R-:W-:-:S02]  /*9d3b0*/  LOP3.LUT P2, RZ, R154, 0x10000, RZ, 0xc0, !PT ;  /* 0x000100009aff7812 */ /* 0x000fc4000784c0ff */
[----:B------:R-:W-:-:S09]  /*9d3c0*/  LOP3.LUT P3, RZ, R154, 0x20000, RZ, 0xc0, !PT ;  /* 0x000200009aff7812 */ /* 0x000fd2000786c0ff */
[----:B--2---:R1:W-:Y:S01]  /*9d3d0*/  @P6 STG.E desc[UR6][R16.64], R140 ;  /* 0x0000008c10006986 */ /* 0x0043e2000c101906 */
[----:B------:R-:W-:Y:S01]  /*9d3e0*/  LOP3.LUT P6, RZ, R154, 0x80000, RZ, 0xc0, !PT ;  /* 0x000800009aff7812 */ /* 0x000fe200078cc0ff */
[----:B-1----:R-:W-:Y:S02]  /*9d3f0*/  IMAD.WIDE R16, R148, 0x4, R8 ;  /* 0x0000000494107825 */ /* 0x002fe400078e0208 */
[----:B------:R-:W2:Y:S10]  /*9d400*/  LDL.LU R140, [R1+0x1af4] ;  /* 0x001af400018c7983 */ /* 0x000eb40000300800 */
[----:B---3--:R1:W-:Y:S01]  /*9d410*/  @P6 STG.E desc[UR6][R16.64], R145 ;  /* 0x0000009110006986 */ /* 0x0083e2000c101906 */
[----:B------:R-:W-:Y:S01]  /*9d420*/  LOP3.LUT P6, RZ, R154, 0x40000, RZ, 0xc0, !PT ;  /* 0x000400009aff7812 */ /* 0x000fe200078cc0ff */
[----:B----4-:R-:W-:-:S04]  /*9d430*/  IMAD.WIDE R18, R143, 0x4, R4 ;  /* 0x000000048f127825 */ /* 0x010fc800078e0204 */
[----:B-1----:R-:W-:-:S08]  /*9d440*/  IMAD.WIDE R16, R143, 0x4, R2 ;  /* 0x000000048f107825 */ /* 0x002fd000078e0202 */
[----:B------:R1:W-:Y:S04]  /*9d450*/  @P6 STG.E desc[UR6][R16.64], R146 ;  /* 0x0000009210006986 */ /* 0x0003e8000c101906 */
[----:B------:R3:W-:Y:S01]  /*9d460*/  @P0 STG.E desc[UR6][R18.64], R144 ;  /* 0x0000009012000986 */ /* 0x0007e2000c101906 */
[----:B-1----:R-:W-:-:S04]  /*9d470*/  IMAD.WIDE R16, R143, 0x4, R6 ;  /* 0x000000048f107825 */ /* 0x002fc800078e0206 */
[----:B---3--:R-:W-:Y:S01]  /*9d480*/  IMAD.WIDE R18, R143, 0x4, R8 ;  /* 0x000000048f127825 */ /* 0x008fe200078e0208 */
[----:B------:R-:W-:Y:S04]  /*9d490*/  @P2 STG.E desc[UR6][R16.64], R141 ;  /* 0x0000008d10002986 */ /* 0x000fe8000c101906 */
[----:B------:R1:W-:Y:S04]  /*9d4a0*/  @P3 STG.E desc[UR6][R18.64], R81 ;  /* 0x0000005112003986 */ /* 0x0003e8000c101906 */
[----:B-1----:R-:W3:Y:S01]  /*9d4b0*/  LDL.LU R81, [R1+0x2884] ;  /* 0x0028840001517983 */ /* 0x002ee20000300800 */
[----:B------:R-:W-:-:S05]  /*9d4c0*/  VIADD R0, R10, 0x183 ;  /* 0x000001830a007836 */ /* 0x000fca0000000000 */
[----:B------:R-:W-:Y:S01]  /*9d4d0*/  ISETP.GE.AND P0, PT, R0, UR5, PT ;  /* 0x0000000500007c0c */ /* 0x000fe2000bf06270 */
[----:B------:R-:W-:Y:S01]  /*9d4e0*/  VIADD R0, R10, 0x184 ;  /* 0x000001840a007836 */ /* 0x000fe20000000000 */
[C---:B------:R-:W-:Y:S02]  /*9d4f0*/  LOP3.LUT P1, RZ, R153.reuse, 0x4, RZ, 0xc0, !PT ;  /* 0x0000000499ff7812 */ /* 0x040fe4000782c0ff */
[----:B------:R-:W-:Y:S02]  /*9d500*/  LOP3.LUT R153, R153, 0xfffffffd, RZ, 0xc0, !PT ;  /* 0xfffffffd99997812 */ /* 0x000fe400078ec0ff */
[----:B------:R-:W-:Y:S02]  /*9d510*/  ISETP.GE.AND P2, PT, R0, UR5, PT ;  /* 0x0000000500007c0c */ /* 0x000fe4000bf46270 */
[----:B------:R-:W-:Y:S01]  /*9d520*/  ISETP.LT.AND P1, PT, R13, R15, !P1 ;  /* 0x0000000f0d00720c */ /* 0x000fe20004f21270 */
[----:B------:R-:W-:-:S04]  /*9d530*/  VIADD R15, R10, 0x185 ;  /* 0x000001850a0f7836 */ /* 0x000fc80000000000 */
[----:B------:R-:W-:Y:S02]  /*9d540*/  @P0 LOP3.LUT R153, R153, 0x2, RZ, 0xfc, !PT ;  /* 0x0000000299990812 */ /* 0x000fe400078efcff */
[----:B------:R-:W-:Y:S01]  /*9d550*/  ISETP.GE.AND P0, PT, R15, UR5, PT ;  /* 0x000000050f007c0c */ /* 0x000fe2000bf06270 */
[----:B------:R-:W-:Y:S01]  /*9d560*/  VIADD R15, R10, 0x186 ;  /* 0x000001860a0f7836 */ /* 0x000fe20000000000 */
[----:B------:R-:W-:-:S04]  /*9d570*/  LOP3.LUT R153, R153, 0xfffffffe, RZ, 0xc0, !PT ;  /* 0xfffffffe99997812 */ /* 0x000fc800078ec0ff */
[----:B------:R-:W-:Y:S02]  /*9d580*/  @P2 LOP3.LUT R153, R153, 0x1, RZ, 0xfc, !PT ;  /* 0x0000000199992812 */ /* 0x000fe400078efcff */
[----:B------:R-:W-:Y:S02]  /*9d590*/  ISETP.GE.AND P2, PT, R15, UR5, PT ;  /* 0x000000050f007c0c */ /* 0x000fe4000bf46270 */
[C---:B------:R-:W-:Y:S02]  /*9d5a0*/  LOP3.LUT P4, RZ, R156.reuse, 0x800, RZ, 0xc0, !PT ;  /* 0x000008009cff7812 */ /* 0x040fe4000788c0ff */
[----:B------:R-:W-:Y:S01]  /*9d5b0*/  LOP3.LUT P5, RZ, R156, 0x10000, RZ, 0xc0, !PT ;  /* 0x000100009cff7812 */ /* 0x000fe200078ac0ff */
[----:B------:R-:W-:Y:S01]  /*9d5c0*/  VIADD R0, R10, 0x187 ;  /* 0x000001870a007836 */ /* 0x000fe20000000000 */
[----:B------:R-:W-:Y:S01]  /*9d5d0*/  LOP3.LUT R153, R153, 0xfffffff7, RZ, 0xc0, !PT ;  /* 0xfffffff799997812 */ /* 0x000fe200078ec0ff */
[----:B------:R-:W-:-:S04]  /*9d5e0*/  IMAD.WIDE R20, R147, 0x4, R2 ;  /* 0x0000000493147825 */ /* 0x000fc800078e0202 */
[----:B------:R-:W-:Y:S02]  /*9d5f0*/  IMAD.WIDE R16, R147, 0x4, R4 ;  /* 0x0000000493107825 */ /* 0x000fe400078e0204 */
[----:B------:R-:W-:Y:S02]  /*9d600*/  @P2 LOP3.LUT R153, R153, 0x8, RZ, 0xfc, !PT ;  /* 0x0000000899992812 */ /* 0x000fe400078efcff */
[----:B------:R-:W-:Y:S01]  /*9d610*/  ISETP.GE.AND P2, PT, R0, UR5, PT ;  /* 0x0000000500007c0c */ /* 0x000fe2000bf46270 */
[----:B------:R-:W-:Y:S01]  /*9d620*/  IMAD.WIDE R18, R147, 0x4, R6 ;  /* 0x0000000493127825 */ /* 0x000fe200078e0206 */
[----:B------:R-:W-:Y:S03]  /*9d630*/  @P4 STG.E desc[UR6][R20.64], R142 ;  /* 0x0000008e14004986 */ /* 0x000fe6000c101906 */
[C---:B------:R-:W-:Y:S01]  /*9d640*/  VIADD R15, R10.reuse, 0x188 ;  /* 0x000001880a0f7836 */ /* 0x040fe20000000000 */
[----:B------:R-:W-:Y:S01]  /*9d650*/  LOP3.LUT R153, R153, 0xffffffef, RZ, 0xc0, !PT ;  /* 0xffffffef99997812 */ /* 0x000fe200078ec0ff */
[----:B------:R-:W-:-:S06]  /*9d660*/  VIADD R82, R10, 0x189 ;  /* 0x000001890a527836 */ /* 0x000fcc0000000000 */
[----:B------:R-:W-:Y:S02]  /*9d670*/  @P2 LOP3.LUT R153, R153, 0x10, RZ, 0xfc, !PT ;  /* 0x0000001099992812 */ /* 0x000fe400078efcff */
[----:B------:R-:W-:Y:S02]  /*9d680*/  ISETP.GE.AND P3, PT, R82, UR5, PT ;  /* 0x0000000552007c0c */ /* 0x000fe4000bf66270 */
[----:B------:R-:W-:Y:S01]  /*9d690*/  LOP3.LUT R153, R153, 0xffffffdf, RZ, 0xc0, !PT ;  /* 0xffffffdf99997812 */ /* 0x000fe200078ec0ff */
[C---:B------:R-:W-:Y:S02]  /*9d6a0*/  VIADD R83, R10.reuse, 0x18a ;  /* 0x0000018a0a537836 */ /* 0x040fe40000000000 */
[C---:B------:R-:W-:Y:S02]  /*9d6b0*/  VIADD R141, R10.reuse, 0x18c ;  /* 0x0000018c0a8d7836 */ /* 0x040fe40000000000 */
[C---:B------:R-:W-:Y:S02]  /*9d6c0*/  VIADD R80, R10.reuse, 0x18e ;  /* 0x0000018e0a507836 */ /* 0x040fe40000000000 */
[----:B------:R-:W-:-:S02]  /*9d6d0*/  VIADD R79, R10, 0x18f ;  /* 0x0000018f0a4f7836 */ /* 0x000fc40000000000 */
[C---:B------:R-:W-:Y:S02]  /*9d6e0*/  VIADD R78, R10.reuse, 0x190 ;  /* 0x000001900a4e7836 */ /* 0x040fe40000000000 */
[C---:B------:R-:W-:Y:S02]  /*9d6f0*/  VIADD R77, R10.reuse, 0x191 ;  /* 0x000001910a4d7836 */ /* 0x040fe40000000000 */
[C---:B------:R-:W-:Y:S02]  /*9d700*/  VIADD R76, R10.reuse, 0x192 ;  /* 0x000001920a4c7836 */ /* 0x040fe40000000000 */
[C---:B------:R-:W-:Y:S02]  /*9d710*/  VIADD R31, R10.reuse, 0x193 ;  /* 0x000001930a1f7836 */ /* 0x040fe40000000000 */
[C---:B------:R-:W-:Y:S02]  /*9d720*/  VIADD R30, R10.reuse, 0x194 ;  /* 0x000001940a1e7836 */ /* 0x040fe40000000000 */
[----:B------:R-:W-:-:S02]  /*9d730*/  VIADD R29, R10, 0x195 ;  /* 0x000001950a1d7836 */ /* 0x000fc40000000000 */
[C---:B------:R-:W-:Y:S02]  /*9d740*/  VIADD R28, R10.reuse, 0x196 ;  /* 0x000001960a1c7836 */ /* 0x040fe40000000000 */
[C---:B------:R-:W-:Y:S02]  /*9d750*/  VIADD R27, R10.reuse, 0x197 ;  /* 0x000001970a1b7836 */ /* 0x040fe40000000000 */
[C---:B------:R-:W-:Y:S01]  /*9d760*/  VIADD R26, R10.reuse, 0x198 ;  /* 0x000001980a1a7836 */ /* 0x040fe20000000000 */
[----:B--2---:R1:W-:Y:S02]  /*9d770*/  @P5 STG.E desc[UR6][R16.64], R140 ;  /* 0x0000008c10005986 */ /* 0x0043e4000c101906 */
[----:B-1----:R-:W-:-:S05]  /*9d780*/  VIADD R140, R10, 0x18b ;  /* 0x0000018b0a8c7836 */ /* 0x002fca0000000000 */
[----:B------:R-:W-:Y:S01]  /*9d790*/  ISETP.GE.AND P2, PT, R140, UR5, PT ;  /* 0x000000058c007c0c */ /* 0x000fe2000bf46270 */
[----:B---3--:R1:W-:Y:S01]  /*9d7a0*/  @P1 STG.E desc[UR6][R18.64], R81 ;  /* 0x0000005112001986 */ /* 0x0083e2000c101906 */
[----:B------:R-:W-:-:S13]  /*9d7b0*/  ISETP.GE.AND P1, PT, R15, UR5, PT ;  /* 0x000000050f007c0c */ /* 0x000fda000bf26270 */
[----:B------:R-:W-:Y:S02]  /*9d7c0*/  @P1 LOP3.LUT R153, R153, 0x20, RZ, 0xfc, !PT ;  /* 0x0000002099991812 */ /* 0x000fe400078efcff */
[----:B------:R-:W-:Y:S02]  /*9d7d0*/  ISETP.GE.AND P1, PT, R83, UR5, PT ;  /* 0x0000000553007c0c */ /* 0x000fe4000bf26270 */
[----:B------:R-:W-:-:S04]  /*9d7e0*/  LOP3.LUT R153, R153, 0xffffffbf, RZ, 0xc0, !PT ;  /* 0xffffffbf99997812 */ /* 0x000fc800078ec0ff */
[----:B------:R-:W-:-:S04]  /*9d7f0*/  @P3 LOP3.LUT R153, R153, 0x40, RZ, 0xfc, !PT ;  /* 0x0000004099993812 */ /* 0x000fc800078efcff */
[----:B------:R-:W-:-:S04]  /*9d800*/  LOP3.LUT R153, R153, 0xffffff7f, RZ, 0xc0, !PT ;  /* 0xffffff7f99997812 */ /* 0x000fc800078ec0ff */
[----:B------:R-:W-:Y:S02]  /*9d810*/  @P1 LOP3.LUT R153, R153, 0x80, RZ, 0xfc, !PT ;  /* 0x0000008099991812 */ /* 0x000fe400078efcff */
[----:B------:R-:W-:Y:S02]  /*9d820*/  ISETP.GE.AND P3, PT, R141, UR5, PT ;  /* 0x000000058d007c0c */ /* 0x000fe4000bf66270 */
[----:B------:R-:W-:Y:S01]  /*9d830*/  LOP3.LUT R153, R153, 0xfffffeff, RZ, 0xc0, !PT ;  /* 0xfffffeff99997812 */ /* 0x000fe200078ec0ff */
[----:B-1----:R-:W-:-:S03]  /*9d840*/  VIADD R81, R10, 0x18d ;  /* 0x0000018d0a517836 */ /* 0x002fc60000000000 */
[----:B------:R-:W-:Y:S02]  /*9d850*/  @P2 LOP3.LUT R153, R153, 0x100, RZ, 0xfc, !PT ;  /* 0x0000010099992812 */ /* 0x000fe400078efcff */
[----:B------:R-:W-:Y:S02]  /*9d860*/  ISETP.GE.AND P1, PT, R81, UR5, PT ;  /* 0x0000000551007c0c */ /* 0x000fe4000bf26270 */
[----:B------:R-:W-:-:S04]  /*9d870*/  LOP3.LUT R153, R153, 0xfffffdff, RZ, 0xc0, !PT ;  /* 0xfffffdff99997812 */ /* 0x000fc800078ec0ff */
        /* <DEDUP_REMOVED lines=32> */
[----:B------:R-:W-:Y:S01]  /*9da80*/  LOP3.LUT R153, R153, 0xffefffff, RZ, 0xc0, !PT ;  /* 0xffefffff99997812 */ /* 0x000fe200078ec0ff */
[----:B------:R-:W-:-:S03]  /*9da90*/  VIADD R25, R10, 0x199 ;  /* 0x000001990a197836 */ /* 0x000fc60000000000 */
        /* <DEDUP_REMOVED lines=22> */
[----:B------:R-:W-:-:S04]  /*9dc00*/  LOP3.LUT R153, R153, 0xfbffffff, RZ, 0xc0, !PT ;  /* 0xfbffffff99997812 */ /* 0x000fc800078ec0ff */
[----:B------:R-:W-:Y:S01]  /*9dc10*/  @P2 LOP3.LUT R153, R153, 0x4000000, RZ, 0xfc, !PT ;  /* 0x0400000099992812 */ /* 0x000fe200078efcff */
[C---:B------:R-:W-:Y:S02]  /*9dc20*/  VIADD R0, R10.reuse, 0x1a4 ;  /* 0x000001a40a007836 */ /* 0x040fe40000000000 */
[C---:B------:R-:W-:Y:S01]  /*9dc30*/  VIADD R15, R10.reuse, 0x1a3 ;  /* 0x000001a30a0f7836 */ /* 0x040fe20000000000 */
[----:B------:R-:W-:Y:S01]  /*9dc40*/  LOP3.LUT R153, R153, 0xf7ffffff, RZ, 0xc0, !PT ;  /* 0xf7ffffff99997812 */ /* 0x000fe200078ec0ff */
[C---:B------:R-:W-:Y:S02]  /*9dc50*/  VIADD R16, R10.reuse, 0x1a2 ;  /* 0x000001a20a107836 */ /* 0x040fe40000000000 */
[C---:B------:R-:W-:Y:S02]  /*9dc60*/  VIADD R17, R10.reuse, 0x1a1 ;  /* 0x000001a10a117836 */ /* 0x040fe40000000000 */
[C---:B------:R-:W-:Y:S02]  /*9dc70*/  VIADD R18, R10.reuse, 0x1a0 ;  /* 0x000001a00a127836 */ /* 0x040fe40000000000 */
[----:B------:R-:W-:Y:S01]  /*9dc80*/  VIADD R19, R10, 0x19f ;  /* 0x0000019f0a137836 */ /* 0x000fe20000000000 */
[----:B------:R-:W-:-:S02]  /*9dc90*/  @P3 LOP3.LUT R153, R153, 0x8000000, RZ, 0xfc, !PT ;  /* 0x0800000099993812 */ /* 0x000fc400078efcff */
[----:B------:R-:W-:Y:S02]  /*9dca0*/  ISETP.GE.AND P2, PT, R18, UR5, PT ;  /* 0x0000000512007c0c */ /* 0x000fe4000bf46270 */
[----:B------:R-:W-:Y:S02]  /*9dcb0*/  ISETP.GE.AND P1, PT, R19, UR5, PT ;  /* 0x0000000513007c0c */ /* 0x000fe4000bf26270 */
[----:B------:R-:W-:Y:S02]  /*9dcc0*/  ISETP.GE.AND P3, PT, R17, UR5, PT ;  /* 0x0000000511007c0c */ /* 0x000fe4000bf66270 */
[----:B------:R-:W-:Y:S02]  /*9dcd0*/  ISETP.GE.AND P4, PT, R16, UR5, PT ;  /* 0x0000000510007c0c */ /* 0x000fe4000bf86270 */
[----:B------:R-:W-:Y:S02]  /*9dce0*/  ISETP.GE.AND P5, PT, R15, UR5, PT ;  /* 0x000000050f007c0c */ /* 0x000fe4000bfa6270 */
[----:B------:R-:W-:Y:S01]  /*9dcf0*/  ISETP.GE.AND P6, PT, R0, UR5, PT ;  /* 0x0000000500007c0c */ /* 0x000fe2000bfc6270 */
[----:B------:R-:W2:Y:S04]  /*9dd00*/  LDL.LU R244, [R1+0x12f4] ;  /* 0x0012f40001f47983 */ /* 0x000ea80000300800 */
[----:B------:R-:W3:Y:S04]  /*9dd10*/  LDL.LU R151, [R1+0xf04] ;  /* 0x000f040001977983 */ /* 0x000ee80000300800 */
[----:B------:R-:W4:Y:S04]  /*9dd20*/  LDL.LU R143, [R1+0xb04] ;  /* 0x000b0400018f7983 */ /* 0x000f280000300800 */
[----:B------:R-:W4:Y:S04]  /*9dd30*/  LDL.LU R149, [R1+0x704] ;  /* 0x0007040001957983 */ /* 0x000f280000300800 */
[----:B------:R-:W3:Y:S04]  /*9dd40*/  LDL.LU R145, [R1+0x267c] ;  /* 0x00267c0001917983 */ /* 0x000ee80000300800 */
[----:B------:R-:W4:Y:S04]  /*9dd50*/  LDL.LU R144, [R1+0x304] ;  /* 0x0003040001907983 */ /* 0x000f280000300800 */
[----:B------:R-:W4:Y:S04]  /*9dd60*/  LDL.LU R146, [R1+0x1fe8] ;  /* 0x001fe80001927983 */ /* 0x000f280000300800 */
[----:B------:R-:W4:Y:S04]  /*9dd70*/  LDL.LU R150, [R1+0x1af8] ;  /* 0x001af80001967983 */ /* 0x000f280000300800 */
[----:B------:R-:W4:Y:S01]  /*9dd80*/  LDL.LU R142, [R1+0x2680] ;  /* 0x00268000018e7983 */ /* 0x000f220000300800 */
[----:B------:R-:W-:Y:S01]  /*9dd90*/  LOP3.LUT R154, R154, 0xffdfffff, RZ, 0xc0, !PT ;  /* 0xffdfffff9a9a7812 */ /* 0x000fe200078ec0ff */
[----:B------:R-:W-:-:S02]  /*9dda0*/  IMAD.WIDE R16, R147, 0x4, R8 ;  /* 0x0000000493107825 */ /* 0x000fc400078e0208 */
[----:B------:R-:W4:Y:S01]  /*9ddb0*/  LDL.LU R148, [R1+0x16f8] ;  /* 0x0016f80001947983 */ /* 0x000f220000300800 */
[----:B------:R-:W-:Y:S02]  /*9ddc0*/  @P3 LOP3.LUT R154, R154, 0x200000, RZ, 0xfc, !PT ;  /* 0x002000009a9a3812 */ /* 0x000fe400078efcff */
[C---:B------:R-:W-:Y:S01]  /*9ddd0*/  LOP3.LUT P3, RZ, R153.reuse, 0x4, RZ, 0xc0, !PT ;  /* 0x0000000499ff7812 */ /* 0x040fe2000786c0ff */
[----:B------:R-:W4:Y:S01]  /*9dde0*/  LDL.LU R147, [R1+0x2684] ;  /* 0x0026840001937983 */ /* 0x000f220000300800 */
[----:B------:R-:W-:Y:S02]  /*9ddf0*/  LOP3.LUT R154, R154, 0xffefffff, RZ, 0xc0, !PT ;  /* 0xffefffff9a9a7812 */ /* 0x000fe400078ec0ff */
[----:B------:R-:W-:Y:S02]  /*9de00*/  ISETP.LT.AND P3, PT, R14, UR4, !P3 ;  /* 0x000000040e007c0c */ /* 0x000fe4000df61270 */
[----:B------:R-:W-:Y:S02]  /*9de10*/  @P4 LOP3.LUT R154, R154, 0x100000, RZ, 0xfc, !PT ;  /* 0x001000009a9a4812 */ /* 0x000fe400078efcff */
[----:B------:R-:W-:-:S02]  /*9de20*/  LOP3.LUT P4, RZ, R153, 0x1, RZ, 0xc0, !PT ;  /* 0x0000000199ff7812 */ /* 0x000fc4000788c0ff */
[----:B------:R-:W-:-:S04]  /*9de30*/  LOP3.LUT R154, R154, 0xfff7ffff, RZ, 0xc0, !PT ;  /* 0xfff7ffff9a9a7812 */ /* 0x000fc800078ec0ff */
[----:B------:R-:W-:Y:S02]  /*9de40*/  @P5 LOP3.LUT R154, R154, 0x80000, RZ, 0xfc, !PT ;  /* 0x000800009a9a5812 */ /* 0x000fe400078efcff */
[----:B------:R-:W-:Y:S02]  /*9de50*/  LOP3.LUT P5, RZ, R153, 0x2, RZ, 0xc0, !PT ;  /* 0x0000000299ff7812 */ /* 0x000fe400078ac0ff */
[----:B------:R-:W-:-:S04]  /*9de60*/  LOP3.LUT R154, R154, 0xfffbffff, RZ, 0xc0, !PT ;  /* 0xfffbffff9a9a7812 */ /* 0x000fc800078ec0ff */
[----:B------:R-:W-:Y:S01]  /*9de70*/  @P6 LOP3.LUT R154, R154, 0x40000, RZ, 0xfc, !PT ;  /* 0x000400009a9a6812 */ /* 0x000fe200078efcff */
[----:B--2---:R1:W-:Y:S01]  /*9de80*/  @P3 STG.E desc[UR6][R16.64], R244 ;  /* 0x000000f410003986 */ /* 0x0043e2000c101906 */
[----:B------:R-:W-:-:S03]  /*9de90*/  ISETP.LT.AND P3, PT, R11, UR4, !P5 ;  /* 0x000000040b007c0c */ /* 0x000fc6000ef61270 */
[----:B-1----:R-:W2:Y:S01]  /*9dea0*/  LDL.LU R244, [R1+0x12f8] ;  /* 0x0012f80001f47983 */ /* 0x002ea20000300800 */
[----:B---3--:R-:W-:-:S09]  /*9deb0*/  IMAD.WIDE R16, R145, 0x4, R2 ;  /* 0x0000000491107825 */ /* 0x008fd200078e0202 */
[----:B------:R1:W-:Y:S01]  /*9dec0*/  @P3 STG.E desc[UR6][R16.64], R151 ;  /* 0x0000009710003986 */ /* 0x0003e2000c101906 */
[----:B------:R-:W-:Y:S01]  /*9ded0*/  ISETP.LT.AND P3, PT, R12, UR4, !P5 ;  /* 0x000000040c007c0c */ /* 0x000fe2000ef61270 */
[----:B-1----:R-:W-:-:S12]  /*9dee0*/  IMAD.WIDE R16, R145, 0x4, R4 ;  /* 0x0000000491107825 */ /* 0x002fd800078e0204 */
[----:B----4-:R1:W-:Y:S04]  /*9def0*/  @P3 STG.E desc[UR6][R16.64], R143 ;  /* 0x0000008f10003986 */ /* 0x0103e8000c101906 */
[----:B-1----:R-:W3:Y:S01]  /*9df00*/  LDL.LU R143, [R1+0xf08] ;  /* 0x000f0800018f7983 */ /* 0x002ee20000300800 */
[----:B------:R-:W-:-:S03]  /*9df10*/  ISETP.LT.AND P3, PT, R13, UR4, !P5 ;  /* 0x000000040d007c0c */ /* 0x000fc6000ef61270 */
[----:B------:R-:W4:Y:S01]  /*9df20*/  LDL.LU R151, [R1+0xb08] ;  /* 0x000b080001977983 */ /* 0x000f220000300800 */
[----:B------:R-:W-:Y:S01]  /*9df30*/  IMAD.WIDE R16, R145, 0x4, R6 ;  /* 0x0000000491107825 */ /* 0x000fe200078e0206 */
[----:B------:R-:W-:-:S08]  /*9df40*/  ISETP.LT.AND P5, PT, R14, UR4, !P5 ;  /* 0x000000040e007c0c */ /* 0x000fd0000efa1270 */
[----:B------:R1:W-:Y:S04]  /*9df50*/  @P3 STG.E desc[UR6][R16.64], R149 ;  /* 0x0000009510003986 */ /* 0x0003e8000c101906 */
[----:B-1----:R-:W4:Y:S01]  /*9df60*/  LDL.LU R149, [R1+0x708] ;  /* 0x0007080001957983 */ /* 0x002f220000300800 */
[----:B------:R-:W-:-:S03]  /*9df70*/  IMAD.WIDE R16, R145, 0x4, R8 ;  /* 0x0000000491107825 */ /* 0x000fc600078e0208 */
[----:B------:R-:W4:Y:S04]  /*9df80*/  LDL.LU R145, [R1+0x2688] ;  /* 0x0026880001917983 */ /* 0x000f280000300800 */
[----:B------:R1:W-:Y:S01]  /*9df90*/  @P5 STG.E desc[UR6][R16.64], R144 ;  /* 0x0000009010005986 */ /* 0x0003e2000c101906 */
[----:B------:R-:W-:-:S03]  /*9dfa0*/  ISETP.LT.AND P5, PT, R11, UR4, !P4 ;  /* 0x000000040b007c0c */ /* 0x000fc6000e7a1270 */
[----:B-1----:R-:W4:Y:S01]  /*9dfb0*/  LDL.LU R144, [R1+0x308] ;  /* 0x0003080001907983 */ /* 0x002f220000300800 */
[----:B------:R-:W-:-:S09]  /*9dfc0*/  IMAD.WIDE R16, R142, 0x4, R2 ;  /* 0x000000048e107825 */ /* 0x000fd200078e0202 */
[----:B------:R1:W-:Y:S01]  /*9dfd0*/  @P5 STG.E desc[UR6][R16.64], R146 ;  /* 0x0000009210005986 */ /* 0x0003e2000c101906 */
[----:B------:R-:W-:Y:S01]  /*9dfe0*/  ISETP.LT.AND P5, PT, R12, UR4, !P4 ;  /* 0x000000040c007c0c */ /* 0x000fe2000e7a1270 */
[C---:B-1----:R-:W-:Y:S02]  /*9dff0*/  IMAD.WIDE R16, R142.reuse, 0x4, R4 ;  /* 0x000000048e107825 */ /* 0x042fe400078e0204 */
[----:B------:R-:W4:Y:S10]  /*9e000*/  LDL.LU R146, [R1+0x1fec] ;  /* 0x001fec0001927983 */ /* 0x000f340000300800 */
[----:B------:R1:W-:Y:S01]  /*9e010*/  @P5 STG.E desc[UR6][R16.64], R150 ;  /* 0x0000009610005986 */ /* 0x0003e2000c101906 */
[----:B------:R-:W-:Y:S01]  /*9e020*/  ISETP.LT.AND P5, PT, R13, UR4, !P4 ;  /* 0x000000040d007c0c */ /* 0x000fe2000e7a1270 */
[----:B-1----:R-:W-:-:S12]  /*9e030*/  IMAD.WIDE R16, R142, 0x4, R6 ;  /* 0x000000048e107825 */ /* 0x002fd800078e0206 */
[----:B------:R1:W-:Y:S04]  /*9e040*/  @P5 STG.E desc[UR6][R16.64], R148 ;  /* 0x0000009410005986 */ /* 0x0003e8000c101906 */
[----:B-1----:R-:W4:Y:S01]  /*9e050*/  LDL.LU R148, [R1+0x1afc] ;  /* 0x001afc0001947983 */ /* 0x002f220000300800 */
[----:B------:R-:W-:-:S03]  /*9e060*/  IMAD.WIDE R16, R142, 0x4, R8 ;  /* 0x000000048e107825 */ /* 0x000fc600078e0208 */
[----:B------:R-:W4:Y:S01]  /*9e070*/  LDL.LU R142, [R1+0x16fc] ;  /* 0x0016fc00018e7983 */ /* 0x000f220000300800 */
[----:B------:R-:W-:-:S03]  /*9e080*/  ISETP.LT.AND P4, PT, R14, UR4, !P4 ;  /* 0x000000040e007c0c */ /* 0x000fc6000e781270 */
[----:B------:R-:W4:Y:S01]  /*9e090*/  LDL.LU R150, [R1+0x268c] ;  /* 0x00268c0001967983 */ /* 0x000f220000300800 */
[----:B------:R-:W-:-:S09]  /*9e0a0*/  LOP3.LUT P3, RZ, R153, 0x8, RZ, 0xc0, !PT ;  /* 0x0000000899ff7812 */ /* 0x000fd2000786c0ff */
[----:B--2---:R1:W-:Y:S01]  /*9e0b0*/  @P4 STG.E desc[UR6][R16.64], R244 ;  /* 0x000000f410004986 */ /* 0x0043e2000c101906 */
[----:B------:R-:W-:Y:S01]  /*9e0c0*/  ISETP.LT.AND P4, PT, R11, UR4, !P0 ;  /* 0x000000040b007c0c */ /* 0x000fe2000c781270 */
[----:B-1----:R-:W-:-:S12]  /*9e0d0*/  IMAD.WIDE R16, R147, 0x4, R2 ;  /* 0x0000000493107825 */ /* 0x002fd800078e0202 */
[----:B---3--:R1:W-:Y:S01]  /*9e0e0*/  @P4 STG.E desc[UR6][R16.64], R143 ;  /* 0x0000008f10004986 */ /* 0x0083e2000c101906 */
[----:B------:R-:W-:-:S03]  /*9e0f0*/  ISETP.LT.AND P4, PT, R12, UR4, !P0 ;  /* 0x000000040c007c0c */ /* 0x000fc6000c781270 */
[----:B-1----:R-:W2:Y:S01]  /*9e100*/  LDL.LU R143, [R1+0x12fc] ;  /* 0x0012fc00018f7983 */ /* 0x002ea20000300800 */
[----:B------:R-:W-:-:S09]  /*9e110*/  IMAD.WIDE R16, R147, 0x4, R4 ;  /* 0x0000000493107825 */ /* 0x000fd200078e0204 */
[----:B----4-:R1:W-:Y:S01]  /*9e120*/  @P4 STG.E desc[UR6][R16.64], R151 ;  /* 0x0000009710004986 */ /* 0x0103e2000c101906 */
[----:B------:R-:W-:-:S03]  /*9e130*/  ISETP.LT.AND P4, PT, R13, UR4, !P0 ;  /* 0x000000040d007c0c */ /* 0x000fc6000c781270 */
[----:B-1----:R-:W3:Y:S01]  /*9e140*/  LDL.LU R151, [R1+0xf0c] ;  /* 0x000f0c0001977983 */ /* 0x002ee20000300800 */
[----:B------:R-:W-:Y:S01]  /*9e150*/  IMAD.WIDE R16, R147, 0x4, R6 ;  /* 0x0000000493107825 */ /* 0x000fe200078e0206 */
[----:B------:R-:W-:-:S08]  /*9e160*/  ISETP.LT.AND P0, PT, R14, UR4, !P0 ;  /* 0x000000040e007c0c */ /* 0x000fd0000c701270 */
[----:B------:R1:W-:Y:S04]  /*9e170*/  @P4 STG.E desc[UR6][R16.64], R149 ;  /* 0x0000009510004986 */ /* 0x0003e8000c101906 */
[----:B-1----:R-:W4:Y:S01]  /*9e180*/  LDL.LU R149, [R1+0xb0c] ;  /* 0x000b0c0001957983 */ /* 0x002f220000300800 */
[----:B------:R-:W-:-:S05]  /*9e190*/  IMAD.WIDE R16, R147, 0x4, R8 ;  /* 0x0000000493107825 */ /* 0x000fca00078e0208 */
[----:B------:R1:W-:Y:S04]  /*9e1a0*/  @P0 STG.E desc[UR6][R16.64], R144 ;  /* 0x0000009010000986 */ /* 0x0003e8000c101906 */
[----:B-1----:R-:W4:Y:S01]  /*9e1b0*/  LDL.LU R144, [R1+0x70c] ;  /* 0x00070c0001907983 */ /* 0x002f220000300800 */
[----:B------:R-:W-:Y:S01]  /*9e1c0*/  ISETP.LT.AND P0, PT, R11, UR4, !P3 ;  /* 0x000000040b007c0c */ /* 0x000fe2000df01270 */
[----:B------:R-:W-:-:S12]  /*9e1d0*/  IMAD.WIDE R16, R145, 0x4, R2 ;  /* 0x0000000491107825 */ /* 0x000fd800078e0202 */
[----:B------:R1:W-:Y:S01]  /*9e1e0*/  @P0 STG.E desc[UR6][R16.64], R146 ;  /* 0x0000009210000986 */ /* 0x0003e2000c101906 */
[----:B------:R-:W-:-:S03]  /*9e1f0*/  ISETP.LT.AND P0, PT, R12, UR4, !P3 ;  /* 0x000000040c007c0c */ /* 0x000fc6000df01270 */
[----:B-1----:R-:W4:Y:S01]  /*9e200*/  LDL.LU R146, [R1+0x30c] ;  /* 0x00030c0001927983 */ /* 0x002f220000300800 */
[----:B------:R-:W-:-:S03]  /*9e210*/  IMAD.WIDE R16, R145, 0x4, R4 ;  /* 0x0000000491107825 */ /* 0x000fc600078e0204 */
[----:B------:R-:W4:Y:S06]  /*9e220*/  LDL.LU R147, [R1+0x2698] ;  /* 0x0026980001937983 */ /* 0x000f2c0000300800 */
[----:B------:R1:W-:Y:S01]  /*9e230*/  @P0 STG.E desc[UR6][R16.64], R148 ;  /* 0x0000009410000986 */ /* 0x0003e2000c101906 */
[----:B------:R-:W-:-:S03]  /*9e240*/  ISETP.LT.AND P0, PT, R13, UR4, !P3 ;  /* 0x000000040d007c0c */ /* 0x000fc6000df01270 */
[----:B-1----:R-:W4:Y:S01]  /*9e250*/  LDL.LU R148, [R1+0x1ff0] ;  /* 0x001ff00001947983 */ /* 0x002f220000300800 */
[----:B------:R-:W-:-:S09]  /*9e260*/  IMAD.WIDE R16, R145, 0x4, R6 ;  /* 0x0000000491107825 */ /* 0x000fd200078e0206 */
[----:B------:R1:W-:Y:S04]  /*9e270*/  @P0 STG.E desc[UR6][R16.64], R142 ;  /* 0x0000008e10000986 */ /* 0x0003e8000c101906 */
[----:B-1----:R-:W4:Y:S01]  /*9e280*/  LDL.LU R142, [R1+0x1b00] ;  /* 0x001b0000018e7983 */ /* 0x002f220000300800 */
[----:B------:R-:W-:-:S03]  /*9e290*/  IMAD.WIDE R16, R145, 0x4, R8 ;  /* 0x0000000491107825 */ /* 0x000fc600078e0208 */
[----:B------:R-:W4:Y:S01]  /*9e2a0*/  LDL.LU R145, [R1+0x1700] ;  /* 0x0017000001917983 */ /* 0x000f220000300800 */
[----:B------:R-:W-:Y:S02]  /*9e2b0*/  ISETP.LT.AND P0, PT, R14, UR4, !P3 ;  /* 0x000000040e007c0c */ /* 0x000fe4000df01270 */
[C---:B------:R-:W-:Y:S02]  /*9e2c0*/  LOP3.LUT P5, RZ, R153.reuse, 0x10, RZ, 0xc0, !PT ;  /* 0x0000001099ff7812 */ /* 0x040fe400078ac0ff */
[----:B------:R-:W-:-:S09]  /*9e2d0*/  LOP3.LUT P4, RZ, R153, 0x20, RZ, 0xc0, !PT ;  /* 0x0000002099ff7812 */ /* 0x000fd2000788c0ff */
[----:B--2---:R1:W-:Y:S01]  /*9e2e0*/  @P0 STG.E desc[UR6][R16.64], R143 ;  /* 0x0000008f10000986 */ /* 0x0043e2000c101906 */
[----:B------:R-:W-:Y:S01]  /*9e2f0*/  ISETP.LT.AND P0, PT, R11, UR4, !P5 ;  /* 0x000000040b007c0c */ /* 0x000fe2000ef01270 */
[----:B-1----:R-:W-:Y:S02]  /*9e300*/  IMAD.WIDE R16, R150, 0x4, R2 ;  /* 0x0000000496107825 */ /* 0x002fe400078e0202 */
[----:B------:R-:W2:Y:S04]  /*9e310*/  LDL.LU R143, [R1+0x269c] ;  /* 0x00269c00018f7983 */ /* 0x000ea80000300800 */
[----:B------:R-:W2:Y:S06]  /*9e320*/  LDL.LU R244, [R1+0x1300] ;  /* 0x0013000001f47983 */ /* 0x000eac0000300800 */
[----:B---3--:R1:W-:Y:S01]  /*9e330*/  @P0 STG.E desc[UR6][R16.64], R151 ;  /* 0x0000009710000986 */ /* 0x0083e2000c101906 */
[----:B------:R-:W-:Y:S01]  /*9e340*/  ISETP.LT.AND P0, PT, R12, UR4, !P5 ;  /* 0x000000040c007c0c */ /* 0x000fe2000ef01270 */
[----:B-1----:R-:W-:-:S12]  /*9e350*/  IMAD.WIDE R16, R150, 0x4, R4 ;  /* 0x0000000496107825 */ /* 0x002fd800078e0204 */
[----:B----4-:R1:W-:Y:S01]  /*9e360*/  @P0 STG.E desc[UR6][R16.64], R149 ;  /* 0x0000009510000986 */ /* 0x0103e2000c101906 */
[----:B------:R-:W-:-:S03]  /*9e370*/  ISETP.LT.AND P0, PT, R13, UR4, !P5 ;  /* 0x000000040d007c0c */ /* 0x000fc6000ef01270 */
[----:B-1----:R-:W3:Y:S01]  /*9e380*/  LDL.LU R149, [R1+0xf10] ;  /* 0x000f100001957983 */ /* 0x002ee20000300800 */
[----:B------:R-:W-:-:S09]  /*9e390*/  IMAD.WIDE R16, R150, 0x4, R6 ;  /* 0x0000000496107825 */ /* 0x000fd200078e0206 */
[----:B------:R1:W-:Y:S04]  /*9e3a0*/  @P0 STG.E desc[UR6][R16.64], R144 ;  /* 0x0000009010000986 */ /* 0x0003e8000c101906 */
[----:B-1----:R-:W4:Y:S01]  /*9e3b0*/  LDL.LU R144, [R1+0xb10] ;  /* 0x000b100001907983 */ /* 0x002f220000300800 */
[----:B------:R-:W-:Y:S01]  /*9e3c0*/  ISETP.LT.AND P0, PT, R14, UR4, !P5 ;  /* 0x000000040e007c0c */ /* 0x000fe2000ef01270 */
[----:B------:R-:W-:Y:S02]  /*9e3d0*/  IMAD.WIDE R16, R150, 0x4, R8 ;  /* 0x0000000496107825 */ /* 0x000fe400078e0208 */
[----:B------:R-:W4:Y:S10]  /*9e3e0*/  LDL.LU R150, [R1+0x710] ;  /* 0x0007100001967983 */ /* 0x000f340000300800 */
[----:B------:R1:W-:Y:S01]  /*9e3f0*/  @P0 STG.E desc[UR6][R16.64], R146 ;  /* 0x0000009210000986 */ /* 0x0003e2000c101906 */
[----:B------:R-:W-:-:S03]  /*9e400*/  ISETP.LT.AND P0, PT, R11, UR4, !P4 ;  /* 0x000000040b007c0c */ /* 0x000fc6000e701270 */
[----:B-1----:R-:W4:Y:S04]  /*9e410*/  LDL.LU R146, [R1+0x26a0] ;  /* 0x0026a00001927983 */ /* 0x002f280000300800 */
[----:B------:R-:W4:Y:S01]  /*9e420*/  LDL.LU R151, [R1+0x310] ;  /* 0x0003100001977983 */ /* 0x000f220000300800 */
[----:B------:R-:W-:-:S05]  /*9e430*/  IMAD.WIDE R16, R147, 0x4, R2 ;  /* 0x0000000493107825 */ /* 0x000fca00078e0202 */
[----:B------:R1:W-:Y:S01]  /*9e440*/  @P0 STG.E desc[UR6][R16.64], R148 ;  /* 0x0000009410000986 */ /* 0x0003e2000c101906 */
[----:B------:R-:W-:-:S03]  /*9e450*/  ISETP.LT.AND P0, PT, R12, UR4, !P4 ;  /* 0x000000040c007c0c */ /* 0x000fc6000e701270 */
[----:B-1----:R-:W4:Y:S01]  /*9e460*/  LDL.LU R148, [R1+0x1ff4] ;  /* 0x001ff40001947983 */ /* 0x002f220000300800 */
[----:B------:R-:W-:-:S09]  /*9e470*/  IMAD.WIDE R16, R147, 0x4, R4 ;  /* 0x0000000493107825 */ /* 0x000fd200078e0204 */
[----:B------:R1:W-:Y:S04]  /*9e480*/  @P0 STG.E desc[UR6][R16.64], R142 ;  /* 0x0000008e10000986 */ /* 0x0003e8000c101906 */
[----:B-1----:R-:W4:Y:S01]  /*9e490*/  LDL.LU R142, [R1+0x1b04] ;  /* 0x001b0400018e7983 */ /* 0x002f220000300800 */
[----:B------:R-:W-:Y:S01]  /*9e4a0*/  ISETP.LT.AND P0, PT, R13, UR4, !P4 ;  /* 0x000000040d007c0c */ /* 0x000fe2000e701270 */
[----:B------:R-:W-:-:S12]  /*9e4b0*/  IMAD.WIDE R16, R147, 0x4, R6 ;  /* 0x0000000493107825 */ /* 0x000fd800078e0206 */
[----:B------:R1:W-:Y:S04]  /*9e4c0*/  @P0 STG.E desc[UR6][R16.64], R145 ;  /* 0x0000009110000986 */ /* 0x0003e8000c101906 */
[----:B-1----:R-:W4:Y:S01]  /*9e4d0*/  LDL.LU R145, [R1+0x1704] ;  /* 0x0017040001917983 */ /* 0x002f220000300800 */
[----:B------:R-:W-:Y:S01]  /*9e4e0*/  ISETP.LT.AND P0, PT, R14, UR4, !P4 ;  /* 0x000000040e007c0c */ /* 0x000fe2000e701270 */
[----:B------:R-:W-:Y:S01]  /*9e4f0*/  IMAD.WIDE R16, R147, 0x4, R8 ;  /* 0x0000000493107825 */ /* 0x000fe200078e0208 */
[C---:B------:R-:W-:Y:S01]  /*9e500*/  LOP3.LUT P6, RZ, R153.reuse, 0x40, RZ, 0xc0, !PT ;  /* 0x0000004099ff7812 */ /* 0x040fe200078cc0ff */
[----:B------:R-:W4:Y:S01]  /*9e510*/  LDL.LU R147, [R1+0x26a4] ;  /* 0x0026a40001937983 */ /* 0x000f220000300800 */
[----:B------:R-:W-:-:S09]  /*9e520*/  LOP3.LUT P3, RZ, R153, 0x80, RZ, 0xc0, !PT ;  /* 0x0000008099ff7812 */ /* 0x000fd2000786c0ff */
[----:B--2---:R1:W-:Y:S01]  /*9e530*/  @P0 STG.E desc[UR6][R16.64], R244 ;  /* 0x000000f410000986 */ /* 0x0043e2000c101906 */
[----:B------:R-:W-:-:S03]  /*9e540*/  ISETP.LT.AND P0, PT, R11, UR4, !P6 ;  /* 0x000000040b007c0c */ /* 0x000fc6000f701270 */
[----:B-1----:R-:W2:Y:S01]  /*9e550*/  LDL.LU R244, [R1+0x1304] ;  /* 0x0013040001f47983 */ /* 0x002ea20000300800 */
[----:B------:R-:W-:-:S09]  /*9e560*/  IMAD.WIDE R16, R143, 0x4, R2 ;  /* 0x000000048f107825 */ /* 0x000fd200078e0202 */
[----:B---3--:R1:W-:Y:S01]  /*9e570*/  @P0 STG.E desc[UR6][R16.64], R149 ;  /* 0x0000009510000986 */ /* 0x0083e2000c101906 */
[----:B------:R-:W-:-:S03]  /*9e580*/  ISETP.LT.AND P0, PT, R12, UR4, !P6 ;  /* 0x000000040c007c0c */ /* 0x000fc6000f701270 */
[----:B-1----:R-:W3:Y:S01]  /*9e590*/  LDL.LU R149, [R1+0xf14] ;  /* 0x000f140001957983 */ /* 0x002ee20000300800 */
[----:B------:R-:W-:-:S09]  /*9e5a0*/  IMAD.WIDE R16, R143, 0x4, R4 ;  /* 0x000000048f107825 */ /* 0x000fd200078e0204 */
[----:B----4-:R1:W-:Y:S01]  /*9e5b0*/  @P0 STG.E desc[UR6][R16.64], R144 ;  /* 0x0000009010000986 */ /* 0x0103e2000c101906 */
[----:B------:R-:W-:-:S03]  /*9e5c0*/  ISETP.LT.AND P0, PT, R13, UR4, !P6 ;  /* 0x000000040d007c0c */ /* 0x000fc6000f701270 */
[----:B-1----:R-:W4:Y:S01]  /*9e5d0*/  LDL.LU R144, [R1+0xb14] ;  /* 0x000b140001907983 */ /* 0x002f220000300800 */
[----:B------:R-:W-:-:S09]  /*9e5e0*/  IMAD.WIDE R16, R143, 0x4, R6 ;  /* 0x000000048f107825 */ /* 0x000fd200078e0206 */
[----:B------:R1:W-:Y:S01]  /*9e5f0*/  @P0 STG.E desc[UR6][R16.64], R150 ;  /* 0x0000009610000986 */ /* 0x0003e2000c101906 */
[----:B------:R-:W-:-:S03]  /*9e600*/  ISETP.LT.AND P0, PT, R14, UR4, !P6 ;  /* 0x000000040e007c0c */ /* 0x000fc6000f701270 */
[----:B-1----:R-:W4:Y:S01]  /*9e610*/  LDL.LU R150, [R1+0x714] ;  /* 0x0007140001967983 */ /* 0x002f220000300800 */
[----:B------:R-:W-:-:S03]  /*9e620*/  IMAD.WIDE R16, R143, 0x4, R8 ;  /* 0x000000048f107825 */ /* 0x000fc600078e0208 */
[----:B------:R-:W4:Y:S06]  /*9e630*/  LDL.LU R143, [R1+0x26a8] ;  /* 0x0026a800018f7983 */ /* 0x000f2c0000300800 */
[----:B------:R1:W-:Y:S01]  /*9e640*/  @P0 STG.E desc[UR6][R16.64], R151 ;  /* 0x0000009710000986 */ /* 0x0003e2000c101906 */
[----:B------:R-:W-:Y:S01]  /*9e650*/  ISETP.LT.AND P0, PT, R11, UR4, !P3 ;  /* 0x000000040b007c0c */ /* 0x000fe2000df01270 */
[----:B-1----:R-:W-:Y:S02]  /*9e660*/  IMAD.WIDE R16, R146, 0x4, R2 ;  /* 0x0000000492107825 */ /* 0x002fe400078e0202 */
[----:B------:R-:W4:Y:S10]  /*9e670*/  LDL.LU R151, [R1+0x314] ;  /* 0x0003140001977983 */ /* 0x000f340000300800 */
[----:B------:R1:W-:Y:S01]  /*9e680*/  @P0 STG.E desc[UR6][R16.64], R148 ;  /* 0x0000009410000986 */ /* 0x0003e2000c101906 */
[----:B------:R-:W-:Y:S01]  /*9e690*/  ISETP.LT.AND P0, PT, R12, UR4, !P3 ;  /* 0x000000040c007c0c */ /* 0x000fe2000df01270 */
[----:B-1----:R-:W-:-:S12]  /*9e6a0*/  IMAD.WIDE R16, R146, 0x4, R4 ;  /* 0x0000000492107825 */ /* 0x002fd800078e0204 */
[----:B------:R1:W-:Y:S04]  /*9e6b0*/  @P0 STG.E desc[UR6][R16.64], R142 ;  /* 0x0000008e10000986 */ /* 0x0003e8000c101906 */
[----:B-1----:R-:W4:Y:S01]  /*9e6c0*/  LDL.LU R142, [R1+0x1ff8] ;  /* 0x001ff800018e7983 */ /* 0x002f220000300800 */
[----:B------:R-:W-:-:S03]  /*9e6d0*/  ISETP.LT.AND P0, PT, R13, UR4, !P3 ;  /* 0x000000040d007c0c */ /* 0x000fc6000df01270 */
[----:B------:R-:W4:Y:S01]  /*9e6e0*/  LDL.LU R148, [R1+0x1b08] ;  /* 0x001b080001947983 */ /* 0x000f220000300800 */
[----:B------:R-:W-:-:S09]  /*9e6f0*/  IMAD.WIDE R16, R146, 0x4, R6 ;  /* 0x0000000492107825 */ /* 0x000fd200078e0206 */
        /* <DEDUP_REMOVED lines=8> */
[----:B------:R-:W-:Y:S01]  /*9e780*/  ISETP.LT.AND P0, PT, R11, UR4, !P5 ;  /* 0x000000040b007c0c */ /* 0x000fe2000ef01270 */
[C---:B-1----:R-:W-:Y:S02]  /*9e790*/  IMAD.WIDE R16, R147.reuse, 0x4, R2 ;  /* 0x0000000493107825 */ /* 0x042fe400078e0202 */
[----:B------:R-:W2:Y:S10]  /*9e7a0*/  LDL.LU R244, [R1+0x1308] ;  /* 0x0013080001f47983 */ /* 0x000eb40000300800 */
        /* <DEDUP_REMOVED lines=9> */
[----:B------:R-:W-:Y:S01]  /*9e840*/  IMAD.WIDE R16, R147, 0x4, R8 ;  /* 0x0000000493107825 */ /* 0x000fe200078e0208 */
[----:B------:R-:W-:Y:S02]  /*9e850*/  ISETP.LT.AND P0, PT, R14, UR4, !P5 ;  /* 0x000000040e007c0c */ /* 0x000fe4000ef01270 */
[----:B------:R-:W4:Y:S04]  /*9e860*/  LDL.LU R147, [R1+0x718] ;  /* 0x0007180001937983 */ /* 0x000f280000300800 */
[----:B------:R-:W4:Y:S07]  /*9e870*/  LDL.LU R149, [R1+0x26b0] ;  /* 0x0026b00001957983 */ /* 0x000f2e0000300800 */
        /* <DEDUP_REMOVED lines=8> */
[----:B------:R1:W-:Y:S01]  /*9e900*/  @P0 STG.E desc[UR6][R16.64], R148 ;  /* 0x0000009410000986 */ /* 0x0003e2000c101906 */
[----:B------:R-:W-:-:S03]  /*9e910*/  ISETP.LT.AND P0, PT, R13, UR4, !P4 ;  /* 0x000000040d007c0c */ /* 0x000fc6000e701270 */
[----:B-1----:R-:W4:Y:S01]  /*9e920*/  LDL.LU R148, [R1+0x1b0c] ;  /* 0x001b0c0001947983 */ /* 0x002f220000300800 */
[----:B------:R-:W-:-:S09]  /*9e930*/  IMAD.WIDE R16, R143, 0x4, R6 ;  /* 0x000000048f107825 */ /* 0x000fd200078e0206 */
[----:B------:R1:W-:Y:S02]  /*9e940*/  @P0 STG.E desc[UR6][R16.64], R145 ;  /* 0x0000009110000986 */ /* 0x0003e4000c101906 */
[----:B-1----:R-:W-:Y:S02]  /*9e950*/  IMAD.WIDE R16, R143, 0x4, R8 ;  /* 0x000000048f107825 */ /* 0x002fe400078e0208 */
[----:B------:R-:W4:Y:S01]  /*9e960*/  LDL.LU R143, [R1+0x170c] ;  /* 0x00170c00018f7983 */ /* 0x000f220000300800 */
[----:B------:R-:W-:Y:S02]  /*9e970*/  ISETP.LT.AND P0, PT, R14, UR4, !P4 ;  /* 0x000000040e007c0c */ /* 0x000fe4000e701270 */
[C---:B------:R-:W-:Y:S01]  /*9e980*/  LOP3.LUT P3, RZ, R153.reuse, 0x400, RZ, 0xc0, !PT ;  /* 0x0000040099ff7812 */ /* 0x040fe2000786c0ff */
        /* <DEDUP_REMOVED lines=12> */
[----:B------:R-:W-:-:S09]  /*9ea50*/  IMAD.WIDE R16, R146, 0x4, R6 ;  /* 0x0000000492107825 */ /* 0x000fd200078e0206 */
[----:B------:R1:W-:Y:S04]  /*9ea60*/  @P0 STG.E desc[UR6][R16.64], R147 ;  /* 0x0000009310000986 */ /* 0x0003e8000c101906 */
[----:B-1----:R-:W4:Y:S01]  /*9ea70*/  LDL.LU R147, [R1+0xb1c] ;  /* 0x000b1c0001937983 */ /* 0x002f220000300800 */
[----:B------:R-:W-:-:S03]  /*9ea80*/  ISETP.LT.AND P0, PT, R14, UR4, !P3 ;  /* 0x000000040e007c0c */ /* 0x000fc6000df01270 */
[----:B------:R-:W4:Y:S01]  /*9ea90*/  LDL.LU R244, [R1+0x71c] ;  /* 0x00071c0001f47983 */ /* 0x000f220000300800 */
[----:B------:R-:W-:-:S03]  /*9eaa0*/  IMAD.WIDE R16, R146, 0x4, R8 ;  /* 0x0000000492107825 */ /* 0x000fc600078e0208 */
[----:B------:R-:W4:Y:S06]  /*9eab0*/  LDL.LU R146, [R1+0x26b8] ;  /* 0x0026b80001927983 */ /* 0x000f2c0000300800 */
[----:B------:R1:W-:Y:S01]  /*9eac0*/  @P0 STG.E desc[UR6][R16.64], R142 ;  /* 0x0000008e10000986 */ /* 0x0003e2000c101906 */
[----:B------:R-:W-:-:S03]  /*9ead0*/  ISETP.LT.AND P0, PT, R11, UR4, !P5 ;  /* 0x000000040b007c0c */ /* 0x000fc6000ef01270 */
[----:B-1----:R-:W4:Y:S01]  /*9eae0*/  LDL.LU R142, [R1+0x31c] ;  /* 0x00031c00018e7983 */ /* 0x002f220000300800 */
[----:B------:R-:W-:-:S09]  /*9eaf0*/  IMAD.WIDE R16, R149, 0x4, R2 ;  /* 0x0000000495107825 */ /* 0x000fd200078e0202 */
        /* <DEDUP_REMOVED lines=8> */
[----:B------:R1:W-:Y:S04]  /*9eb80*/  @P0 STG.E desc[UR6][R16.64], R143 ;  /* 0x0000008f10000986 */ /* 0x0003e8000c101906 */
[----:B-1----:R-:W4:Y:S01]  /*9eb90*/  LDL.LU R143, [R1+0x1b10] ;  /* 0x001b1000018f7983 */ /* 0x002f220000300800 */
[----:B------:R-:W-:Y:S01]  /*9eba0*/  ISETP.LT.AND P0, PT, R14, UR4, !P5 ;  /* 0x000000040e007c0c */ /* 0x000fe2000ef01270 */
[----:B------:R-:W-:Y:S01]  /*9ebb0*/  IMAD.WIDE R16, R149, 0x4, R8 ;  /* 0x0000000495107825 */ /* 0x000fe200078e0208 */
[C---:B------:R-:W-:Y:S02]  /*9ebc0*/  LOP3.LUT P6, RZ, R153.reuse, 0x1000, RZ, 0xc0, !PT ;  /* 0x0000100099ff7812 */ /* 0x040fe400078cc0ff */
[----:B------:R-:W-:-:S09]  /*9ebd0*/  LOP3.LUT P4, RZ, R153, 0x2000, RZ, 0xc0, !PT ;  /* 0x0000200099ff7812 */ /* 0x000fd2000788c0ff */
[----:B--2---:R1:W-:Y:S01]  /*9ebe0*/  @P0 STG.E desc[UR6][R16.64], R144 ;  /* 0x0000009010000986 */ /* 0x0043e2000c101906 */
[----:B------:R-:W-:Y:S01]  /*9ebf0*/  ISETP.LT.AND P0, PT, R11, UR4, !P6 ;  /* 0x000000040b007c0c */ /* 0x000fe2000f701270 */
[C---:B-1----:R-:W-:Y:S02]  /*9ec00*/  IMAD.WIDE R16, R145.reuse, 0x4, R2 ;  /* 0x0000000491107825 */ /* 0x042fe400078e0202 */
[----:B------:R-:W2:Y:S04]  /*9ec10*/  LDL.LU R144, [R1+0x26bc] ;  /* 0x0026bc0001907983 */ /* 0x000ea80000300800 */
[----:B------:R-:W2:Y:S06]  /*9ec20*/  LDL.LU R149, [R1+0x1710] ;  /* 0x0017100001957983 */ /* 0x000eac0000300800 */
[----:B---3--:R1:W-:Y:S01]  /*9ec30*/  @P0 STG.E desc[UR6][R16.64], R150 ;  /* 0x0000009610000986 */ /* 0x0083e2000c101906 */
[----:B------:R-:W-:Y:S01]  /*9ec40*/  ISETP.LT.AND P0, PT, R12, UR4, !P6 ;  /* 0x000000040c007c0c */ /* 0x000fe2000f701270 */
[----:B-1----:R-:W-:-:S02]  /*9ec50*/  IMAD.WIDE R16, R145, 0x4, R4 ;  /* 0x0000000491107825 */ /* 0x002fc400078e0204 */
[----:B------:R-:W3:Y:S10]  /*9ec60*/  LDL.LU R150, [R1+0x1310] ;  /* 0x0013100001967983 */ /* 0x000ef40000300800 */
[----:B----4-:R1:W-:Y:S01]  /*9ec70*/  @P0 STG.E desc[UR6][R16.64], R147 ;  /* 0x0000009310000986 */ /* 0x0103e2000c101906 */
[----:B------:R-:W-:Y:S01]  /*9ec80*/  ISETP.LT.AND P0, PT, R13, UR4, !P6 ;  /* 0x000000040d007c0c */ /* 0x000fe2000f701270 */
[----:B-1----:R-:W-:-:S02]  /*9ec90*/  IMAD.WIDE R16, R145, 0x4, R6 ;  /* 0x0000000491107825 */ /* 0x002fc400078e0206 */
[----:B------:R-:W4:Y:S10]  /*9eca0*/  LDL.LU R147, [R1+0xf20] ;  /* 0x000f200001937983 */ /* 0x000f340000300800 */
[----:B------:R1:W-:Y:S01]  /*9ecb0*/  @P0 STG.E desc[UR6][R16.64], R244 ;  /* 0x000000f410000986 */ /* 0x0003e2000c101906 */
        /* <DEDUP_REMOVED lines=8> */
[----:B------:R-:W-:-:S03]  /*9ed40*/  ISETP.LT.AND P0, PT, R12, UR4, !P4 ;  /* 0x000000040c007c0c */ /* 0x000fc6000e701270 */
[----:B------:R-:W4:Y:S01]  /*9ed50*/  LDL.LU R244, [R1+0x720] ;  /* 0x0007200001f47983 */ /* 0x000f220000300800 */
[----:B-1----:R-:W-:-:S03]  /*9ed60*/  IMAD.WIDE R16, R146, 0x4, R4 ;  /* 0x0000000492107825 */ /* 0x002fc600078e0204 */
[----:B------:R-:W4:Y:S06]  /*9ed70*/  LDL.LU R151, [R1+0x2014] ;  /* 0x0020140001977983 */ /* 0x000f2c0000300800 */
[----:B------:R1:W-:Y:S01]  /*9ed80*/  @P0 STG.E desc[UR6][R16.64], R148 ;  /* 0x0000009410000986 */ /* 0x0003e2000c101906 */
[----:B------:R-:W-:Y:S01]  /*9ed90*/  ISETP.LT.AND P0, PT, R13, UR4, !P4 ;  /* 0x000000040d007c0c */ /* 0x000fe2000e701270 */
[----:B-1----:R-:W-:-:S12]  /*9eda0*/  IMAD.WIDE R16, R146, 0x4, R6 ;  /* 0x0000000492107825 */ /* 0x002fd800078e0206 */
[----:B------:R1:W-:Y:S04]  /*9edb0*/  @P0 STG.E desc[UR6][R16.64], R143 ;  /* 0x0000008f10000986 */ /* 0x0003e8000c101906 */
[----:B-1----:R-:W4:Y:S04]  /*9edc0*/  LDL.LU R143, [R1+0x2004] ;  /* 0x00200400018f7983 */ /* 0x002f280000300800 */
[----:B------:R-:W4:Y:S01]  /*9edd0*/  LDL.LU R148, [R1+0x1b14] ;  /* 0x001b140001947983 */ /* 0x000f220000300800 */
[----:B------:R-:W-:Y:S01]  /*9ede0*/  ISETP.LT.AND P0, PT, R14, UR4, !P4 ;  /* 0x000000040e007c0c */ /* 0x000fe2000e701270 */
[----:B------:R-:W-:Y:S01]  /*9edf0*/  IMAD.WIDE R16, R146, 0x4, R8 ;  /* 0x0000000492107825 */ /* 0x000fe200078e0208 */
[C---:B------:R-:W-:Y:S01]  /*9ee00*/  LOP3.LUT P3, RZ, R153.reuse, 0x4000, RZ, 0xc0, !PT ;  /* 0x0000400099ff7812 */ /* 0x040fe2000786c0ff */
[----:B------:R-:W4:Y:S01]  /*9ee10*/  LDL.LU R146, [R1+0x26c4] ;  /* 0x0026c40001927983 */ /* 0x000f220000300800 */
[----:B------:R-:W-:-:S09]  /*9ee20*/  LOP3.LUT P5, RZ, R153, 0x8000, RZ, 0xc0, !PT ;  /* 0x0000800099ff7812 */ /* 0x000fd200078ac0ff */
[----:B--2---:R1:W-:Y:S01]  /*9ee30*/  @P0 STG.E desc[UR6][R16.64], R149 ;  /* 0x0000009510000986 */ /* 0x0043e2000c101906 */
[----:B------:R-:W-:Y:S01]  /*9ee40*/  ISETP.LT.AND P0, PT, R11, UR4, !P3 ;  /* 0x000000040b007c0c */ /* 0x000fe2000df01270 */
[----:B-1----:R-:W-:Y:S02]  /*9ee50*/  IMAD.WIDE R16, R144, 0x4, R2 ;  /* 0x0000000490107825 */ /* 0x002fe400078e0202 */
[----:B------:R-:W2:Y:S10]  /*9ee60*/  LDL.LU R149, [R1+0x1714] ;  /* 0x0017140001957983 */ /* 0x000eb40000300800 */
[----:B---3--:R1:W-:Y:S01]  /*9ee70*/  @P0 STG.E desc[UR6][R16.64], R150 ;  /* 0x0000009610000986 */ /* 0x0083e2000c101906 */
[----:B------:R-:W-:Y:S01]  /*9ee80*/  ISETP.LT.AND P0, PT, R12, UR4, !P3 ;  /* 0x000000040c007c0c */ /* 0x000fe2000df01270 */
[----:B-1----:R-:W-:-:S02]  /*9ee90*/  IMAD.WIDE R16, R144, 0x4, R4 ;  /* 0x0000000490107825 */ /* 0x002fc400078e0204 */
[----:B------:R-:W3:Y:S10]  /*9eea0*/  LDL.LU R150, [R1+0x1314] ;  /* 0x0013140001967983 */ /* 0x000ef40000300800 */
[----:B----4-:R1:W-:Y:S01]  /*9eeb0*/  @P0 STG.E desc[UR6][R16.64], R147 ;  /* 0x0000009310000986 */ /* 0x0103e2000c101906 */
[----:B------:R-:W-:Y:S01]  /*9eec0*/  ISETP.LT.AND P0, PT, R13, UR4, !P3 ;  /* 0x000000040d007c0c */ /* 0x000fe2000df01270 */
[----:B-1----:R-:W-:-:S12]  /*9eed0*/  IMAD.WIDE R16, R144, 0x4, R6 ;  /* 0x0000000490107825 */ /* 0x002fd800078e0206 */
[----:B------:R1:W-:Y:S01]  /*9eee0*/  @P0 STG.E desc[UR6][R16.64], R145 ;  /* 0x0000009110000986 */ /* 0x0003e2000c101906 */
[----:B------:R-:W-:-:S03]  /*9eef0*/  ISETP.LT.AND P0, PT, R14, UR4, !P3 ;  /* 0x000000040e007c0c */ /* 0x000fc6000df01270 */
[----:B-1----:R-:W4:Y:S01]  /*9ef00*/  LDL.LU R145, [R1+0xf24] ;  /* 0x000f240001917983 */ /* 0x002f220000300800 */
[----:B------:R-:W-:-:S03]  /*9ef10*/  IMAD.WIDE R16, R144, 0x4, R8 ;  /* 0x0000000490107825 */ /* 0x000fc600078e0208 */
[----:B------:R-:W4:Y:S04]  /*9ef20*/  LDL.LU R147, [R1+0xb24] ;  /* 0x000b240001937983 */ /* 0x000f280000300800 */
[----:B------:R-:W4:Y:S04]  /*9ef30*/  LDL.LU R144, [R1+0x26c8] ;  /* 0x0026c80001907983 */ /* 0x000f280000300800 */
[----:B------:R1:W-:Y:S01]  /*9ef40*/  @P0 STG.E desc[UR6][R16.64], R244 ;  /* 0x000000f410000986 */ /* 0x0003e2000c101906 */
[----:B------:R-:W-:Y:S01]  /*9ef50*/  ISETP.LT.AND P0, PT, R11, UR4, !P5 ;  /* 0x000000040b007c0c */ /* 0x000fe2000ef01270 */
[----:B-1----:R-:W-:-:S02]  /*9ef60*/  IMAD.WIDE R16, R142, 0x4, R2 ;  /* 0x000000048e107825 */ /* 0x002fc400078e0202 */
        /* <DEDUP_REMOVED lines=22> */
[----:B-1----:R-:W-:-:S12]  /*9f0d0*/  IMAD.WIDE R16, R146, 0x4, R4 ;  /* 0x0000000492107825 */ /* 0x002fd800078e0204 */
[----:B----4-:R1:W-:Y:S01]  /*9f0e0*/  @P0 STG.E desc[UR6][R16.64], R145 ;  /* 0x0000009110000986 */ /* 0x0103e2000c101906 */
[----:B------:R-:W-:-:S03]  /*9f0f0*/  ISETP.LT.AND P0, PT, R13, UR4, !P4 ;  /* 0x000000040d007c0c */ /* 0x000fc6000e701270 */
[----:B-1----:R-:W3:Y:S01]  /*9f100*/  LDL.LU R145, [R1+0x1318] ;  /* 0x0013180001917983 */ /* 0x002ee20000300800 */
[----:B------:R-:W-:-:S03]  /*9f110*/  IMAD.WIDE R16, R146, 0x4, R6 ;  /* 0x0000000492107825 */ /* 0x000fc600078e0206 */
[----:B------:R-:W4:Y:S06]  /*9f120*/  LDL.LU R150, [R1+0xf28] ;  /* 0x000f280001967983 */ /* 0x000f2c0000300800 */
[----:B------:R1:W-:Y:S01]  /*9f130*/  @P0 STG.E desc[UR6][R16.64], R147 ;  /* 0x0000009310000986 */ /* 0x0003e2000c101906 */
[----:B------:R-:W-:Y:S01]  /*9f140*/  ISETP.LT.AND P0, PT, R14, UR4, !P4 ;  /* 0x000000040e007c0c */ /* 0x000fe2000e701270 */
[----:B-1----:R-:W-:Y:S02]  /*9f150*/  IMAD.WIDE R16, R146, 0x4, R8 ;  /* 0x0000000492107825 */ /* 0x002fe400078e0208 */
[----:B------:R-:W4:Y:S10]  /*9f160*/  LDL.LU R146, [R1+0xb28] ;  /* 0x000b280001927983 */ /* 0x000f340000300800 */
[----:B------:R1:W-:Y:S01]  /*9f170*/  @P0 STG.E desc[UR6][R16.64], R244 ;  /* 0x000000f410000986 */ /* 0x0003e2000c101906 */
[----:B------:R-:W-:-:S03]  /*9f180*/  ISETP.LT.AND P0, PT, R11, UR4, !P3 ;  /* 0x000000040b007c0c */ /* 0x000fc6000df01270 */
[----:B------:R-:W4:Y:S01]  /*9f190*/  LDL.LU R147, [R1+0x26d0] ;  /* 0x0026d00001937983 */ /* 0x000f220000300800 */
[----:B-1----:R-:W-:-:S09]  /*9f1a0*/  IMAD.WIDE R16, R144, 0x4, R2 ;  /* 0x0000000490107825 */ /* 0x002fd200078e0202 */
        /* <DEDUP_REMOVED lines=31> */
[----:B------:R-:W4:Y:S04]  /*9f3a0*/  LDL.LU R146, [R1+0xb2c] ;  /* 0x000b2c0001927983 */ /* 0x000f280000300800 */
[----:B------:R-:W4:Y:S06]  /*9f3b0*/  LDL.LU R142, [R1+0x26d8] ;  /* 0x0026d800018e7983 */ /* 0x000f2c0000300800 */
[----:B------:R1:W-:Y:S01]  /*9f3c0*/  @P0 STG.E desc[UR6][R16.64], R143 ;  /* 0x0000008f10000986 */ /* 0x0003e2000c101906 */
[----:B------:R-:W-:Y:S01]  /*9f3d0*/  ISETP.LT.AND P0, PT, R11, UR4, !P5 ;  /* 0x000000040b007c0c */ /* 0x000fe2000ef01270 */
[----:B-1----:R-:W-:-:S02]  /*9f3e0*/  IMAD.WIDE R16, R147, 0x4, R2 ;  /* 0x0000000493107825 */ /* 0x002fc400078e0202 */
[----:B------:R-:W4:Y:S10]  /*9f3f0*/  LDL.LU R143, [R1+0x72c] ;  /* 0x00072c00018f7983 */ /* 0x000f340000300800 */
[----:B------:R1:W-:Y:S01]  /*9f400*/  @P0 STG.E desc[UR6][R16.64], R244 ;  /* 0x000000f410000986 */ /* 0x0003e2000c101906 */
[----:B------:R-:W-:Y:S01]  /*9f410*/  ISETP.LT.AND P0, PT, R12, UR4, !P5 ;  /* 0x000000040c007c0c */ /* 0x000fe2000ef01270 */
[----:B-1----:R-:W-:-:S12]  /*9f420*/  IMAD.WIDE R16, R147, 0x4, R4 ;  /* 0x0000000493107825 */ /* 0x002fd800078e0204 */
        /* <DEDUP_REMOVED lines=44> */
[----:B------:R-:W-:Y:S02]  /*9f6f0*/  ISETP.LT.AND P0, PT, R14, UR4, !P3 ;  /* 0x000000040e007c0c */ /* 0x000fe4000df01270 */
[C---:B------:R-:W-:Y:S01]  /*9f700*/  LOP3.LUT P5, RZ, R153.reuse, 0x400000, RZ, 0xc0, !PT ;  /* 0x0040000099ff7812 */ /* 0x040fe200078ac0ff */
[----:B------:R-:W4:Y:S01]  /*9f710*/  LDL.LU R148, [R1+0x26e4] ;  /* 0x0026e40001947983 */ /* 0x000f220000300800 */
[----:B------:R-:W-:-:S09]  /*9f720*/  LOP3.LUT P6, RZ, R153, 0x800000, RZ, 0xc0, !PT ;  /* 0x0080000099ff7812 */ /* 0x000fd200078cc0ff */
[----:B--2---:R1:W-:Y:S01]  /*9f730*/  @P0 STG.E desc[UR6][R16.64], R149 ;  /* 0x0000009510000986 */ /* 0x0043e2000c101906 */
[----:B------:R-:W-:-:S03]  /*9f740*/  ISETP.LT.AND P0, PT, R11, UR4, !P5 ;  /* 0x000000040b007c0c */ /* 0x000fc6000ef01270 */
[----:B-1----:R-:W2:Y:S01]  /*9f750*/  LDL.LU R149, [R1+0x1324] ;  /* 0x0013240001957983 */ /* 0x002ea20000300800 */
[----:B---3--:R-:W-:-:S09]  /*9f760*/  IMAD.WIDE R16, R145, 0x4, R2 ;  /* 0x0000000491107825 */ /* 0x008fd200078e0202 */
[----:B----4-:R1:W-:Y:S01]  /*9f770*/  @P0 STG.E desc[UR6][R16.64], R150 ;  /* 0x0000009610000986 */ /* 0x0103e2000c101906 */
[----:B------:R-:W-:Y:S01]  /*9f780*/  ISETP.LT.AND P0, PT, R12, UR4, !P5 ;  /* 0x000000040c007c0c */ /* 0x000fe2000ef01270 */
[----:B-1----:R-:W-:-:S12]  /*9f790*/  IMAD.WIDE R16, R145, 0x4, R4 ;  /* 0x0000000491107825 */ /* 0x002fd800078e0204 */
[----:B------:R1:W-:Y:S01]  /*9f7a0*/  @P0 STG.E desc[UR6][R16.64], R146 ;  /* 0x0000009210000986 */ /* 0x0003e2000c101906 */
[----:B------:R-:W-:-:S03]  /*9f7b0*/  ISETP.LT.AND P0, PT, R13, UR4, !P5 ;  /* 0x000000040d007c0c */ /* 0x000fc6000ef01270 */
[----:B-1----:R-:W3:Y:S01]  /*9f7c0*/  LDL.LU R146, [R1+0xf34] ;  /* 0x000f340001927983 */ /* 0x002ee20000300800 */
[----:B------:R-:W-:-:S09]  /*9f7d0*/  IMAD.WIDE R16, R145, 0x4, R6 ;  /* 0x0000000491107825 */ /* 0x000fd200078e0206 */
[----:B------:R1:W-:Y:S01]  /*9f7e0*/  @P0 STG.E desc[UR6][R16.64], R143 ;  /* 0x0000008f10000986 */ /* 0x0003e2000c101906 */
[----:B------:R-:W-:-:S03]  /*9f7f0*/  ISETP.LT.AND P0, PT, R14, UR4, !P5 ;  /* 0x000000040e007c0c */ /* 0x000fc6000ef01270 */
[----:B-1----:R-:W4:Y:S01]  /*9f800*/  LDL.LU R143, [R1+0x734] ;  /* 0x00073400018f7983 */ /* 0x002f220000300800 */
[----:B------:R-:W-:-:S03]  /*9f810*/  IMAD.WIDE R16, R145, 0x4, R8 ;  /* 0x0000000491107825 */ /* 0x000fc600078e0208 */
[----:B------:R-:W4:Y:S06]  /*9f820*/  LDL.LU R150, [R1+0x334] ;  /* 0x0003340001967983 */ /* 0x000f2c0000300800 */
[----:B------:R1:W-:Y:S01]  /*9f830*/  @P0 STG.E desc[UR6][R16.64], R244 ;  /* 0x000000f410000986 */ /* 0x0003e2000c101906 */
[----:B------:R-:W-:-:S03]  /*9f840*/  ISETP.LT.AND P0, PT, R11, UR4, !P6 ;  /* 0x000000040b007c0c */ /* 0x000fc6000f701270 */
[----:B------:R-:W4:Y:S01]  /*9f850*/  LDL.LU R145, [R1+0x26e8] ;  /* 0x0026e80001917983 */ /* 0x000f220000300800 */
[----:B-1----:R-:W-:-:S03]  /*9f860*/  IMAD.WIDE R16, R144, 0x4, R2 ;  /* 0x0000000490107825 */ /* 0x002fc600078e0202 */
[----:B------:R-:W4:Y:S06]  /*9f870*/  LDL.LU R244, [R1+0x324] ;  /* 0x0003240001f47983 */ /* 0x000f2c0000300800 */
        /* <DEDUP_REMOVED lines=48> */
[----:B------:R-:W4:Y:S04]  /*9fb80*/  LDL.LU R151, [R1+0x172c] ;  /* 0x00172c0001977983 */ /* 0x000f280000300800 */
[----:B------:R-:W4:Y:S01]  /*9fb90*/  LDL.LU R145, [R1+0x26f4] ;  /* 0x0026f40001917983 */ /* 0x000f220000300800 */
[----:B------:R-:W-:-:S05]  /*9fba0*/  LOP3.LUT P6, RZ, R153, 0x8000000, RZ, 0xc0, !PT ;  /* 0x0800000099ff7812 */ /* 0x000fca00078cc0ff */
[----:B--2---:R1:W-:Y:S01]  /*9fbb0*/  @P0 STG.E desc[UR6][R16.64], R146 ;  /* 0x0000009210000986 */ /* 0x0043e2000c101906 */
[----:B------:R-:W-:Y:S01]  /*9fbc0*/  ISETP.LT.AND P0, PT, R11, UR4, !P5 ;  /* 0x000000040b007c0c */ /* 0x000fe2000ef01270 */
[C---:B-1----:R-:W-:Y:S02]  /*9fbd0*/  IMAD.WIDE R16, R147.reuse, 0x4, R2 ;  /* 0x0000000493107825 */ /* 0x042fe400078e0202 */
        /* <DEDUP_REMOVED lines=9> */
[----:B------:R-:W-:Y:S01]  /*9fc70*/  ISETP.LT.AND P0, PT, R14, UR4, !P5 ;  /* 0x000000040e007c0c */ /* 0x000fe2000ef01270 */
[----:B-1----:R-:W-:Y:S02]  /*9fc80*/  IMAD.WIDE R16, R147, 0x4, R8 ;  /* 0x0000000493107825 */ /* 0x002fe400078e0208 */
[----:B------:R-:W4:Y:S10]  /*9fc90*/  LDL.LU R148, [R1+0x73c] ;  /* 0x00073c0001947983 */ /* 0x000f340000300800 */
[----:B------:R1:W-:Y:S01]  /*9fca0*/  @P0 STG.E desc[UR6][R16.64], R244 ;  /* 0x000000f410000986 */ /* 0x0003e2000c101906 */
[----:B------:R-:W-:-:S03]  /*9fcb0*/  ISETP.LT.AND P0, PT, R11, UR4, !P6 ;  /* 0x000000040b007c0c */ /* 0x000fc6000f701270 */
[----:B------:R-:W4:Y:S04]  /*9fcc0*/  LDL.LU R147, [R1+0x33c] ;  /* 0x00033c0001937983 */ /* 0x000f280000300800 */
[----:B------:R-:W4:Y:S01]  /*9fcd0*/  LDL.LU R150, [R1+0x26f8] ;  /* 0x0026f80001967983 */ /* 0x000f220000300800 */
[----:B-1----:R-:W-:-:S05]  /*9fce0*/  IMAD.WIDE R16, R149, 0x4, R2 ;  /* 0x0000000495107825 */ /* 0x002fca00078e0202 */
[----:B------:R1:W-:Y:S01]  /*9fcf0*/  @P0 STG.E desc[UR6][R16.64], R142 ;  /* 0x0000008e10000986 */ /* 0x0003e2000c101906 */
[----:B------:R-:W-:Y:S01]  /*9fd00*/  ISETP.LT.AND P0, PT, R12, UR4, !P6 ;  /* 0x000000040c007c0c */ /* 0x000fe2000f701270 */
[----:B-1----:R-:W-:Y:S02]  /*9fd10*/  IMAD.WIDE R16, R149, 0x4, R4 ;  /* 0x0000000495107825 */ /* 0x002fe400078e0204 */
[----:B------:R-:W4:Y:S10]  /*9fd20*/  LDL.LU R142, [R1+0x32c] ;  /* 0x00032c00018e7983 */ /* 0x000f340000300800 */
[----:B------:R1:W-:Y:S04]  /*9fd30*/  @P0 STG.E desc[UR6][R16.64], R144 ;  /* 0x0000009010000986 */ /* 0x0003e8000c101906 */
[----:B-1----:R-:W4:Y:S01]  /*9fd40*/  LDL.LU R144, [R1+0x1730] ;  /* 0x0017300001907983 */ /* 0x002f220000300800 */
[----:B------:R-:W-:Y:S01]  /*9fd50*/  ISETP.LT.AND P0, PT, R13, UR4, !P6 ;  /* 0x000000040d007c0c */ /* 0x000fe2000f701270 */
[----:B------:R-:W-:-:S02]  /*9fd60*/  IMAD.WIDE R16, R149, 0x4, R6 ;  /* 0x0000000495107825 */ /* 0x000fc400078e0206 */
[----:B------:R-:W4:Y:S10]  /*9fd70*/  LDL.LU R244, [R1+0x2030] ;  /* 0x0020300001f47983 */ /* 0x000f340000300800 */
[----:B------:R1:W-:Y:S01]  /*9fd80*/  @P0 STG.E desc[UR6][R16.64], R151 ;  /* 0x0000009710000986 */ /* 0x0003e2000c101906 */
[----:B------:R-:W-:Y:S01]  /*9fd90*/  ISETP.LT.AND P0, PT, R14, UR4, !P6 ;  /* 0x000000040e007c0c */ /* 0x000fe2000f701270 */
[----:B-1----:R-:W-:-:S02]  /*9fda0*/  IMAD.WIDE R16, R149, 0x4, R8 ;  /* 0x0000000495107825 */ /* 0x002fc400078e0208 */
[----:B------:R-:W4:Y:S10]  /*9fdb0*/  LDL.LU R151, [R1+0x1b30] ;  /* 0x001b300001977983 */ /* 0x000f340000300800 */
[----:B--2---:R1:W-:Y:S01]  /*9fdc0*/  @P0 STG.E desc[UR6][R16.64], R146 ;  /* 0x0000009210000986 */ /* 0x0043e2000c101906 */
[----:B------:R-:W-:Y:S01]  /*9fdd0*/  ISETP.LT.AND P0, PT, R11, UR4, !P1 ;  /* 0x000000040b007c0c */ /* 0x000fe2000cf01270 */
[----:B-1----:R-:W-:-:S02]  /*9fde0*/  IMAD.WIDE R16, R145, 0x4, R2 ;  /* 0x0000000491107825 */ /* 0x002fc400078e0202 */
[----:B------:R-:W2:Y:S10]  /*9fdf0*/  LDL.LU R146, [R1+0x1330] ;  /* 0x0013300001927983 */ /* 0x000eb40000300800 */
[----:B---3--:R1:W-:Y:S01]  /*9fe00*/  @P0 STG.E desc[UR6][R16.64], R143 ;  /* 0x0000008f10000986 */ /* 0x0083e2000c101906 */
[----:B------:R-:W-:Y:S01]  /*9fe10*/  ISETP.LT.AND P0, PT, R12, UR4, !P1 ;  /* 0x000000040c007c0c */ /* 0x000fe2000cf01270 */
[----:B-1----:R-:W-:-:S02]  /*9fe20*/  IMAD.WIDE R16, R145, 0x4, R4 ;  /* 0x0000000491107825 */ /* 0x002fc400078e0204 */
[----:B------:R-:W3:Y:S04]  /*9fe30*/  LDL.LU R143, [R1+0x26fc] ;  /* 0x0026fc00018f7983 */ /* 0x000ee80000300800 */
[----:B------:R-:W3:Y:S06]  /*9fe40*/  LDL.LU R149, [R1+0xf40] ;  /* 0x000f400001957983 */ /* 0x000eec0000300800 */
[----:B----4-:R1:W-:Y:S01]  /*9fe50*/  @P0 STG.E desc[UR6][R16.64], R148 ;  /* 0x0000009410000986 */ /* 0x0103e2000c101906 */
[----:B------:R-:W-:-:S02]  /*9fe60*/  ISETP.LT.AND P0, PT, R13, UR4, !P1 ;  /* 0x000000040d007c0c */ /* 0x000fc4000cf01270 */
[----:B------:R-:W-:Y:S01]  /*9fe70*/  ISETP.LT.AND P1, PT, R14, UR4, !P1 ;  /* 0x000000040e007c0c */ /* 0x000fe2000cf21270 */
[----:B-1----:R-:W-:Y:S01]  /*9fe80*/  IMAD.WIDE R16, R145, 0x4, R6 ;  /* 0x0000000491107825 */ /* 0x002fe200078e0206 */
[----:B------:R-:W4:Y:S09]  /*9fe90*/  LDL.LU R148, [R1+0xb30] ;  /* 0x000b300001947983 */ /* 0x000f320000300800 */
[----:B------:R1:W-:Y:S01]  /*9fea0*/  @P0 STG.E desc[UR6][R16.64], R147 ;  /* 0x0000009310000986 */ /* 0x0003e2000c101906 */
[----:B------:R-:W-:Y:S01]  /*9feb0*/  ISETP.LT.AND P0, PT, R11, UR4, !P2 ;  /* 0x000000040b007c0c */ /* 0x000fe2000d701270 */
[----:B------:R-:W-:-:S04]  /*9fec0*/  IMAD.WIDE R18, R150, 0x4, R2 ;  /* 0x0000000496127825 */ /* 0x000fc800078e0202 */
[----:B-1----:R-:W-:Y:S01]  /*9fed0*/  IMAD.WIDE R16, R145, 0x4, R8 ;  /* 0x0000000491107825 */ /* 0x002fe200078e0208 */
[----:B------:R-:W4:Y:S04]  /*9fee0*/  LDL.LU R147, [R1+0x340] ;  /* 0x0003400001937983 */ /* 0x000f280000300800 */
[----:B------:R1:W-:Y:S04]  /*9fef0*/  @P1 STG.E desc[UR6][R16.64], R142 ;  /* 0x0000008e10001986 */ /* 0x0003e8000c101906 */
[----:B-1----:R-:W4:Y:S04]  /*9ff00*/  LDL.LU R142, [R1+0x2700] ;  /* 0x00270000018e7983 */ /* 0x002f280000300800 */
[----:B------:R-:W4:Y:S04]  /*9ff10*/  LDL.LU R145, [R1+0x740] ;  /* 0x0007400001917983 */ /* 0x000f280000300800 */
[----:B------:R1:W-:Y:S04]  /*9ff20*/  @P0 STG.E desc[UR6][R18.64], R144 ;  /* 0x0000009012000986 */ /* 0x0003e8000c101906 */
[----:B-1----:R-:W4:Y:S01]  /*9ff30*/  LDL.LU R144, [R1+0x1734] ;  /* 0x0017340001907983 */ /* 0x002f220000300800 */
[----:B------:R-:W-:Y:S01]  /*9ff40*/  ISETP.LT.AND P1, PT, R12, UR4, !P2 ;  /* 0x000000040c007c0c */ /* 0x000fe2000d721270 */
[----:B------:R-:W-:Y:S01]  /*9ff50*/  IMAD.WIDE R16, R150, 0x4, R4 ;  /* 0x0000000496107825 */ /* 0x000fe200078e0204 */
[----:B------:R-:W-:-:S02]  /*9ff60*/  ISETP.LT.AND P0, PT, R13, UR4, !P2 ;  /* 0x000000040d007c0c */ /* 0x000fc4000d701270 */
[----:B------:R-:W-:Y:S02]  /*9ff70*/  LOP3.LUT P3, RZ, R154, 0x200000, RZ, 0xc0, !PT ;  /* 0x002000009aff7812 */ /* 0x000fe4000786c0ff */
[----:B------:R-:W-:Y:S01]  /*9ff80*/  ISETP.LT.AND P2, PT, R14, UR4, !P2 ;  /* 0x000000040e007c0c */ /* 0x000fe2000d741270 */
[----:B------:R-:W-:-:S06]  /*9ff90*/  IMAD.WIDE R18, R150, 0x4, R6 ;  /* 0x0000000496127825 */ /* 0x000fcc00078e0206 */
[----:B------:R1:W-:Y:S01]  /*9ffa0*/  @P1 STG.E desc[UR6][R16.64], R244 ;  /* 0x000000f410001986 */ /* 0x0003e2000c101906 */
[----:B------:R-:W-:Y:S01]  /*9ffb0*/  ISETP.LT.AND P1, PT, R11, UR4, !P3 ;  /* 0x000000040b007c0c */ /* 0x000fe2000df21270 */
[----:B------:R-:W-:Y:S02]  /*9ffc0*/  IMAD.WIDE R20, R150, 0x4, R8 ;  /* 0x0000000496147825 */ /* 0x000fe400078e0208 */
[----:B------:R-:W4:Y:S04]  /*9ffd0*/  LDL.LU R150, [R1+0x2704] ;  /* 0x0027040001967983 */ /* 0x000f280000300800 */
[----:B------:R-:W4:Y:S01]  /*9ffe0*/  LDL.LU R240, [R1+0x2034] ;  /* 0x0020340001f07983 */ /* 0x000f220000300800 */
[----:B------:R-:W-:-:S03]  /*9fff0*/  LOP3.LUT P4, RZ, R154, 0x100000, RZ, 0xc0, !PT ;  /* 0x001000009aff7812 */ /* 0x000fc6000788c0ff */
[----:B------:R-:W-:Y:S01]  /*a0000*/  @P0 STG.E desc[UR6][R18.64], R151 ;  /* 0x0000009712000986 */ /* 0x000fe2000c101906 */
[----:B------:R-:W-:-:S03]  /*a0010*/  ISETP.LT.AND P0, PT, R12, UR4, !P3 ;  /* 0x000000040c007c0c */ /* 0x000fc6000df01270 */
[----:B-1----:R-:W4:Y:S04]  /*a0020*/  LDL.LU R244, [R1+0x1b34] ;  /* 0x001b340001f47983 */ /* 0x002f280000300800 */
[----:B--2---:R1:W-:Y:S01]  /*a0030*/  @P2 STG.E desc[UR6][R20.64], R146 ;  /* 0x0000009214002986 */ /* 0x0043e2000c101906 */
[----:B------:R-:W-:Y:S02]  /*a0040*/  ISETP.LT.AND P2, PT, R13, UR4, !P3 ;  /* 0x000000040d007c0c */ /* 0x000fe4000df41270 */
[----:B------:R-:W-:Y:S01]  /*a0050*/  ISETP.LT.AND P3, PT, R14, UR4, !P3 ;  /* 0x000000040e007c0c */ /* 0x000fe2000df61270 */
[----:B-1----:R-:W2:Y:S04]  /*a0060*/  LDL.LU R146, [R1+0x1334] ;  /* 0x0013340001927983 */ /* 0x002ea80000300800 */
[----:B------:R-:W2:Y:S01]  /*a0070*/  LDL.LU R151, [R1+0xf44] ;  /* 0x000f440001977983 */ /* 0x000ea20000300800 */
[----:B---3--:R-:W-:-:S05]  /*a0080*/  IMAD.WIDE R16, R143, 0x4, R2 ;  /* 0x000000048f107825 */ /* 0x008fca00078e0202 */
[----:B------:R1:W-:Y:S01]  /*a0090*/  @P1 STG.E desc[UR6][R16.64], R149 ;  /* 0x0000009510001986 */ /* 0x0003e2000c101906 */
[----:B------:R-:W-:Y:S01]  /*a00a0*/  ISETP.LT.AND P1, PT, R11, UR4, !P4 ;  /* 0x000000040b007c0c */ /* 0x000fe2000e721270 */
[----:B------:R-:W-:-:S04]  /*a00b0*/  IMAD.WIDE R18, R143, 0x4, R4 ;  /* 0x000000048f127825 */ /* 0x000fc800078e0204 */
[C---:B------:R-:W-:Y:S01]  /*a00c0*/  IMAD.WIDE R20, R143.reuse, 0x4, R6 ;  /* 0x000000048f147825 */ /* 0x040fe200078e0206 */
[----:B-1----:R-:W3:Y:S03]  /*a00d0*/  LDL.LU R149, [R1+0xb34] ;  /* 0x000b340001957983 */ /* 0x002ee60000300800 */
[----:B------:R-:W-:Y:S02]  /*a00e0*/  IMAD.WIDE R16, R143, 0x4, R8 ;  /* 0x000000048f107825 */ /* 0x000fe400078e0208 */
[----:B------:R-:W3:Y:S04]  /*a00f0*/  LDL.LU R143, [R1+0x2708] ;  /* 0x00270800018f7983 */ /* 0x000ee80000300800 */
[----:B----4-:R1:W-:Y:S04]  /*a0100*/  @P0 STG.E desc[UR6][R18.64], R148 ;  /* 0x0000009412000986 */ /* 0x0103e8000c101906 */
[----:B-1----:R-:W4:Y:S04]  /*a0110*/  LDL.LU R148, [R1+0x344] ;  /* 0x0003440001947983 */ /* 0x002f280000300800 */
[----:B------:R1:W-:Y:S04]  /*a0120*/  @P2 STG.E desc[UR6][R20.64], R147 ;  /* 0x0000009314002986 */ /* 0x0003e8000c101906 */
[----:B-1----:R-:W4:Y:S01]  /*a0130*/  LDL.LU R147, [R1+0x744] ;  /* 0x0007440001937983 */ /* 0x002f220000300800 */
[----:B------:R-:W-:-:S03]  /*a0140*/  IMAD.WIDE R18, R142, 0x4, R2 ;  /* 0x000000048e127825 */ /* 0x000fc600078e0202 */
[----:B------:R1:W-:Y:S04]  /*a0150*/  @P3 STG.E desc[UR6][R16.64], R145 ;  /* 0x0000009110003986 */ /* 0x0003e8000c101906 */
[----:B-1----:R-:W4:Y:S04]  /*a0160*/  LDL.LU R145, [R1+0x1738] ;  /* 0x0017380001917983 */ /* 0x002f280000300800 */
[----:B------:R1:W-:Y:S04]  /*a0170*/  @P1 STG.E desc[UR6][R18.64], R144 ;  /* 0x0000009012001986 */ /* 0x0003e8000c101906 */
[----:B-1----:R-:W4:Y:S01]  /*a0180*/  LDL.LU R144, [R1+0x2038] ;  /* 0x0020380001907983 */ /* 0x002f220000300800 */
[----:B------:R-:W-:-:S02]  /*a0190*/  ISETP.LT.AND P2, PT, R12, UR4, !P4 ;  /* 0x000000040c007c0c */ /* 0x000fc4000e741270 */
[----:B------:R-:W-:Y:S01]  /*a01a0*/  ISETP.LT.AND P0, PT, R13, UR4, !P4 ;  /* 0x000000040d007c0c */ /* 0x000fe2000e701270 */
[----:B------:R-:W-:Y:S01]  /*a01b0*/  IMAD.WIDE R16, R142, 0x4, R4 ;  /* 0x000000048e107825 */ /* 0x000fe200078e0204 */
[----:B------:R-:W-:Y:S02]  /*a01c0*/  ISETP.LT.AND P4, PT, R14, UR4, !P4 ;  /* 0x000000040e007c0c */ /* 0x000fe4000e781270 */
[----:B------:R-:W-:Y:S01]  /*a01d0*/  LOP3.LUT P5, RZ, R154, 0x80000, RZ, 0xc0, !PT ;  /* 0x000800009aff7812 */ /* 0x000fe200078ac0ff */
[----:B------:R-:W-:-:S03]  /*a01e0*/  IMAD.WIDE R18, R142, 0x4, R6 ;  /* 0x000000048e127825 */ /* 0x000fc600078e0206 */
[----:B------:R-:W-:Y:S01]  /*a01f0*/  ISETP.LT.AND P1, PT, R11, UR4, !P5 ;  /* 0x000000040b007c0c */ /* 0x000fe2000ef21270 */
[----:B------:R-:W-:Y:S02]  /*a0200*/  IMAD.WIDE R20, R142, 0x4, R8 ;  /* 0x000000048e147825 */ /* 0x000fe400078e0208 */
[----:B------:R1:W-:Y:S01]  /*a0210*/  @P2 STG.E desc[UR6][R16.64], R240 ;  /* 0x000000f010002986 */ /* 0x0003e2000c101906 */
[----:B------:R-:W-:Y:S02]  /*a0220*/  ISETP.LT.AND P2, PT, R12, UR4, !P5 ;  /* 0x000000040c007c0c */ /* 0x000fe4000ef41270 */
[----:B------:R-:W-:Y:S01]  /*a0230*/  LOP3.LUT P6, RZ, R154, 0x40000, RZ, 0xc0, !PT ;  /* 0x000400009aff7812 */ /* 0x000fe200078cc0ff */
[----:B------:R1:W-:Y:S01]  /*a0240*/  @P0 STG.E desc[UR6][R18.64], R244 ;  /* 0x000000f412000986 */ /* 0x0003e2000c101906 */
[----:B------:R-:W-:Y:S02]  /*a0250*/  ISETP.LT.AND P0, PT, R13, UR4, !P5 ;  /* 0x000000040d007c0c */ /* 0x000fe4000ef01270 */
[----:B------:R-:W-:Y:S01]  /*a0260*/  ISETP.LT.AND P5, PT, R14, UR4, !P5 ;  /* 0x000000040e007c0c */ /* 0x000fe2000efa1270 */
[----:B------:R-:W4:Y:S01]  /*a0270*/  LDL.LU R142, [R1+0x270c] ;  /* 0x00270c00018e7983 */ /* 0x000f220000300800 */
[----:B------:R-:W-:Y:S01]  /*a0280*/  ISETP.LT.AND P3, PT, R12, UR4, !P6 ;  /* 0x000000040c007c0c */ /* 0x000fe2000f761270 */
[----:B-1----:R-:W-:-:S02]  /*a0290*/  IMAD.WIDE R16, R150, 0x4, R2 ;  /* 0x0000000496107825 */ /* 0x002fc400078e0202 */
[----:B------:R-:W1:Y:S02]  /*a02a0*/  LDS.128 R152, [R152] ;  /* 0x0000000098987984 */ /* 0x000e640000000c00 */
[----:B------:R-:W-:Y:S02]  /*a02b0*/  IMAD.WIDE R18, R150, 0x4, R4 ;  /* 0x0000000496127825 */ /* 0x000fe400078e0204 */
[----:B--2---:R2:W-:Y:S01]  /*a02c0*/  @P4 STG.E desc[UR6][R20.64], R146 ;  /* 0x0000009214004986 */ /* 0x0045e2000c101906 */
[----:B------:R-:W-:-:S03]  /*a02d0*/  ISETP.LT.AND P4, PT, R11, UR4, !P6 ;  /* 0x000000040b007c0c */ /* 0x000fc6000f781270 */
[----:B------:R1:W-:Y:S04]  /*a02e0*/  @P1 STG.E desc[UR6][R16.64], R151 ;  /* 0x0000009710001986 */ /* 0x0003e8000c101906 */
[----:B--2---:R-:W2:Y:S01]  /*a02f0*/  LDL.LU R146, [R1+0x1b38] ;  /* 0x001b380001927983 */ /* 0x004ea20000300800 */
[----:B-1----:R-:W-:-:S03]  /*a0300*/  IMAD.WIDE R16, R150, 0x4, R6 ;  /* 0x0000000496107825 */ /* 0x002fc600078e0206 */
[----:B------:R-:W2:Y:S04]  /*a0310*/  LDL.LU R245, [R1+0x1338] ;  /* 0x0013380001f57983 */ /* 0x000ea80000300800 */
[----:B------:R-:W2:Y:S04]  /*a0320*/  LDL.LU R240, [R1+0xf48] ;  /* 0x000f480001f07983 */ /* 0x000ea80000300800 */
[----:B------:R-:W2:Y:S04]  /*a0330*/  LDL.LU R244, [R1+0xb38] ;  /* 0x000b380001f47983 */ /* 0x000ea80000300800 */
[----:B---3--:R1:W-:Y:S01]  /*a0340*/  @P2 STG.E desc[UR6][R18.64], R149 ;  /* 0x0000009512002986 */ /* 0x0083e2000c101906 */
[----:B------:R-:W-:-:S04]  /*a0350*/  IMAD.WIDE R20, R143, 0x4, R2 ;  /* 0x000000048f147825 */ /* 0x000fc800078e0202 */
[----:B------:R-:W-:-:S04]  /*a0360*/  IMAD.WIDE R22, R143, 0x4, R4 ;  /* 0x000000048f167825 */ /* 0x000fc800078e0204 */
[----:B-1----:R-:W-:Y:S01]  /*a0370*/  IMAD.WIDE R18, R150, 0x4, R8 ;  /* 0x0000000496127825 */ /* 0x002fe200078e0208 */
[----:B------:R-:W3:Y:S04]  /*a0380*/  LDL.LU R149, [R1+0x348] ;  /* 0x0003480001957983 */ /* 0x000ee80000300800 */
[----:B------:R-:W3:Y:S04]  /*a0390*/  LDL.LU R151, [R1+0x2714] ;  /* 0x0027140001977983 */ /* 0x000ee80000300800 */
[----:B------:R-:W3:Y:S04]  /*a03a0*/  LDL.LU R150, [R1+0x748] ;  /* 0x0007480001967983 */ /* 0x000ee80000300800 */
[----:B----4-:R-:W-:Y:S04]  /*a03b0*/  @P0 STG.E desc[UR6][R16.64], R148 ;  /* 0x0000009410000986 */ /* 0x010fe8000c101906 */
[----:B------:R-:W-:Y:S04]  /*a03c0*/  @P5 STG.E desc[UR6][R18.64], R147 ;  /* 0x0000009312005986 */ /* 0x000fe8000c101906 */
[----:B------:R-:W-:Y:S04]  /*a03d0*/  @P4 STG.E desc[UR6][R20.64], R145 ;  /* 0x0000009114004986 */ /* 0x000fe8000c101906 */
[----:B------:R1:W-:Y:S04]  /*a03e0*/  @P3 STG.E desc[UR6][R22.64], R144 ;  /* 0x0000009016003986 */ /* 0x0003e8000c101906 */
[----:B-1----:R-:W4:Y:S04]  /*a03f0*/  LDL.LU R144, [R1+0x173c] ;  /* 0x00173c0001907983 */ /* 0x002f280000300800 */
[----:B------:R-:W4:Y:S01]  /*a0400*/  LDL.LU R148, [R1+0x2710] ;  /* 0x0027100001947983 */ /* 0x000f220000300800 */
[----:B------:R-:W-:Y:S01]  /*a0410*/  VIADD R0, R10, 0x1a5 ;  /* 0x000001a50a007836 */ /* 0x000fe20000000000 */
[----:B------:R-:W-:Y:S01]  /*a0420*/  ISETP.LT.AND P2, PT, R13, UR4, !P6 ;  /* 0x000000040d007c0c */ /* 0x000fe2000f741270 */
[----:B------:R-:W-:Y:S01]  /*a0430*/  IMAD.WIDE R16, R143, 0x4, R6 ;  /* 0x000000048f107825 */ /* 0x000fe200078e0206 */
[----:B------:R-:W4:Y:S02]  /*a0440*/  LDL.LU R147, [R1+0x203c] ;  /* 0x00203c0001937983 */ /* 0x000f240000300800 */
[----:B------:R-:W-:-:S02]  /*a0450*/  ISETP.GE.AND P1, PT, R0, UR5, PT ;  /* 0x0000000500007c0c */ /* 0x000fc4000bf26270 */
[----:B------:R-:W-:Y:S01]  /*a0460*/  ISETP.LT.AND P6, PT, R14, UR4, !P6 ;  /* 0x000000040e007c0c */ /* 0x000fe2000f7c1270 */
[----:B------:R-:W4:Y:S01]  /*a0470*/  LDL.LU R145, [R1+0x1b3c] ;  /* 0x001b3c0001917983 */ /* 0x000f220000300800 */
[----:B------:R-:W-:Y:S01]  /*a0480*/  ISETP.LT.AND P5, PT, R11, UR4, !P1 ;  /* 0x000000040b007c0c */ /* 0x000fe2000cfa1270 */
[----:B------:R-:W-:Y:S01]  /*a0490*/  VIADD R0, R10, 0x1a6 ;  /* 0x000001a60a007836 */ /* 0x000fe20000000000 */
[----:B------:R-:W-:Y:S01]  /*a04a0*/  ISETP.LT.AND P3, PT, R12, UR4, !P1 ;  /* 0x000000040c007c0c */ /* 0x000fe2000cf61270 */
[----:B------:R-:W-:Y:S01]  /*a04b0*/  IMAD.WIDE R18, R142, 0x4, R2 ;  /* 0x000000048e127825 */ /* 0x000fe200078e0202 */
[----:B------:R-:W-:Y:S02]  /*a04c0*/  ISETP.LT.AND P4, PT, R13, UR4, !P1 ;  /* 0x000000040d007c0c */ /* 0x000fe4000cf81270 */
[----:B------:R-:W-:Y:S02]  /*a04d0*/  ISETP.GE.AND P0, PT, R0, UR5, PT ;  /* 0x0000000500007c0c */ /* 0x000fe4000bf06270 */
[----:B------:R-:W-:Y:S01]  /*a04e0*/  ISETP.LT.AND P1, PT, R14, UR4, !P1 ;  /* 0x000000040e007c0c */ /* 0x000fe2000cf21270 */
[----:B------:R-:W-:-:S04]  /*a04f0*/  IMAD.WIDE R20, R142, 0x4, R4 ;  /* 0x000000048e147825 */ /* 0x000fc800078e0204 */
[----:B------:R-:W-:Y:S01]  /*a0500*/  IMAD.WIDE R22, R142, 0x4, R6 ;  /* 0x000000048e167825 */ /* 0x000fe200078e0206 */
[----:B--2---:R1:W-:Y:S03]  /*a0510*/  @P2 STG.E desc[UR6][R16.64], R146 ;  /* 0x0000009210002986 */ /* 0x0043e6000c101906 */
[----:B-1----:R-:W-:Y:S01]  /*a0520*/  IMAD.WIDE R16, R143, 0x4, R8 ;  /* 0x000000048f107825 */ /* 0x002fe200078e0208 */
[----:B------:R-:W2:Y:S04]  /*a0530*/  LDL.LU R146, [R1+0x133c] ;  /* 0x00133c0001927983 */ /* 0x000ea80000300800 */
[----:B------:R-:W2:Y:S04]  /*a0540*/  LDL.LU R143, [R1+0xf4c] ;  /* 0x000f4c00018f7983 */ /* 0x000ea80000300800 */
[----:B------:R-:W-:Y:S04]  /*a0550*/  @P6 STG.E desc[UR6][R16.64], R245 ;  /* 0x000000f510006986 */ /* 0x000fe8000c101906 */
[----:B------:R1:W-:Y:S01]  /*a0560*/  @P5 STG.E desc[UR6][R18.64], R240 ;  /* 0x000000f012005986 */ /* 0x0003e2000c101906 */
[----:B------:R-:W-:-:S03]  /*a0570*/  ISETP.LT.AND P5, PT, R11, UR4, !P0 ;  /* 0x000000040b007c0c */ /* 0x000fc6000c7a1270 */
[----:B------:R1:W-:Y:S02]  /*a0580*/  @P3 STG.E desc[UR6][R20.64], R244 ;  /* 0x000000f414003986 */ /* 0x0003e4000c101906 */
[----:B-1----:R-:W-:Y:S02]  /*a0590*/  IMAD.WIDE R18, R142, 0x4, R8 ;  /* 0x000000048e127825 */ /* 0x002fe400078e0208 */
[----:B------:R-:W2:Y:S04]  /*a05a0*/  LDL.LU R244, [R1+0xb3c] ;  /* 0x000b3c0001f47983 */ /* 0x000ea80000300800 */
[----:B---3--:R-:W-:Y:S04]  /*a05b0*/  @P4 STG.E desc[UR6][R22.64], R149 ;  /* 0x0000009516004986 */ /* 0x008fe8000c101906 */
[----:B------:R-:W3:Y:S04]  /*a05c0*/  LDL.LU R142, [R1+0x2718] ;  /* 0x00271800018e7983 */ /* 0x000ee80000300800 */
[----:B------:R1:W-:Y:S04]  /*a05d0*/  @P1 STG.E desc[UR6][R18.64], R150 ;  /* 0x0000009612001986 */ /* 0x0003e8000c101906 */
[----:B-1----:R-:W3:Y:S01]  /*a05e0*/  LDL.LU R150, [R1+0x34c] ;  /* 0x00034c0001967983 */ /* 0x002ee20000300800 */
[----:B----4-:R-:W-:-:S05]  /*a05f0*/  IMAD.WIDE R16, R148, 0x4, R2 ;  /* 0x0000000494107825 */ /* 0x010fca00078e0202 */
[----:B------:R1:W-:Y:S04]  /*a0600*/  @P5 STG.E desc[UR6][R16.64], R144 ;  /* 0x0000009010005986 */ /* 0x0003e8000c101906 */
[----:B-1----:R-:W4:Y:S01]  /*a0610*/  LDL.LU R144, [R1+0x74c] ;  /* 0x00074c0001907983 */ /* 0x002f220000300800 */
[----:B------:R-:W-:Y:S01]  /*a0620*/  VIADD R15, R10, 0x1a7 ;  /* 0x000001a70a0f7836 */ /* 0x000fe20000000000 */
[----:B------:R-:W-:Y:S02]  /*a0630*/  ISETP.LT.AND P4, PT, R12, UR4, !P0 ;  /* 0x000000040c007c0c */ /* 0x000fe4000c781270 */
[----:B------:R-:W-:Y:S01]  /*a0640*/  ISETP.LT.AND P3, PT, R13, UR4, !P0 ;  /* 0x000000040d007c0c */ /* 0x000fe2000c761270 */
[----:B------:R-:W-:Y:S01]  /*a0650*/  IMAD.WIDE R20, R148, 0x4, R4 ;  /* 0x0000000494147825 */ /* 0x000fe200078e0204 */
[----:B------:R-:W-:Y:S01]  /*a0660*/  ISETP.GE.AND P2, PT, R15, UR5, PT ;  /* 0x000000050f007c0c */ /* 0x000fe2000bf46270 */
[----:B------:R-:W4:Y:S01]  /*a0670*/  LDL.LU R149, [R1+0x1740] ;  /* 0x0017400001957983 */ /* 0x000f220000300800 */
[----:B------:R-:W-:-:S02]  /*a0680*/  ISETP.LT.AND P0, PT, R14, UR4, !P0 ;  /* 0x000000040e007c0c */ /* 0x000fc4000c701270 */
[----:B------:R-:W-:Y:S01]  /*a0690*/  ISETP.LT.AND P6, PT, R11, UR4, !P2 ;  /* 0x000000040b007c0c */ /* 0x000fe2000d7c1270 */
[----:B------:R-:W-:-:S04]  /*a06a0*/  IMAD.WIDE R18, R148, 0x4, R6 ;  /* 0x0000000494127825 */ /* 0x000fc800078e0206 */
[----:B------:R-:W-:Y:S01]  /*a06b0*/  IMAD.WIDE R16, R148, 0x4, R8 ;  /* 0x0000000494107825 */ /* 0x000fe200078e0208 */
[----:B------:R1:W-:Y:S04]  /*a06c0*/  @P4 STG.E desc[UR6][R20.64], R147 ;  /* 0x0000009314004986 */ /* 0x0003e8000c101906 */
[----:B------:R-:W4:Y:S01]  /*a06d0*/  LDL.LU R148, [R1+0x2040] ;  /* 0x0020400001947983 */ /* 0x000f220000300800 */
[----:B------:R-:W-:-:S03]  /*a06e0*/  ISETP.LT.AND P4, PT, R12, UR4, !P2 ;  /* 0x000000040c007c0c */ /* 0x000fc6000d781270 */
[----:B------:R1:W-:Y:S02]  /*a06f0*/  @P3 STG.E desc[UR6][R18.64], R145 ;  /* 0x0000009112003986 */ /* 0x0003e4000c101906 */
[----:B-1----:R-:W-:Y:S02]  /*a0700*/  IMAD.WIDE R20, R151, 0x4, R2 ;  /* 0x0000000497147825 */ /* 0x002fe400078e0202 */
[----:B------:R-:W4:Y:S04]  /*a0710*/  LDL.LU R147, [R1+0x1b40] ;  /* 0x001b400001937983 */ /* 0x000f280000300800 */
[----:B------:R-:W4:Y:S01]  /*a0720*/  LDL.LU R145, [R1+0x1340] ;  /* 0x0013400001917983 */ /* 0x000f220000300800 */
[----:B------:R-:W-:Y:S02]  /*a0730*/  ISETP.LT.AND P3, PT, R13, UR4, !P2 ;  /* 0x000000040d007c0c */ /* 0x000fe4000d761270 */
[----:B------:R-:W-:Y:S01]  /*a0740*/  ISETP.LT.AND P2, PT, R14, UR4, !P2 ;  /* 0x000000040e007c0c */ /* 0x000fe2000d741270 */
[C---:B------:R-:W-:Y:S01]  /*a0750*/  IMAD.WIDE R18, R151.reuse, 0x4, R4 ;  /* 0x0000000497127825 */ /* 0x040fe200078e0204 */
[----:B--2---:R1:W-:Y:S04]  /*a0760*/  @P0 STG.E desc[UR6][R16.64], R146 ;  /* 0x0000009210000986 */ /* 0x0043e8000c101906 */
[----:B------:R2:W-:Y:S04]  /*a0770*/  @P6 STG.E desc[UR6][R20.64], R143 ;  /* 0x0000008f14006986 */ /* 0x0005e8000c101906 */
[----:B-1----:R-:W4:Y:S04]  /*a0780*/  LDL.LU R146, [R1+0xf50] ;  /* 0x000f500001927983 */ /* 0x002f280000300800 */
[----:B--2---:R-:W2:Y:S01]  /*a0790*/  LDL.LU R143, [R1+0x271c] ;  /* 0x00271c00018f7983 */ /* 0x004ea20000300800 */
[----:B------:R-:W-:-:S03]  /*a07a0*/  IMAD.WIDE R16, R151, 0x4, R6 ;  /* 0x0000000497107825 */ /* 0x000fc600078e0206 */
[----:B------:R-:W2:Y:S04]  /*a07b0*/  LDL.LU R240, [R1+0xb40] ;  /* 0x000b400001f07983 */ /* 0x000ea80000300800 */
[----:B------:R1:W-:Y:S02]  /*a07c0*/  @P4 STG.E desc[UR6][R18.64], R244 ;  /* 0x000000f412004986 */ /* 0x0003e4000c101906 */
[----:B-1----:R-:W-:Y:S02]  /*a07d0*/  IMAD.WIDE R18, R151, 0x4, R8 ;  /* 0x0000000497127825 */ /* 0x002fe400078e0208 */
[----:B------:R-:W2:Y:S04]  /*a07e0*/  LDL.LU R244, [R1+0x750] ;  /* 0x0007500001f47983 */ /* 0x000ea80000300800 */
[----:B---3--:R-:W-:Y:S04]  /*a07f0*/  @P3 STG.E desc[UR6][R16.64], R150 ;  /* 0x0000009610003986 */ /* 0x008fe8000c101906 */
[----:B----4-:R1:W-:Y:S04]  /*a0800*/  @P2 STG.E desc[UR6][R18.64], R144 ;  /* 0x0000009012002986 */ /* 0x0103e8000c101906 */
[----:B-1----:R-:W3:Y:S01]  /*a0810*/  LDL.LU R144, [R1+0x350] ;  /* 0x0003500001907983 */ /* 0x002ee20000300800 */
[----:B------:R-:W-:-:S02]  /*a0820*/  VIADD R0, R10, 0x1a8 ;  /* 0x000001a80a007836 */ /* 0x000fc40000000000 */
[----:B------:R-:W-:Y:S01]  /*a0830*/  VIADD R15, R10, 0x1a9 ;  /* 0x000001a90a0f7836 */ /* 0x000fe20000000000 */
[----:B------:R-:W4:Y:S02]  /*a0840*/  LDL.LU R150, [R1+0x2720] ;  /* 0x0027200001967983 */ /* 0x000f240000300800 */
[----:B------:R-:W-:Y:S02]  /*a0850*/  ISETP.GE.AND P1, PT, R0, UR5, PT ;  /* 0x0000000500007c0c */ /* 0x000fe4000bf26270 */
[----:B------:R-:W-:Y:S01]  /*a0860*/  ISETP.GE.AND P0, PT, R15, UR5, PT ;  /* 0x000000050f007c0c */ /* 0x000fe2000bf06270 */
[----:B------:R-:W-:Y:S01]  /*a0870*/  IMAD.WIDE R16, R142, 0x4, R2 ;  /* 0x000000048e107825 */ /* 0x000fe200078e0202 */
[----:B------:R-:W-:Y:S01]  /*a0880*/  ISETP.LT.AND P5, PT, R11, UR4, !P1 ;  /* 0x000000040b007c0c */ /* 0x000fe2000cfa1270 */
[----:B------:R-:W4:Y:S01]  /*a0890*/  LDL.LU R151, [R1+0x1744] ;  /* 0x0017440001977983 */ /* 0x000f220000300800 */
[----:B------:R-:W-:Y:S02]  /*a08a0*/  ISETP.LT.AND P6, PT, R12, UR4, !P1 ;  /* 0x000000040c007c0c */ /* 0x000fe4000cfc1270 */
[----:B------:R-:W-:-:S02]  /*a08b0*/  ISETP.LT.AND P3, PT, R13, UR4, !P1 ;  /* 0x000000040d007c0c */ /* 0x000fc4000cf61270 */
[----:B------:R-:W-:Y:S01]  /*a08c0*/  ISETP.LT.AND P1, PT, R14, UR4, !P1 ;  /* 0x000000040e007c0c */ /* 0x000fe2000cf21270 */
[----:B------:R-:W-:Y:S01]  /*a08d0*/  IMAD.WIDE R20, R142, 0x4, R4 ;  /* 0x000000048e147825 */ /* 0x000fe200078e0204 */
[----:B------:R-:W-:-:S03]  /*a08e0*/  ISETP.LT.AND P2, PT, R11, UR4, !P0 ;  /* 0x000000040b007c0c */ /* 0x000fc6000c741270 */
[----:B------:R-:W-:Y:S02]  /*a08f0*/  IMAD.WIDE R18, R142, 0x4, R6 ;  /* 0x000000048e127825 */ /* 0x000fe400078e0206 */
[----:B------:R1:W-:Y:S04]  /*a0900*/  @P5 STG.E desc[UR6][R16.64], R149 ;  /* 0x0000009510005986 */ /* 0x0003e8000c101906 */
[----:B------:R1:W-:Y:S01]  /*a0910*/  @P6 STG.E desc[UR6][R20.64], R148 ;  /* 0x0000009414006986 */ /* 0x0003e2000c101906 */
[----:B------:R-:W-:-:S03]  /*a0920*/  ISETP.LT.AND P6, PT, R12, UR4, !P0 ;  /* 0x000000040c007c0c */ /* 0x000fc6000c7c1270 */
[----:B------:R1:W-:Y:S04]  /*a0930*/  @P3 STG.E desc[UR6][R18.64], R147 ;  /* 0x0000009312003986 */ /* 0x0003e8000c101906 */
[----:B-1----:R-:W4:Y:S01]  /*a0940*/  LDL.LU R149, [R1+0x2044] ;  /* 0x0020440001957983 */ /* 0x002f220000300800 */
[----:B------:R-:W-:-:S03]  /*a0950*/  IMAD.WIDE R20, R142, 0x4, R8 ;  /* 0x000000048e147825 */ /* 0x000fc600078e0208 */
[----:B------:R-:W4:Y:S01]  /*a0960*/  LDL.LU R142, [R1+0x2724] ;  /* 0x00272400018e7983 */ /* 0x000f220000300800 */
[----:B------:R-:W-:-:S03]  /*a0970*/  ISETP.LT.AND P5, PT, R13, UR4, !P0 ;  /* 0x000000040d007c0c */ /* 0x000fc6000c7a1270 */
[----:B------:R1:W-:Y:S01]  /*a0980*/  @P1 STG.E desc[UR6][R20.64], R145 ;  /* 0x0000009114001986 */ /* 0x0003e2000c101906 */
[----:B------:R-:W-:-:S03]  /*a0990*/  ISETP.LT.AND P0, PT, R14, UR4, !P0 ;  /* 0x000000040e007c0c */ /* 0x000fc6000c701270 */
[----:B------:R-:W4:Y:S04]  /*a09a0*/  LDL.LU R148, [R1+0x1b44] ;  /* 0x001b440001947983 */ /* 0x000f280000300800 */
[----:B------:R-:W4:Y:S01]  /*a09b0*/  LDL.LU R147, [R1+0x1344] ;  /* 0x0013440001937983 */ /* 0x000f220000300800 */
[----:B--2---:R-:W-:-:S04]  /*a09c0*/  IMAD.WIDE R16, R143, 0x4, R2 ;  /* 0x000000048f107825 */ /* 0x004fc800078e0202 */
[C---:B------:R-:W-:Y:S01]  /*a09d0*/  IMAD.WIDE R18, R143.reuse, 0x4, R4 ;  /* 0x000000048f127825 */ /* 0x040fe200078e0204 */
[----:B------:R2:W-:Y:S03]  /*a09e0*/  @P2 STG.E desc[UR6][R16.64], R146 ;  /* 0x0000009210002986 */ /* 0x0005e6000c101906 */
[----:B-1----:R-:W-:-:S04]  /*a09f0*/  IMAD.WIDE R20, R143, 0x4, R8 ;  /* 0x000000048f147825 */ /* 0x002fc800078e0208 */
[----:B--2---:R-:W-:Y:S01]  /*a0a00*/  IMAD.WIDE R16, R143, 0x4, R6 ;  /* 0x000000048f107825 */ /* 0x004fe200078e0206 */
[----:B------:R-:W2:Y:S04]  /*a0a10*/  LDL.LU R146, [R1+0xf54] ;  /* 0x000f540001927983 */ /* 0x000ea80000300800 */
[----:B------:R-:W2:Y:S04]  /*a0a20*/  LDL.LU R143, [R1+0xb44] ;  /* 0x000b4400018f7983 */ /* 0x000ea80000300800 */
[----:B------:R-:W-:Y:S04]  /*a0a30*/  @P6 STG.E desc[UR6][R18.64], R240 ;  /* 0x000000f012006986 */ /* 0x000fe8000c101906 */
[----:B------:R-:W-:Y:S04]  /*a0a40*/  @P5 STG.E desc[UR6][R16.64], R244 ;  /* 0x000000f410005986 */ /* 0x000fe8000c101906 */
[----:B------:R-:W2:Y:S04]  /*a0a50*/  LDL.LU R145, [R1+0x2728] ;  /* 0x0027280001917983 */ /* 0x000ea80000300800 */
[----:B---3--:R1:W-:Y:S04]  /*a0a60*/  @P0 STG.E desc[UR6][R20.64], R144 ;  /* 0x0000009014000986 */ /* 0x0083e8000c101906 */
[----:B-1----:R-:W3:Y:S01]  /*a0a70*/  LDL.LU R144, [R1+0x754] ;  /* 0x0007540001907983 */ /* 0x002ee20000300800 */
[----:B------:R-:W-:-:S02]  /*a0a80*/  VIADD R0, R10, 0x1aa ;  /* 0x000001aa0a007836 */ /* 0x000fc40000000000 */
[----:B----4-:R-:W-:Y:S01]  /*a0a90*/  IMAD.WIDE R16, R150, 0x4, R2 ;  /* 0x0000000496107825 */ /* 0x010fe200078e0202 */
[----:B------:R-:W4:Y:S02]  /*a0aa0*/  LDL.LU R245, [R1+0x354] ;  /* 0x0003540001f57983 */ /* 0x000f240000300800 */
[----:B------:R-:W-:Y:S01]  /*a0ab0*/  ISETP.GE.AND P4, PT, R0, UR5, PT ;  /* 0x0000000500007c0c */ /* 0x000fe2000bf86270 */
[----:B------:R-:W-:Y:S01]  /*a0ac0*/  VIADD R0, R10, 0x1ab ;  /* 0x000001ab0a007836 */ /* 0x000fe20000000000 */
[----:B------:R-:W4:Y:S02]  /*a0ad0*/  LDL.LU R240, [R1+0x1748] ;  /* 0x0017480001f07983 */ /* 0x000f240000300800 */
[----:B------:R-:W-:Y:S02]  /*a0ae0*/  ISETP.LT.AND P1, PT, R11, UR4, !P4 ;  /* 0x000000040b007c0c */ /* 0x000fe4000e721270 */
[----:B------:R-:W-:Y:S01]  /*a0af0*/  ISETP.LT.AND P2, PT, R12, UR4, !P4 ;  /* 0x000000040c007c0c */ /* 0x000fe2000e741270 */
[----:B------:R-:W-:Y:S01]  /*a0b00*/  IMAD.WIDE R18, R150, 0x4, R4 ;  /* 0x0000000496127825 */ /* 0x000fe200078e0204 */
[----:B------:R-:W-:Y:S01]  /*a0b10*/  ISETP.GE.AND P3, PT, R0, UR5, PT ;  /* 0x0000000500007c0c */ /* 0x000fe2000bf66270 */
[----:B------:R-:W4:Y:S01]  /*a0b20*/  LDL.LU R244, [R1+0x2048] ;  /* 0x0020480001f47983 */ /* 0x000f220000300800 */
[----:B------:R-:W-:-:S02]  /*a0b30*/  ISETP.LT.AND P0, PT, R13, UR4, !P4 ;  /* 0x000000040d007c0c */ /* 0x000fc4000e701270 */
[----:B------:R-:W-:Y:S02]  /*a0b40*/  ISETP.LT.AND P4, PT, R14, UR4, !P4 ;  /* 0x000000040e007c0c */ /* 0x000fe4000e781270 */
[----:B------:R-:W-:Y:S02]  /*a0b50*/  ISETP.LT.AND P6, PT, R11, UR4, !P3 ;  /* 0x000000040b007c0c */ /* 0x000fe4000dfc1270 */
[----:B------:R-:W-:Y:S01]  /*a0b60*/  ISETP.LT.AND P5, PT, R12, UR4, !P3 ;  /* 0x000000040c007c0c */ /* 0x000fe2000dfa1270 */
[----:B------:R1:W-:Y:S04]  /*a0b70*/  @P1 STG.E desc[UR6][R16.64], R151 ;  /* 0x0000009710001986 */ /* 0x0003e8000c101906 */
[----:B------:R1:W-:Y:S01]  /*a0b80*/  @P2 STG.E desc[UR6][R18.64], R149 ;  /* 0x0000009512002986 */ /* 0x0003e2000c101906 */
[----:B------:R-:W-:-:S04]  /*a0b90*/  IMAD.WIDE R20, R142, 0x4, R2 ;  /* 0x000000048e147825 */ /* 0x000fc800078e0202 */
[----:B-1----:R-:W-:-:S04]  /*a0ba0*/  IMAD.WIDE R16, R150, 0x4, R6 ;  /* 0x0000000496107825 */ /* 0x002fc800078e0206 */
[----:B------:R-:W-:Y:S01]  /*a0bb0*/  IMAD.WIDE R18, R150, 0x4, R8 ;  /* 0x0000000496127825 */ /* 0x000fe200078e0208 */
[----:B------:R-:W4:Y:S03]  /*a0bc0*/  LDL.LU R149, [R1+0x1b48] ;  /* 0x001b480001957983 */ /* 0x000f260000300800 */
[----:B------:R-:W-:Y:S01]  /*a0bd0*/  IMAD.WIDE R22, R142, 0x4, R4 ;  /* 0x000000048e167825 */ /* 0x000fe200078e0204 */
[----:B------:R-:W-:Y:S01]  /*a0be0*/  @P0 STG.E desc[UR6][R16.64], R148 ;  /* 0x0000009410000986 */ /* 0x000fe2000c101906 */
[----:B------:R-:W-:-:S03]  /*a0bf0*/  ISETP.LT.AND P2, PT, R13, UR4, !P3 ;  /* 0x000000040d007c0c */ /* 0x000fc6000df41270 */
[----:B------:R1:W-:Y:S04]  /*a0c00*/  @P4 STG.E desc[UR6][R18.64], R147 ;  /* 0x0000009312004986 */ /* 0x0003e8000c101906 */
[----:B------:R-:W4:Y:S04]  /*a0c10*/  LDL.LU R151, [R1+0x2730] ;  /* 0x0027300001977983 */ /* 0x000f280000300800 */
[----:B-1----:R-:W4:Y:S01]  /*a0c20*/  LDL.LU R147, [R1+0x1348] ;  /* 0x0013480001937983 */ /* 0x002f220000300800 */
[----:B------:R-:W-:-:S03]  /*a0c30*/  IMAD.WIDE R16, R142, 0x4, R6 ;  /* 0x000000048e107825 */ /* 0x000fc600078e0206 */
[----:B--2---:R-:W-:Y:S04]  /*a0c40*/  @P6 STG.E desc[UR6][R20.64], R146 ;  /* 0x0000009214006986 */ /* 0x004fe8000c101906 */
[----:B------:R1:W-:Y:S04]  /*a0c50*/  @P5 STG.E desc[UR6][R22.64], R143 ;  /* 0x0000008f16005986 */ /* 0x0003e8000c101906 */
[----:B-1----:R-:W2:Y:S04]  /*a0c60*/  LDL.LU R143, [R1+0xf58] ;  /* 0x000f5800018f7983 */ /* 0x002ea80000300800 */
[----:B------:R-:W2:Y:S04]  /*a0c70*/  LDL.LU R150, [R1+0x272c] ;  /* 0x00272c0001967983 */ /* 0x000ea80000300800 */
[----:B------:R-:W2:Y:S04]  /*a0c80*/  LDL.LU R148, [R1+0xb48] ;  /* 0x000b480001947983 */ /* 0x000ea80000300800 */
[----:B------:R-:W2:Y:S04]  /*a0c90*/  LDL.LU R146, [R1+0x758] ;  /* 0x0007580001927983 */ /* 0x000ea80000300800 */
[----:B---3--:R1:W-:Y:S02]  /*a0ca0*/  @P2 STG.E desc[UR6][R16.64], R144 ;  /* 0x0000009010002986 */ /* 0x0083e4000c101906 */
[----:B-1----:R-:W-:-:S02]  /*a0cb0*/  IMAD.WIDE R16, R142, 0x4, R8 ;  /* 0x000000048e107825 */ /* 0x002fc400078e0208 */
[----:B------:R-:W3:Y:S04]  /*a0cc0*/  LDL.LU R144, [R1+0x358] ;  /* 0x0003580001907983 */ /* 0x000ee80000300800 */
[----:B------:R-:W3:Y:S01]  /*a0cd0*/  LDL.LU R142, [R1+0x174c] ;  /* 0x00174c00018e7983 */ /* 0x000ee20000300800 */
[----:B------:R-:W-:Y:S01]  /*a0ce0*/  VIADD R0, R10, 0x1ac ;  /* 0x000001ac0a007836 */ /* 0x000fe20000000000 */
[----:B------:R-:W-:-:S04]  /*a0cf0*/  ISETP.LT.AND P3, PT, R14, UR4, !P3 ;  /* 0x000000040e007c0c */ /* 0x000fc8000df61270 */
[----:B------:R-:W-:-:S04]  /*a0d00*/  ISETP.GE.AND P1, PT, R0, UR5, PT ;  /* 0x0000000500007c0c */ /* 0x000fc8000bf26270 */
[----:B------:R-:W-:Y:S02]  /*a0d10*/  ISETP.LT.AND P6, PT, R11, UR4, !P1 ;  /* 0x000000040b007c0c */ /* 0x000fe4000cfc1270 */
[----:B------:R-:W-:Y:S02]  /*a0d20*/  ISETP.LT.AND P4, PT, R12, UR4, !P1 ;  /* 0x000000040c007c0c */ /* 0x000fe4000cf81270 */
[----:B------:R-:W-:Y:S01]  /*a0d30*/  ISETP.LT.AND P5, PT, R13, UR4, !P1 ;  /* 0x000000040d007c0c */ /* 0x000fe2000cfa1270 */
[----:B------:R-:W-:Y:S01]  /*a0d40*/  VIADD R0, R10, 0x1ad ;  /* 0x000001ad0a007836 */ /* 0x000fe20000000000 */
[----:B------:R-:W-:Y:S01]  /*a0d50*/  ISETP.LT.AND P1, PT, R14, UR4, !P1 ;  /* 0x000000040e007c0c */ /* 0x000fe2000cf21270 */
[----:B------:R-:W-:-:S03]  /*a0d60*/  IMAD.WIDE R18, R145, 0x4, R2 ;  /* 0x0000000491127825 */ /* 0x000fc600078e0202 */
[----:B------:R-:W-:Y:S01]  /*a0d70*/  ISETP.GE.AND P0, PT, R0, UR5, PT ;  /* 0x0000000500007c0c */ /* 0x000fe2000bf06270 */
[C---:B------:R-:W-:Y:S01]  /*a0d80*/  IMAD.WIDE R20, R145.reuse, 0x4, R4 ;  /* 0x0000000491147825 */ /* 0x040fe200078e0204 */
[----:B----4-:R-:W-:Y:S03]  /*a0d90*/  @P3 STG.E desc[UR6][R16.64], R245 ;  /* 0x000000f510003986 */ /* 0x010fe6000c101906 */
[----:B------:R-:W-:Y:S01]  /*a0da0*/  IMAD.WIDE R22, R145, 0x4, R6 ;  /* 0x0000000491167825 */ /* 0x000fe200078e0206 */
[----:B------:R1:W-:Y:S01]  /*a0db0*/  @P6 STG.E desc[UR6][R18.64], R240 ;  /* 0x000000f012006986 */ /* 0x0003e2000c101906 */
[----:B------:R-:W-:Y:S02]  /*a0dc0*/  ISETP.LT.AND P3, PT, R11, UR4, !P0 ;  /* 0x000000040b007c0c */ /* 0x000fe4000c761270 */
[----:B------:R-:W-:Y:S01]  /*a0dd0*/  VIADD R15, R10, 0x1ae ;  /* 0x000001ae0a0f7836 */ /* 0x000fe20000000000 */
[----:B------:R4:W-:Y:S04]  /*a0de0*/  @P4 STG.E desc[UR6][R20.64], R244 ;  /* 0x000000f414004986 */ /* 0x0009e8000c101906 */
[----:B------:R-:W-:Y:S01]  /*a0df0*/  @P5 STG.E desc[UR6][R22.64], R149 ;  /* 0x0000009516005986 */ /* 0x000fe2000c101906 */
[----:B------:R-:W-:Y:S01]  /*a0e00*/  ISETP.LT.AND P5, PT, R12, UR4, !P0 ;  /* 0x000000040c007c0c */ /* 0x000fe2000c7a1270 */
[----:B-1----:R-:W-:Y:S01]  /*a0e10*/  IMAD.WIDE R18, R145, 0x4, R8 ;  /* 0x0000000491127825 */ /* 0x002fe200078e0208 */
[----:B------:R-:W-:-:S02]  /*a0e20*/  ISETP.GE.AND P2, PT, R15, UR5, PT ;  /* 0x000000050f007c0c */ /* 0x000fc4000bf46270 */
[----:B------:R-:W-:Y:S01]  /*a0e30*/  ISETP.LT.AND P4, PT, R13, UR4, !P0 ;  /* 0x000000040d007c0c */ /* 0x000fe2000c781270 */
[----:B----4-:R-:W4:Y:S01]  /*a0e40*/  LDL.LU R244, [R1+0x204c] ;  /* 0x00204c0001f47983 */ /* 0x010f220000300800 */
[----:B------:R-:W-:Y:S02]  /*a0e50*/  ISETP.LT.AND P0, PT, R14, UR4, !P0 ;  /* 0x000000040e007c0c */ /* 0x000fe4000c701270 */
[----:B------:R-:W-:Y:S01]  /*a0e60*/  ISETP.LT.AND P6, PT, R11, UR4, !P2 ;  /* 0x000000040b007c0c */ /* 0x000fe2000d7c1270 */
[----:B------:R-:W4:Y:S04]  /*a0e70*/  LDL.LU R145, [R1+0x2734] ;  /* 0x0027340001917983 */ /* 0x000f280000300800 */
[----:B------:R1:W-:Y:S04]  /*a0e80*/  @P1 STG.E desc[UR6][R18.64], R147 ;  /* 0x0000009312001986 */ /* 0x0003e8000c101906 */
[----:B-1----:R-:W4:Y:S01]  /*a0e90*/  LDL.LU R147, [R1+0x1b4c] ;  /* 0x001b4c0001937983 */ /* 0x002f220000300800 */
[----:B--2---:R-:W-:-:S04]  /*a0ea0*/  IMAD.WIDE R16, R150, 0x4, R2 ;  /* 0x0000000496107825 */ /* 0x004fc800078e0202 */
[C---:B------:R-:W-:Y:S01]  /*a0eb0*/  IMAD.WIDE R20, R150.reuse, 0x4, R4 ;  /* 0x0000000496147825 */ /* 0x040fe200078e0204 */
[----:B------:R1:W-:Y:S03]  /*a0ec0*/  @P3 STG.E desc[UR6][R16.64], R143 ;  /* 0x0000008f10003986 */ /* 0x0003e6000c101906 */
[C---:B------:R-:W-:Y:S01]  /*a0ed0*/  IMAD.WIDE R18, R150.reuse, 0x4, R6 ;  /* 0x0000000496127825 */ /* 0x040fe200078e0206 */
[----:B------:R2:W-:Y:S04]  /*a0ee0*/  @P5 STG.E desc[UR6][R20.64], R148 ;  /* 0x0000009414005986 */ /* 0x0005e8000c101906 */
[----:B-1----:R-:W4:Y:S01]  /*a0ef0*/  LDL.LU R143, [R1+0x134c] ;  /* 0x00134c00018f7983 */ /* 0x002f220000300800 */
[----:B------:R-:W-:-:S03]  /*a0f00*/  IMAD.WIDE R16, R150, 0x4, R8 ;  /* 0x0000000496107825 */ /* 0x000fc600078e0208 */
[----:B------:R-:W4:Y:S01]  /*a0f10*/  LDL.LU R149, [R1+0xf5c] ;  /* 0x000f5c0001957983 */ /* 0x000f220000300800 */
[----:B--2---:R-:W-:-:S03]  /*a0f20*/  IMAD.WIDE R20, R151, 0x4, R2 ;  /* 0x0000000497147825 */ /* 0x004fc600078e0202 */
[----:B------:R-:W2:Y:S04]  /*a0f30*/  LDL.LU R148, [R1+0xb4c] ;  /* 0x000b4c0001947983 */ /* 0x000ea80000300800 */
[----:B------:R1:W-:Y:S04]  /*a0f40*/  @P4 STG.E desc[UR6][R18.64], R146 ;  /* 0x0000009212004986 */ /* 0x0003e8000c101906 */
[----:B------:R-:W2:Y:S04]  /*a0f50*/  LDL.LU R150, [R1+0x75c] ;  /* 0x00075c0001967983 */ /* 0x000ea80000300800 */
[----:B-1----:R-:W2:Y:S04]  /*a0f60*/  LDL.LU R146, [R1+0x35c] ;  /* 0x00035c0001927983 */ /* 0x002ea80000300800 */
[----:B---3--:R1:W-:Y:S04]  /*a0f70*/  @P0 STG.E desc[UR6][R16.64], R144 ;  /* 0x0000009010000986 */ /* 0x0083e8000c101906 */
[----:B------:R3:W-:Y:S04]  /*a0f80*/  @P6 STG.E desc[UR6][R20.64], R142 ;  /* 0x0000008e14006986 */ /* 0x0007e8000c101906 */
[----:B-1----:R-:W2:Y:S04]  /*a0f90*/  LDL.LU R144, [R1+0x1b50] ;  /* 0x001b500001907983 */ /* 0x002ea80000300800 */
[----:B---3--:R-:W3:Y:S01]  /*a0fa0*/  LDL.LU R142, [R1+0x2738] ;  /* 0x00273800018e7983 */ /* 0x008ee20000300800 */
[----:B------:R-:W-:-:S02]  /*a0fb0*/  ISETP.LT.AND P3, PT, R12, UR4, !P2 ;  /* 0x000000040c007c0c */ /* 0x000fc4000d761270 */
[----:B------:R-:W-:Y:S01]  /*a0fc0*/  ISETP.LT.AND P4, PT, R13, UR4, !P2 ;  /* 0x000000040d007c0c */ /* 0x000fe2000d781270 */
[----:B------:R-:W-:Y:S01]  /*a0fd0*/  VIADD R0, R10, 0x1af ;  /* 0x000001af0a007836 */ /* 0x000fe20000000000 */
[----:B------:R-:W-:Y:S01]  /*a0fe0*/  ISETP.LT.AND P2, PT, R14, UR4, !P2 ;  /* 0x000000040e007c0c */ /* 0x000fe2000d741270 */
[C---:B------:R-:W-:Y:S01]  /*a0ff0*/  IMAD.WIDE R16, R151.reuse, 0x4, R4 ;  /* 0x0000000497107825 */ /* 0x040fe200078e0204 */
[----:B------:R-:W3:Y:S02]  /*a1000*/  LDL.LU R240, [R1+0x1750] ;  /* 0x0017500001f07983 */ /* 0x000ee40000300800 */
[----:B------:R-:W-:Y:S01]  /*a1010*/  ISETP.GE.AND P1, PT, R0, UR5, PT ;  /* 0x0000000500007c0c */ /* 0x000fe2000bf26270 */
[----:B------:R-:W-:-:S03]  /*a1020*/  IMAD.WIDE R18, R151, 0x4, R6 ;  /* 0x0000000497127825 */ /* 0x000fc600078e0206 */
[----:B------:R-:W-:Y:S01]  /*a1030*/  ISETP.LT.AND P5, PT, R11, UR4, !P1 ;  /* 0x000000040b007c0c */ /* 0x000fe2000cfa1270 */
[----:B------:R-:W-:Y:S01]  /*a1040*/  VIADD R15, R10, 0x1b0 ;  /* 0x000001b00a0f7836 */ /* 0x000fe20000000000 */
[----:B------:R-:W-:-:S04]  /*a1050*/  ISETP.LT.AND P6, PT, R12, UR4, !P1 ;  /* 0x000000040c007c0c */ /* 0x000fc8000cfc1270 */
[----:B------:R-:W-:Y:S01]  /*a1060*/  ISETP.GE.AND P0, PT, R15, UR5, PT ;  /* 0x000000050f007c0c */ /* 0x000fe2000bf06270 */
[----:B----4-:R1:W-:Y:S01]  /*a1070*/  @P3 STG.E desc[UR6][R16.64], R244 ;  /* 0x000000f410003986 */ /* 0x0103e2000c101906 */
[----:B------:R-:W-:-:S04]  /*a1080*/  IMAD.WIDE R20, R145, 0x4, R4 ;  /* 0x0000000491147825 */ /* 0x000fc800078e0204 */
[----:B-1----:R-:W-:Y:S01]  /*a1090*/  IMAD.WIDE R16, R151, 0x4, R8 ;  /* 0x0000000497107825 */ /* 0x002fe200078e0208 */
[----:B------:R-:W4:Y:S04]  /*a10a0*/  LDL.LU R244, [R1+0x2050] ;  /* 0x0020500001f47983 */ /* 0x000f280000300800 */
[----:B------:R1:W-:Y:S01]  /*a10b0*/  @P4 STG.E desc[UR6][R18.64], R147 ;  /* 0x0000009312004986 */ /* 0x0003e2000c101906 */
[----:B------:R-:W-:Y:S02]  /*a10c0*/  ISETP.LT.AND P4, PT, R13, UR4, !P1 ;  /* 0x000000040d007c0c */ /* 0x000fe4000cf81270 */
[----:B------:R-:W-:Y:S01]  /*a10d0*/  ISETP.LT.AND P1, PT, R14, UR4, !P1 ;  /* 0x000000040e007c0c */ /* 0x000fe2000cf21270 */
[----:B-1----:R-:W4:Y:S01]  /*a10e0*/  LDL.LU R147, [R1+0x1350] ;  /* 0x0013500001937983 */ /* 0x002f220000300800 */
[----:B------:R-:W-:-:S03]  /*a10f0*/  IMAD.WIDE R18, R145, 0x4, R2 ;  /* 0x0000000491127825 */ /* 0x000fc600078e0202 */
[----:B------:R1:W-:Y:S01]  /*a1100*/  @P2 STG.E desc[UR6][R16.64], R143 ;  /* 0x0000008f10002986 */ /* 0x0003e2000c101906 */
[----:B------:R-:W-:-:S03]  /*a1110*/  ISETP.LT.AND P2, PT, R11, UR4, !P0 ;  /* 0x000000040b007c0c */ /* 0x000fc6000c741270 */
[----:B------:R2:W-:Y:S04]  /*a1120*/  @P5 STG.E desc[UR6][R18.64], R149 ;  /* 0x0000009512005986 */ /* 0x0005e8000c101906 */
[----:B-1----:R-:W4:Y:S01]  /*a1130*/  LDL.LU R143, [R1+0x273c] ;  /* 0x00273c00018f7983 */ /* 0x002f220000300800 */
[----:B------:R-:W-:-:S03]  /*a1140*/  IMAD.WIDE R16, R145, 0x4, R6 ;  /* 0x0000000491107825 */ /* 0x000fc600078e0206 */
[----:B------:R-:W4:Y:S01]  /*a1150*/  LDL.LU R151, [R1+0xf60] ;  /* 0x000f600001977983 */ /* 0x000f220000300800 */
[----:B--2---:R-:W-:-:S03]  /*a1160*/  IMAD.WIDE R18, R145, 0x4, R8 ;  /* 0x0000000491127825 */ /* 0x004fc600078e0208 */
[----:B------:R1:W-:Y:S04]  /*a1170*/  @P6 STG.E desc[UR6][R20.64], R148 ;  /* 0x0000009414006986 */ /* 0x0003e8000c101906 */
[----:B------:R-:W2:Y:S04]  /*a1180*/  LDL.LU R145, [R1+0xb50] ;  /* 0x000b500001917983 */ /* 0x000ea80000300800 */
[----:B------:R1:W-:Y:S04]  /*a1190*/  @P4 STG.E desc[UR6][R16.64], R150 ;  /* 0x0000009610004986 */ /* 0x0003e8000c101906 */
[----:B-1----:R-:W2:Y:S04]  /*a11a0*/  LDL.LU R148, [R1+0x2740] ;  /* 0x0027400001947983 */ /* 0x002ea80000300800 */
[----:B------:R-:W-:Y:S04]  /*a11b0*/  @P1 STG.E desc[UR6][R18.64], R146 ;  /* 0x0000009212001986 */ /* 0x000fe8000c101906 */
[----:B------:R-:W2:Y:S04]  /*a11c0*/  LDL.LU R149, [R1+0x760] ;  /* 0x0007600001957983 */ /* 0x000ea80000300800 */
[----:B------:R-:W2:Y:S01]  /*a11d0*/  LDL.LU R150, [R1+0x360] ;  /* 0x0003600001967983 */ /* 0x000ea20000300800 */
[----:B---3--:R-:W-:-:S05]  /*a11e0*/  IMAD.WIDE R20, R142, 0x4, R2 ;  /* 0x000000048e147825 */ /* 0x008fca00078e0202 */
[----:B------:R1:W-:Y:S04]  /*a11f0*/  @P2 STG.E desc[UR6][R20.64], R144 ;  /* 0x0000009014002986 */ /* 0x0003e8000c101906 */
[----:B-1----:R-:W3:Y:S01]  /*a1200*/  LDL.LU R144, [R1+0x1b54] ;  /* 0x001b540001907983 */ /* 0x002ee20000300800 */
[----:B------:R-:W-:Y:S02]  /*a1210*/  ISETP.LT.AND P6, PT, R12, UR4, !P0 ;  /* 0x000000040c007c0c */ /* 0x000fe4000c7c1270 */
[----:B------:R-:W-:Y:S02]  /*a1220*/  ISETP.LT.AND P5, PT, R13, UR4, !P0 ;  /* 0x000000040d007c0c */ /* 0x000fe4000c7a1270 */
[----:B------:R-:W-:Y:S01]  /*a1230*/  ISETP.LT.AND P0, PT, R14, UR4, !P0 ;  /* 0x000000040e007c0c */ /* 0x000fe2000c701270 */
[----:B------:R-:W-:-:S02]  /*a1240*/  VIADD R0, R10, 0x1b1 ;  /* 0x000001b10a007836 */ /* 0x000fc40000000000 */
[----:B------:R-:W-:-:S04]  /*a1250*/  IMAD.WIDE R16, R142, 0x4, R4 ;  /* 0x000000048e107825 */ /* 0x000fc800078e0204 */
[----:B------:R-:W-:-:S04]  /*a1260*/  IMAD.WIDE R18, R142, 0x4, R6 ;  /* 0x000000048e127825 */ /* 0x000fc800078e0206 */
[----:B------:R-:W-:Y:S02]  /*a1270*/  IMAD.WIDE R20, R142, 0x4, R8 ;  /* 0x000000048e147825 */ /* 0x000fe400078e0208 */
[----:B------:R-:W3:Y:S01]  /*a1280*/  LDL.LU R142, [R1+0x1754] ;  /* 0x00175400018e7983 */ /* 0x000ee20000300800 */
[----:B------:R-:W-:Y:S01]  /*a1290*/  ISETP.GE.AND P3, PT, R0, UR5, PT ;  /* 0x0000000500007c0c */ /* 0x000fe2000bf66270 */
[----:B------:R-:W-:Y:S02]  /*a12a0*/  VIADD R0, R10, 0x1b2 ;  /* 0x000001b20a007836 */ /* 0x000fe40000000000 */
[----:B------:R-:W-:Y:S01]  /*a12b0*/  @P6 STG.E desc[UR6][R16.64], R240 ;  /* 0x000000f010006986 */ /* 0x000fe2000c101906 */
[----:B------:R-:W-:Y:S02]  /*a12c0*/  ISETP.LT.AND P1, PT, R11, UR4, !P3 ;  /* 0x000000040b007c0c */ /* 0x000fe4000df21270 */
[----:B------:R-:W-:Y:S01]  /*a12d0*/  ISETP.LT.AND P2, PT, R12, UR4, !P3 ;  /* 0x000000040c007c0c */ /* 0x000fe2000df41270 */
[----:B----4-:R-:W-:Y:S01]  /*a12e0*/  @P5 STG.E desc[UR6][R18.64], R244 ;  /* 0x000000f412005986 */ /* 0x010fe2000c101906 */
[----:B------:R-:W-:-:S03]  /*a12f0*/  ISETP.GE.AND P4, PT, R0, UR5, PT ;  /* 0x0000000500007c0c */ /* 0x000fc6000bf86270 */
[----:B------:R-:W4:Y:S01]  /*a1300*/  LDL.LU R146, [R1+0x2744] ;  /* 0x0027440001927983 */ /* 0x000f220000300800 */
[----:B------:R-:W-:-:S03]  /*a1310*/  ISETP.LT.AND P6, PT, R11, UR4, !P4 ;  /* 0x000000040b007c0c */ /* 0x000fc6000e7c1270 */
[----:B------:R1:W-:Y:S01]  /*a1320*/  @P0 STG.E desc[UR6][R20.64], R147 ;  /* 0x0000009314000986 */ /* 0x0003e2000c101906 */
[----:B------:R-:W-:Y:S02]  /*a1330*/  ISETP.LT.AND P0, PT, R13, UR4, !P3 ;  /* 0x000000040d007c0c */ /* 0x000fe4000df01270 */
[----:B------:R-:W-:Y:S01]  /*a1340*/  ISETP.LT.AND P3, PT, R14, UR4, !P3 ;  /* 0x000000040e007c0c */ /* 0x000fe2000df61270 */
[----:B-1----:R-:W4:Y:S04]  /*a1350*/  LDL.LU R147, [R1+0x2054] ;  /* 0x0020540001937983 */ /* 0x002f280000300800 */
[----:B------:R-:W4:Y:S04]  /*a1360*/  LDL.LU R245, [R1+0x1354] ;  /* 0x0013540001f57983 */ /* 0x000f280000300800 */
[----:B------:R-:W4:Y:S04]  /*a1370*/  LDL.LU R240, [R1+0xf64] ;  /* 0x000f640001f07983 */ /* 0x000f280000300800 */
[----:B------:R-:W4:Y:S01]  /*a1380*/  LDL.LU R244, [R1+0xb54] ;  /* 0x000b540001f47983 */ /* 0x000f220000300800 */
[----:B------:R-:W-:-:S04]  /*a1390*/  IMAD.WIDE R16, R143, 0x4, R2 ;  /* 0x000000048f107825 */ /* 0x000fc800078e0202 */
[C---:B------:R-:W-:Y:S01]  /*a13a0*/  IMAD.WIDE R18, R143.reuse, 0x4, R4 ;  /* 0x000000048f127825 */ /* 0x040fe200078e0204 */
[----:B------:R1:W-:Y:S04]  /*a13b0*/  @P1 STG.E desc[UR6][R16.64], R151 ;  /* 0x0000009710001986 */ /* 0x0003e8000c101906 */
[----:B--2---:R2:W-:Y:S01]  /*a13c0*/  @P2 STG.E desc[UR6][R18.64], R145 ;  /* 0x0000009112002986 */ /* 0x0045e2000c101906 */
[----:B-1----:R-:W-:-:S04]  /*a13d0*/  IMAD.WIDE R16, R143, 0x4, R6 ;  /* 0x000000048f107825 */ /* 0x002fc800078e0206 */
[----:B------:R-:W-:Y:S01]  /*a13e0*/  IMAD.WIDE R20, R148, 0x4, R2 ;  /* 0x0000000494147825 */ /* 0x000fe200078e0202 */
[----:B--2---:R-:W2:Y:S03]  /*a13f0*/  LDL.LU R145, [R1+0x764] ;  /* 0x0007640001917983 */ /* 0x004ea60000300800 */
[----:B------:R-:W-:Y:S01]  /*a1400*/  IMAD.WIDE R18, R143, 0x4, R8 ;  /* 0x000000048f127825 */ /* 0x000fe200078e0208 */
[----:B------:R-:W-:Y:S04]  /*a1410*/  @P0 STG.E desc[UR6][R16.64], R149 ;  /* 0x0000009510000986 */ /* 0x000fe8000c101906 */
[----:B------:R-:W-:Y:S04]  /*a1420*/  @P3 STG.E desc[UR6][R18.64], R150 ;  /* 0x0000009612003986 */ /* 0x000fe8000c101906 */
[----:B------:R-:W2:Y:S04]  /*a1430*/  LDL.LU R143, [R1+0x274c] ;  /* 0x00274c00018f7983 */ /* 0x000ea80000300800 */
[----:B---3--:R1:W-:Y:S04]  /*a1440*/  @P6 STG.E desc[UR6][R20.64], R144 ;  /* 0x0000009014006986 */ /* 0x0083e8000c101906 */
[----:B-1----:R-:W3:Y:S01]  /*a1450*/  LDL.LU R144, [R1+0x364] ;  /* 0x0003640001907983 */ /* 0x002ee20000300800 */
[----:B------:R-:W-:Y:S01]  /*a1460*/  ISETP.LT.AND P5, PT, R12, UR4, !P4 ;  /* 0x000000040c007c0c */ /* 0x000fe2000e7a1270 */
[----:B------:R-:W-:Y:S01]  /*a1470*/  IMAD.WIDE R22, R148, 0x4, R4 ;  /* 0x0000000494167825 */ /* 0x000fe200078e0204 */
[----:B------:R-:W-:Y:S01]  /*a1480*/  ISETP.LT.AND P2, PT, R13, UR4, !P4 ;  /* 0x000000040d007c0c */ /* 0x000fe2000e741270 */
[----:B------:R-:W3:Y:S02]  /*a1490*/  LDL.LU R151, [R1+0x1b58] ;  /* 0x001b580001977983 */ /* 0x000ee40000300800 */
[----:B------:R-:W-:-:S02]  /*a14a0*/  VIADD R0, R10, 0x1b3 ;  /* 0x000001b30a007836 */ /* 0x000fc40000000000 */
[----:B------:R-:W-:-:S06]  /*a14b0*/  IMAD.WIDE R16, R148, 0x4, R6 ;  /* 0x0000000494107825 */ /* 0x000fcc00078e0206 */
[----:B------:R1:W-:Y:S01]  /*a14c0*/  @P5 STG.E desc[UR6][R22.64], R142 ;  /* 0x0000008e16005986 */ /* 0x0003e2000c101906 */
[----:B------:R-:W-:Y:S02]  /*a14d0*/  ISETP.GE.AND P1, PT, R0, UR5, PT ;  /* 0x0000000500007c0c */ /* 0x000fe4000bf26270 */
[----:B------:R-:W-:Y:S01]  /*a14e0*/  ISETP.LT.AND P4, PT, R14, UR4, !P4 ;  /* 0x000000040e007c0c */ /* 0x000fe2000e781270 */
[----:B-1----:R-:W3:Y:S01]  /*a14f0*/  LDL.LU R142, [R1+0x2748] ;  /* 0x00274800018e7983 */ /* 0x002ee20000300800 */
[----:B------:R-:W-:Y:S02]  /*a1500*/  ISETP.LT.AND P6, PT, R11, UR4, !P1 ;  /* 0x000000040b007c0c */ /* 0x000fe4000cfc1270 */
[----:B------:R-:W-:Y:S02]  /*a1510*/  ISETP.LT.AND P3, PT, R12, UR4, !P1 ;  /* 0x000000040c007c0c */ /* 0x000fe4000cf61270 */
[----:B------:R-:W-:Y:S02]  /*a1520*/  ISETP.LT.AND P5, PT, R13, UR4, !P1 ;  /* 0x000000040d007c0c */ /* 0x000fe4000cfa1270 */
[----:B------:R-:W-:Y:S01]  /*a1530*/  ISETP.LT.AND P1, PT, R14, UR4, !P1 ;  /* 0x000000040e007c0c */ /* 0x000fe2000cf21270 */
[C---:B----4-:R-:W-:Y:S01]  /*a1540*/  IMAD.WIDE R18, R146.reuse, 0x4, R2 ;  /* 0x0000000492127825 */ /* 0x050fe200078e0202 */
[----:B------:R1:W-:Y:S03]  /*a1550*/  @P2 STG.E desc[UR6][R16.64], R147 ;  /* 0x0000009310002986 */ /* 0x0003e6000c101906 */
[----:B------:R-:W-:Y:S01]  /*a1560*/  IMAD.WIDE R20, R146, 0x4, R4 ;  /* 0x0000000492147825 */ /* 0x000fe200078e0204 */
[----:B-1----:R-:W4:Y:S03]  /*a1570*/  LDL.LU R147, [R1+0x1758] ;  /* 0x0017580001937983 */ /* 0x002f260000300800 */
[----:B------:R-:W-:Y:S01]  /*a1580*/  IMAD.WIDE R16, R148, 0x4, R8 ;  /* 0x0000000494107825 */ /* 0x000fe200078e0208 */
[----:B------:R-:W4:Y:S03]  /*a1590*/  LDL.LU R149, [R1+0x2058] ;  /* 0x0020580001957983 */ /* 0x000f260000300800 */
[C---:B------:R-:W-:Y:S01]  /*a15a0*/  IMAD.WIDE R22, R146.reuse, 0x4, R6 ;  /* 0x0000000492167825 */ /* 0x040fe200078e0206 */
[----:B------:R-:W4:Y:S04]  /*a15b0*/  LDL.LU R150, [R1+0x1358] ;  /* 0x0013580001967983 */ /* 0x000f280000300800 */
[----:B------:R-:W4:Y:S04]  /*a15c0*/  LDL.LU R148, [R1+0xf68] ;  /* 0x000f680001947983 */ /* 0x000f280000300800 */
[----:B------:R-:W-:Y:S04]  /*a15d0*/  @P4 STG.E desc[UR6][R16.64], R245 ;  /* 0x000000f510004986 */ /* 0x000fe8000c101906 */
[----:B------:R1:W-:Y:S04]  /*a15e0*/  @P6 STG.E desc[UR6][R18.64], R240 ;  /* 0x000000f012006986 */ /* 0x0003e8000c101906 */
[----:B------:R-:W-:Y:S01]  /*a15f0*/  @P3 STG.E desc[UR6][R20.64], R244 ;  /* 0x000000f414003986 */ /* 0x000fe2000c101906 */
[----:B-1----:R-:W-:-:S03]  /*a1600*/  IMAD.WIDE R18, R146, 0x4, R8 ;  /* 0x0000000492127825 */ /* 0x002fc600078e0208 */
[----:B------:R-:W4:Y:S04]  /*a1610*/  LDL.LU R146, [R1+0xb58] ;  /* 0x000b580001927983 */ /* 0x000f280000300800 */
[----:B--2---:R1:W-:Y:S04]  /*a1620*/  @P5 STG.E desc[UR6][R22.64], R145 ;  /* 0x0000009116005986 */ /* 0x0043e8000c101906 */
[----:B-1----:R-:W2:Y:S04]  /*a1630*/  LDL.LU R145, [R1+0x2750] ;  /* 0x0027500001917983 */ /* 0x002ea80000300800 */
[----:B---3--:R1:W-:Y:S04]  /*a1640*/  @P1 STG.E desc[UR6][R18.64], R144 ;  /* 0x0000009012001986 */ /* 0x0083e8000c101906 */
[----:B-1----:R-:W3:Y:S01]  /*a1650*/  LDL.LU R144, [R1+0x768] ;  /* 0x0007680001907983 */ /* 0x002ee20000300800 */
[----:B------:R-:W-:-:S05]  /*a1660*/  VIADD R0, R10, 0x1b4 ;  /* 0x000001b40a007836 */ /* 0x000fca0000000000 */
[----:B------:R-:W-:-:S04]  /*a1670*/  ISETP.GE.AND P0, PT, R0, UR5, PT ;  /* 0x0000000500007c0c */ /* 0x000fc8000bf06270 */
[----:B------:R-:W-:Y:S01]  /*a1680*/  ISETP.LT.AND P4, PT, R11, UR4, !P0 ;  /* 0x000000040b007c0c */ /* 0x000fe2000c781270 */
[----:B------:R-:W-:Y:S01]  /*a1690*/  VIADD R15, R10, 0x1b5 ;  /* 0x000001b50a0f7836 */ /* 0x000fe20000000000 */
[----:B------:R-:W-:Y:S01]  /*a16a0*/  ISETP.LT.AND P5, PT, R12, UR4, !P0 ;  /* 0x000000040c007c0c */ /* 0x000fe2000c7a1270 */
[C---:B------:R-:W-:Y:S01]  /*a16b0*/  IMAD.WIDE R16, R142.reuse, 0x4, R2 ;  /* 0x000000048e107825 */ /* 0x040fe200078e0202 */
[----:B------:R-:W-:Y:S02]  /*a16c0*/  ISETP.LT.AND P3, PT, R13, UR4, !P0 ;  /* 0x000000040d007c0c */ /* 0x000fe4000c761270 */
[----:B------:R-:W-:Y:S01]  /*a16d0*/  ISETP.GE.AND P2, PT, R15, UR5, PT ;  /* 0x000000050f007c0c */ /* 0x000fe2000bf46270 */
[----:B------:R-:W-:Y:S01]  /*a16e0*/  IMAD.WIDE R20, R142, 0x4, R4 ;  /* 0x000000048e147825 */ /* 0x000fe200078e0204 */
[----:B------:R-:W-:-:S03]  /*a16f0*/  ISETP.LT.AND P0, PT, R14, UR4, !P0 ;  /* 0x000000040e007c0c */ /* 0x000fc6000c701270 */
[----:B------:R-:W-:Y:S02]  /*a1700*/  IMAD.WIDE R18, R142, 0x4, R6 ;  /* 0x000000048e127825 */ /* 0x000fe400078e0206 */
[----:B------:R1:W-:Y:S01]  /*a1710*/  @P4 STG.E desc[UR6][R16.64], R151 ;  /* 0x0000009710004986 */ /* 0x0003e2000c101906 */
[----:B------:R-:W-:Y:S02]  /*a1720*/  ISETP.LT.AND P6, PT, R11, UR4, !P2 ;  /* 0x000000040b007c0c */ /* 0x000fe4000d7c1270 */
[----:B------:R-:W-:Y:S01]  /*a1730*/  ISETP.LT.AND P4, PT, R12, UR4, !P2 ;  /* 0x000000040c007c0c */ /* 0x000fe2000d781270 */
[----:B-1----:R-:W-:Y:S02]  /*a1740*/  IMAD.WIDE R16, R142, 0x4, R8 ;  /* 0x000000048e107825 */ /* 0x002fe400078e0208 */
[----:B------:R-:W2:Y:S04]  /*a1750*/  LDL.LU R142, [R1+0x2754] ;  /* 0x00275400018e7983 */ /* 0x000ea80000300800 */
[----:B------:R-:W2:Y:S04]  /*a1760*/  LDL.LU R240, [R1+0x368] ;  /* 0x0003680001f07983 */ /* 0x000ea80000300800 */
[----:B----4-:R1:W-:Y:S04]  /*a1770*/  @P5 STG.E desc[UR6][R20.64], R147 ;  /* 0x0000009314005986 */ /* 0x0103e8000c101906 */
[----:B------:R-:W4:Y:S04]  /*a1780*/  LDL.LU R151, [R1+0x1b5c] ;  /* 0x001b5c0001977983 */ /* 0x000f280000300800 */
[----:B------:R1:W-:Y:S04]  /*a1790*/  @P3 STG.E desc[UR6][R18.64], R149 ;  /* 0x0000009512003986 */ /* 0x0003e8000c101906 */
[----:B-1----:R-:W4:Y:S01]  /*a17a0*/  LDL.LU R147, [R1+0x175c] ;  /* 0x00175c0001937983 */ /* 0x002f220000300800 */
[----:B------:R-:W-:Y:S01]  /*a17b0*/  IMAD.WIDE R20, R143, 0x4, R2 ;  /* 0x000000048f147825 */ /* 0x000fe200078e0202 */
[----:B------:R-:W-:-:S02]  /*a17c0*/  ISETP.LT.AND P3, PT, R13, UR4, !P2 ;  /* 0x000000040d007c0c */ /* 0x000fc4000d761270 */
[----:B------:R1:W-:Y:S04]  /*a17d0*/  @P0 STG.E desc[UR6][R16.64], R150 ;  /* 0x0000009610000986 */ /* 0x0003e8000c101906 */
[----:B------:R-:W4:Y:S04]  /*a17e0*/  LDL.LU R149, [R1+0x205c] ;  /* 0x00205c0001957983 */ /* 0x000f280000300800 */
[----:B------:R1:W-:Y:S04]  /*a17f0*/  @P6 STG.E desc[UR6][R20.64], R148 ;  /* 0x0000009414006986 */ /* 0x0003e8000c101906 */
[----:B-1----:R-:W4:Y:S01]  /*a1800*/  LDL.LU R150, [R1+0x135c] ;  /* 0x00135c0001967983 */ /* 0x002f220000300800 */
[----:B------:R-:W-:-:S04]  /*a1810*/  IMAD.WIDE R16, R143, 0x4, R4 ;  /* 0x000000048f107825 */ /* 0x000fc800078e0204 */
[C---:B------:R-:W-:Y:S01]  /*a1820*/  IMAD.WIDE R18, R143.reuse, 0x4, R6 ;  /* 0x000000048f127825 */ /* 0x040fe200078e0206 */
[----:B------:R-:W4:Y:S04]  /*a1830*/  LDL.LU R148, [R1+0xf6c] ;  /* 0x000f6c0001947983 */ /* 0x000f280000300800 */
[----:B------:R1:W-:Y:S02]  /*a1840*/  @P4 STG.E desc[UR6][R16.64], R146 ;  /* 0x0000009210004986 */ /* 0x0003e4000c101906 */
[----:B-1----:R-:W-:Y:S02]  /*a1850*/  IMAD.WIDE R16, R143, 0x4, R8 ;  /* 0x000000048f107825 */ /* 0x002fe400078e0208 */
[----:B------:R-:W4:Y:S04]  /*a1860*/  LDL.LU R143, [R1+0x36c] ;  /* 0x00036c00018f7983 */ /* 0x000f280000300800 */
[----:B------:R-:W4:Y:S04]  /*a1870*/  LDL.LU R146, [R1+0x2758] ;  /* 0x0027580001927983 */ /* 0x000f280000300800 */
[----:B------:R-:W4:Y:S04]  /*a1880*/  LDL.LU R244, [R1+0xb5c] ;  /* 0x000b5c0001f47983 */ /* 0x000f280000300800 */
[----:B---3--:R1:W-:Y:S04]  /*a1890*/  @P3 STG.E desc[UR6][R18.64], R144 ;  /* 0x0000009012003986 */ /* 0x0083e8000c101906 */
[----:B-1----:R-:W3:Y:S01]  /*a18a0*/  LDL.LU R144, [R1+0x76c] ;  /* 0x00076c0001907983 */ /* 0x002ee20000300800 */
[----:B------:R-:W-:Y:S01]  /*a18b0*/  VIADD R0, R10, 0x1b6 ;  /* 0x000001b60a007836 */ /* 0x000fe20000000000 */
[----:B------:R-:W-:-:S04]  /*a18c0*/  ISETP.LT.AND P2, PT, R14, UR4, !P2 ;  /* 0x000000040e007c0c */ /* 0x000fc8000d741270 */
[----:B------:R-:W-:Y:S01]  /*a18d0*/  ISETP.GE.AND P1, PT, R0, UR5, PT ;  /* 0x0000000500007c0c */ /* 0x000fe2000bf26270 */
[----:B------:R-:W-:-:S03]  /*a18e0*/  VIADD R15, R10, 0x1b7 ;  /* 0x000001b70a0f7836 */ /* 0x000fc60000000000 */
[----:B------:R-:W-:Y:S02]  /*a18f0*/  ISETP.LT.AND P5, PT, R11, UR4, !P1 ;  /* 0x000000040b007c0c */ /* 0x000fe4000cfa1270 */
[----:B------:R-:W-:Y:S01]  /*a1900*/  ISETP.LT.AND P6, PT, R12, UR4, !P1 ;  /* 0x000000040c007c0c */ /* 0x000fe2000cfc1270 */
[----:B--2---:R-:W-:Y:S01]  /*a1910*/  IMAD.WIDE R18, R145, 0x4, R2 ;  /* 0x0000000491127825 */ /* 0x004fe200078e0202 */
[----:B------:R-:W-:Y:S02]  /*a1920*/  ISETP.GE.AND P0, PT, R15, UR5, PT ;  /* 0x000000050f007c0c */ /* 0x000fe4000bf06270 */
[----:B------:R-:W-:Y:S01]  /*a1930*/  ISETP.LT.AND P3, PT, R13, UR4, !P1 ;  /* 0x000000040d007c0c */ /* 0x000fe2000cf61270 */
[----:B------:R-:W-:Y:S01]  /*a1940*/  IMAD.WIDE R20, R145, 0x4, R4 ;  /* 0x0000000491147825 */ /* 0x000fe200078e0204 */
[----:B------:R-:W-:Y:S01]  /*a1950*/  ISETP.LT.AND P1, PT, R14, UR4, !P1 ;  /* 0x000000040e007c0c */ /* 0x000fe2000cf21270 */
[----:B------:R-:W-:Y:S01]  /*a1960*/  @P2 STG.E desc[UR6][R16.64], R240 ;  /* 0x000000f010002986 */ /* 0x000fe2000c101906 */
[----:B------:R-:W-:-:S03]  /*a1970*/  ISETP.LT.AND P2, PT, R11, UR4, !P0 ;  /* 0x000000040b007c0c */ /* 0x000fc6000c741270 */
[----:B----4-:R1:W-:Y:S01]  /*a1980*/  @P5 STG.E desc[UR6][R18.64], R151 ;  /* 0x0000009712005986 */ /* 0x0103e2000c101906 */
[----:B------:R-:W-:-:S03]  /*a1990*/  ISETP.LT.AND P5, PT, R13, UR4, !P0 ;  /* 0x000000040d007c0c */ /* 0x000fc6000c7a1270 */
[----:B------:R2:W-:Y:S04]  /*a19a0*/  @P6 STG.E desc[UR6][R20.64], R147 ;  /* 0x0000009314006986 */ /* 0x0005e8000c101906 */
[----:B-1----:R-:W4:Y:S01]  /*a19b0*/  LDL.LU R151, [R1+0x1b60] ;  /* 0x001b600001977983 */ /* 0x002f220000300800 */
[C---:B------:R-:W-:Y:S01]  /*a19c0*/  IMAD.WIDE R18, R145.reuse, 0x4, R6 ;  /* 0x0000000491127825 */ /* 0x040fe200078e0206 */
[----:B------:R-:W-:Y:S02]  /*a19d0*/  ISETP.LT.AND P6, PT, R12, UR4, !P0 ;  /* 0x000000040c007c0c */ /* 0x000fe4000c7c1270 */
[----:B--2---:R-:W2:Y:S01]  /*a19e0*/  LDL.LU R147, [R1+0x2060] ;  /* 0x0020600001937983 */ /* 0x004ea20000300800 */
[----:B------:R-:W-:Y:S01]  /*a19f0*/  IMAD.WIDE R20, R145, 0x4, R8 ;  /* 0x0000000491147825 */ /* 0x000fe200078e0208 */
[----:B------:R-:W-:-:S02]  /*a1a00*/  ISETP.LT.AND P0, PT, R14, UR4, !P0 ;  /* 0x000000040e007c0c */ /* 0x000fc4000c701270 */
[----:B------:R-:W2:Y:S01]  /*a1a10*/  LDL.LU R145, [R1+0x275c] ;  /* 0x00275c0001917983 */ /* 0x000ea20000300800 */
[----:B------:R-:W-:-:S03]  /*a1a20*/  IMAD.WIDE R16, R142, 0x4, R2 ;  /* 0x000000048e107825 */ /* 0x000fc600078e0202 */
[----:B------:R1:W-:Y:S04]  /*a1a30*/  @P3 STG.E desc[UR6][R18.64], R149 ;  /* 0x0000009512003986 */ /* 0x0003e8000c101906 */
[----:B------:R1:W-:Y:S04]  /*a1a40*/  @P1 STG.E desc[UR6][R20.64], R150 ;  /* 0x0000009614001986 */ /* 0x0003e8000c101906 */
[----:B------:R1:W-:Y:S04]  /*a1a50*/  @P2 STG.E desc[UR6][R16.64], R148 ;  /* 0x0000009410002986 */ /* 0x0003e8000c101906 */
[----:B-1----:R-:W2:Y:S01]  /*a1a60*/  LDL.LU R149, [R1+0x1760] ;  /* 0x0017600001957983 */ /* 0x002ea20000300800 */
[----:B------:R-:W-:-:S03]  /*a1a70*/  IMAD.WIDE R18, R142, 0x4, R4 ;  /* 0x000000048e127825 */ /* 0x000fc600078e0204 */
[----:B------:R-:W2:Y:S01]  /*a1a80*/  LDL.LU R150, [R1+0x1360] ;  /* 0x0013600001967983 */ /* 0x000ea20000300800 */
[----:B------:R-:W-:-:S03]  /*a1a90*/  IMAD.WIDE R20, R142, 0x4, R8 ;  /* 0x000000048e147825 */ /* 0x000fc600078e0208 */
[----:B------:R-:W2:Y:S01]  /*a1aa0*/  LDL.LU R148, [R1+0xf70] ;  /* 0x000f700001947983 */ /* 0x000ea20000300800 */
[----:B------:R-:W-:-:S03]  /*a1ab0*/  IMAD.WIDE R16, R142, 0x4, R6 ;  /* 0x000000048e107825 */ /* 0x000fc600078e0206 */
[----:B------:R-:W2:Y:S04]  /*a1ac0*/  LDL.LU R142, [R1+0x770] ;  /* 0x00077000018e7983 */ /* 0x000ea80000300800 */
[----:B------:R-:W-:Y:S04]  /*a1ad0*/  @P6 STG.E desc[UR6][R18.64], R244 ;  /* 0x000000f412006986 */ /* 0x000fe8000c101906 */
[----:B---3--:R-:W-:Y:S04]  /*a1ae0*/  @P5 STG.E desc[UR6][R16.64], R144 ;  /* 0x0000009010005986 */ /* 0x008fe8000c101906 */
[----:B------:R1:W-:Y:S04]  /*a1af0*/  @P0 STG.E desc[UR6][R20.64], R143 ;  /* 0x0000008f14000986 */ /* 0x0003e8000c101906 */
[----:B-1----:R-:W3:Y:S01]  /*a1b00*/  LDL.LU R143, [R1+0xb60] ;  /* 0x000b6000018f7983 */ /* 0x002ee20000300800 */
[----:B------:R-:W-:-:S02]  /*a1b10*/  VIADD R0, R10, 0x1b8 ;  /* 0x000001b80a007836 */ /* 0x000fc40000000000 */
[----:B------:R-:W-:Y:S01]  /*a1b20*/  IMAD.WIDE R16, R146, 0x4, R2 ;  /* 0x0000000492107825 */ /* 0x000fe200078e0202 */
[----:B------:R-:W3:Y:S02]  /*a1b30*/  LDL.LU R144, [R1+0x2760] ;  /* 0x0027600001907983 */ /* 0x000ee40000300800 */
[----:B------:R-:W-:Y:S01]  /*a1b40*/  ISETP.GE.AND P4, PT, R0, UR5, PT ;  /* 0x0000000500007c0c */ /* 0x000fe2000bf86270 */
[----:B------:R-:W-:Y:S01]  /*a1b50*/  VIADD R0, R10, 0x1b9 ;  /* 0x000001b90a007836 */ /* 0x000fe20000000000 */
[----:B------:R-:W3:Y:S02]  /*a1b60*/  LDL.LU R245, [R1+0x370] ;  /* 0x0003700001f57983 */ /* 0x000ee40000300800 */
[----:B------:R-:W-:Y:S02]  /*a1b70*/  ISETP.LT.AND P1, PT, R11, UR4, !P4 ;  /* 0x000000040b007c0c */ /* 0x000fe4000e721270 */
[----:B------:R-:W-:Y:S01]  /*a1b80*/  ISETP.LT.AND P2, PT, R12, UR4, !P4 ;  /* 0x000000040c007c0c */ /* 0x000fe2000e741270 */
[----:B------:R-:W-:Y:S01]  /*a1b90*/  IMAD.WIDE R18, R146, 0x4, R4 ;  /* 0x0000000492127825 */ /* 0x000fe200078e0204 */
[----:B------:R-:W-:Y:S01]  /*a1ba0*/  ISETP.GE.AND P3, PT, R0, UR5, PT ;  /* 0x0000000500007c0c */ /* 0x000fe2000bf66270 */
[----:B------:R-:W3:Y:S01]  /*a1bb0*/  LDL.LU R240, [R1+0x1b64] ;  /* 0x001b640001f07983 */ /* 0x000ee20000300800 */
[----:B------:R-:W-:-:S02]  /*a1bc0*/  ISETP.LT.AND P0, PT, R13, UR4, !P4 ;  /* 0x000000040d007c0c */ /* 0x000fc4000e701270 */
[----:B------:R-:W-:Y:S01]  /*a1bd0*/  ISETP.LT.AND P4, PT, R14, UR4, !P4 ;  /* 0x000000040e007c0c */ /* 0x000fe2000e781270 */
[----:B------:R-:W3:Y:S01]  /*a1be0*/  LDL.LU R244, [R1+0x2064] ;  /* 0x0020640001f47983 */ /* 0x000ee20000300800 */
[----:B------:R-:W-:Y:S02]  /*a1bf0*/  ISETP.LT.AND P6, PT, R11, UR4, !P3 ;  /* 0x000000040b007c0c */ /* 0x000fe4000dfc1270 */
[----:B------:R-:W-:Y:S01]  /*a1c00*/  ISETP.LT.AND P5, PT, R12, UR4, !P3 ;  /* 0x000000040c007c0c */ /* 0x000fe2000dfa1270 */
[----:B----4-:R1:W-:Y:S04]  /*a1c10*/  @P1 STG.E desc[UR6][R16.64], R151 ;  /* 0x0000009710001986 */ /* 0x0103e8000c101906 */
[----:B--2---:R2:W-:Y:S01]  /*a1c20*/  @P2 STG.E desc[UR6][R18.64], R147 ;  /* 0x0000009312002986 */ /* 0x0045e2000c101906 */
[----:B-1----:R-:W-:Y:S01]  /*a1c30*/  IMAD.WIDE R16, R146, 0x4, R6 ;  /* 0x0000000492107825 */ /* 0x002fe200078e0206 */
[----:B------:R-:W-:-:S03]  /*a1c40*/  ISETP.LT.AND P2, PT, R13, UR4, !P3 ;  /* 0x000000040d007c0c */ /* 0x000fc6000df41270 */
[C---:B------:R-:W-:Y:S01]  /*a1c50*/  IMAD.WIDE R20, R145.reuse, 0x4, R2 ;  /* 0x0000000491147825 */ /* 0x040fe200078e0202 */
[----:B--2---:R-:W2:Y:S03]  /*a1c60*/  LDL.LU R147, [R1+0x1764] ;  /* 0x0017640001937983 */ /* 0x004ea60000300800 */
[----:B------:R-:W-:Y:S02]  /*a1c70*/  IMAD.WIDE R18, R146, 0x4, R8 ;  /* 0x0000000492127825 */ /* 0x000fe400078e0208 */
[----:B------:R-:W4:Y:S02]  /*a1c80*/  LDL.LU R146, [R1+0x2768] ;  /* 0x0027680001927983 */ /* 0x000f240000300800 */
[C---:B------:R-:W-:Y:S02]  /*a1c90*/  IMAD.WIDE R22, R145.reuse, 0x4, R4 ;  /* 0x0000000491167825 */ /* 0x040fe400078e0204 */
[----:B------:R1:W-:Y:S04]  /*a1ca0*/  @P0 STG.E desc[UR6][R16.64], R149 ;  /* 0x0000009510000986 */ /* 0x0003e8000c101906 */
[----:B------:R-:W-:Y:S04]  /*a1cb0*/  @P4 STG.E desc[UR6][R18.64], R150 ;  /* 0x0000009612004986 */ /* 0x000fe8000c101906 */
[----:B------:R-:W-:Y:S04]  /*a1cc0*/  @P6 STG.E desc[UR6][R20.64], R148 ;  /* 0x0000009414006986 */ /* 0x000fe8000c101906 */
[----:B------:R-:W4:Y:S04]  /*a1cd0*/  LDL.LU R151, [R1+0x1364] ;  /* 0x0013640001977983 */ /* 0x000f280000300800 */
[----:B------:R1:W-:Y:S04]  /*a1ce0*/  @P5 STG.E desc[UR6][R22.64], R142 ;  /* 0x0000008e16005986 */ /* 0x0003e8000c101906 */
[----:B-1----:R-:W4:Y:S01]  /*a1cf0*/  LDL.LU R149, [R1+0xf74] ;  /* 0x000f740001957983 */ /* 0x002f220000300800 */
[----:B------:R-:W-:-:S03]  /*a1d00*/  IMAD.WIDE R16, R145, 0x4, R6 ;  /* 0x0000000491107825 */ /* 0x000fc600078e0206 */
[----:B------:R-:W4:Y:S04]  /*a1d10*/  LDL.LU R142, [R1+0x2764] ;  /* 0x00276400018e7983 */ /* 0x000f280000300800 */
[----:B---3--:R1:W-:Y:S04]  /*a1d20*/  @P2 STG.E desc[UR6][R16.64], R143 ;  /* 0x0000008f10002986 */ /* 0x0083e8000c101906 */
[----:B-1----:R-:W3:Y:S01]  /*a1d30*/  LDL.LU R143, [R1+0x774] ;  /* 0x00077400018f7983 */ /* 0x002ee20000300800 */
[----:B------:R-:W-:-:S03]  /*a1d40*/  IMAD.WIDE R16, R145, 0x4, R8 ;  /* 0x0000000491107825 */ /* 0x000fc600078e0208 */
[----:B------:R-:W3:Y:S04]  /*a1d50*/  LDL.LU R150, [R1+0xb64] ;  /* 0x000b640001967983 */ /* 0x000ee80000300800 */
        /* <DEDUP_REMOVED lines=8> */
[----:B------:R-:W-:Y:S01]  /*a1de0*/  IMAD.WIDE R18, R144, 0x4, R2 ;  /* 0x0000000490127825 */ /* 0x000fe200078e0202 */
[----:B------:R-:W-:Y:S03]  /*a1df0*/  @P3 STG.E desc[UR6][R16.64], R245 ;  /* 0x000000f510003986 */ /* 0x000fe6000c101906 */
[----:B------:R-:W-:Y:S02]  /*a1e00*/  VIADD R0, R10, 0x1bb ;  /* 0x000001bb0a007836 */ /* 0x000fe40000000000 */
[----:B------:R-:W-:-:S04]  /*a1e10*/  IMAD.WIDE R20, R144, 0x4, R4 ;  /* 0x0000000490147825 */ /* 0x000fc800078e0204 */
[----:B------:R-:W-:Y:S01]  /*a1e20*/  IMAD.WIDE R22, R144, 0x4, R6 ;  /* 0x0000000490167825 */ /* 0x000fe200078e0206 */
[----:B------:R1:W-:Y:S01]  /*a1e30*/  @P6 STG.E desc[UR6][R18.64], R240 ;  /* 0x000000f012006986 */ /* 0x0003e2000c101906 */
[----:B------:R-:W-:Y:S02]  /*a1e40*/  ISETP.GE.AND P0, PT, R0, UR5, PT ;  /* 0x0000000500007c0c */ /* 0x000fe4000bf06270 */
[----:B------:R-:W-:Y:S01]  /*a1e50*/  ISETP.LT.AND P1, PT, R14, UR4, !P1 ;  /* 0x000000040e007c0c */ /* 0x000fe2000cf21270 */
[----:B------:R-:W-:Y:S01]  /*a1e60*/  @P4 STG.E desc[UR6][R20.64], R244 ;  /* 0x000000f414004986 */ /* 0x000fe2000c101906 */
[----:B------:R-:W-:-:S03]  /*a1e70*/  ISETP.LT.AND P3, PT, R11, UR4, !P0 ;  /* 0x000000040b007c0c */ /* 0x000fc6000c761270 */
[----:B--2---:R2:W-:Y:S01]  /*a1e80*/  @P5 STG.E desc[UR6][R22.64], R147 ;  /* 0x0000009316005986 */ /* 0x0045e2000c101906 */
[----:B------:R-:W-:Y:S01]  /*a1e90*/  VIADD R15, R10, 0x1bc ;  /* 0x000001bc0a0f7836 */ /* 0x000fe20000000000 */
[----:B------:R-:W-:Y:S01]  /*a1ea0*/  ISETP.LT.AND P5, PT, R12, UR4, !P0 ;  /* 0x000000040c007c0c */ /* 0x000fe2000c7a1270 */
[----:B-1----:R-:W-:Y:S01]  /*a1eb0*/  IMAD.WIDE R18, R144, 0x4, R8 ;  /* 0x0000000490127825 */ /* 0x002fe200078e0208 */
[----:B--2---:R-:W2:Y:S02]  /*a1ec0*/  LDL.LU R147, [R1+0x2068] ;  /* 0x0020680001937983 */ /* 0x004ea40000300800 */
[----:B------:R-:W-:Y:S02]  /*a1ed0*/  ISETP.GE.AND P2, PT, R15, UR5, PT ;  /* 0x000000050f007c0c */ /* 0x000fe4000bf46270 */
[----:B------:R-:W-:Y:S01]  /*a1ee0*/  ISETP.LT.AND P4, PT, R13, UR4, !P0 ;  /* 0x000000040d007c0c */ /* 0x000fe2000c781270 */
[----:B------:R-:W2:Y:S01]  /*a1ef0*/  LDL.LU R144, [R1+0x276c] ;  /* 0x00276c0001907983 */ /* 0x000ea20000300800 */
[----:B------:R-:W-:-:S03]  /*a1f00*/  ISETP.LT.AND P0, PT, R14, UR4, !P0 ;  /* 0x000000040e007c0c */ /* 0x000fc6000c701270 */
[----:B----4-:R1:W-:Y:S01]  /*a1f10*/  @P1 STG.E desc[UR6][R18.64], R151 ;  /* 0x0000009712001986 */ /* 0x0103e2000c101906 */
[----:B------:R-:W-:Y:S01]  /*a1f20*/  ISETP.LT.AND P6, PT, R11, UR4, !P2 ;  /* 0x000000040b007c0c */ /* 0x000fe2000d7c1270 */
[C---:B------:R-:W-:Y:S02]  /*a1f30*/  IMAD.WIDE R16, R142.reuse, 0x4, R2 ;  /* 0x000000048e107825 */ /* 0x040fe400078e0202 */
[----:B-1----:R-:W4:Y:S02]  /*a1f40*/  LDL.LU R151, [R1+0x1768] ;  /* 0x0017680001977983 */ /* 0x002f240000300800 */
[C---:B------:R-:W-:Y:S02]  /*a1f50*/  IMAD.WIDE R20, R142.reuse, 0x4, R4 ;  /* 0x000000048e147825 */ /* 0x040fe400078e0204 */
[----:B------:R1:W-:Y:S02]  /*a1f60*/  @P3 STG.E desc[UR6][R16.64], R149 ;  /* 0x0000009510003986 */ /* 0x0003e4000c101906 */
[----:B------:R-:W-:-:S04]  /*a1f70*/  IMAD.WIDE R18, R142, 0x4, R6 ;  /* 0x000000048e127825 */ /* 0x000fc800078e0206 */
[----:B-1----:R-:W-:Y:S02]  /*a1f80*/  IMAD.WIDE R16, R142, 0x4, R8 ;  /* 0x000000048e107825 */ /* 0x002fe400078e0208 */
[----:B------:R-:W4:Y:S04]  /*a1f90*/  LDL.LU R142, [R1+0x2770] ;  /* 0x00277000018e7983 */ /* 0x000f280000300800 */
[----:B------:R-:W4:Y:S04]  /*a1fa0*/  LDL.LU R240, [R1+0x1368] ;  /* 0x0013680001f07983 */ /* 0x000f280000300800 */
[----:B------:R-:W4:Y:S04]  /*a1fb0*/  LDL.LU R149, [R1+0xf78] ;  /* 0x000f780001957983 */ /* 0x000f280000300800 */
[----:B---3--:R1:W-:Y:S04]  /*a1fc0*/  @P5 STG.E desc[UR6][R20.64], R143 ;  /* 0x0000008f14005986 */ /* 0x0083e8000c101906 */
[----:B------:R-:W-:Y:S04]  /*a1fd0*/  @P4 STG.E desc[UR6][R18.64], R150 ;  /* 0x0000009612004986 */ /* 0x000fe8000c101906 */
[----:B-1----:R-:W3:Y:S01]  /*a1fe0*/  LDL.LU R143, [R1+0x778] ;  /* 0x00077800018f7983 */ /* 0x002ee20000300800 */
[----:B------:R-:W-:-:S03]  /*a1ff0*/  IMAD.WIDE R20, R146, 0x4, R2 ;  /* 0x0000000492147825 */ /* 0x000fc600078e0202 */
[----:B------:R1:W-:Y:S04]  /*a2000*/  @P0 STG.E desc[UR6][R16.64], R148 ;  /* 0x0000009410000986 */ /* 0x0003e8000c101906 */
[----:B------:R1:W-:Y:S04]  /*a2010*/  @P6 STG.E desc[UR6][R20.64], R145 ;  /* 0x0000009114006986 */ /* 0x0003e8000c101906 */
[----:B-1----:R-:W3:Y:S04]  /*a2020*/  LDL.LU R148, [R1+0xb68] ;  /* 0x000b680001947983 */ /* 0x002ee80000300800 */
[----:B------:R-:W3:Y:S01]  /*a2030*/  LDL.LU R145, [R1+0x378] ;  /* 0x0003780001917983 */ /* 0x000ee20000300800 */
[----:B------:R-:W-:Y:S01]  /*a2040*/  ISETP.LT.AND P3, PT, R12, UR4, !P2 ;  /* 0x000000040c007c0c */ /* 0x000fe2000d761270 */
[----:B------:R-:W-:Y:S01]  /*a2050*/  IMAD.WIDE R16, R146, 0x4, R4 ;  /* 0x0000000492107825 */ /* 0x000fe200078e0204 */
[----:B------:R-:W-:-:S03]  /*a2060*/  ISETP.LT.AND P4, PT, R13, UR4, !P2 ;  /* 0x000000040d007c0c */ /* 0x000fc6000d781270 */
[----:B------:R-:W-:Y:S01]  /*a2070*/  VIADD R0, R10, 0x1bd ;  /* 0x000001bd0a007836 */ /* 0x000fe20000000000 */
[----:B------:R-:W-:-:S04]  /*a2080*/  ISETP.LT.AND P2, PT, R14, UR4, !P2 ;  /* 0x000000040e007c0c */ /* 0x000fc8000d741270 */
[----:B------:R-:W-:Y:S01]  /*a2090*/  ISETP.GE.AND P1, PT, R0, UR5, PT ;  /* 0x0000000500007c0c */ /* 0x000fe2000bf26270 */
[----:B------:R-:W-:-:S03]  /*a20a0*/  IMAD.WIDE R18, R146, 0x4, R6 ;  /* 0x0000000492127825 */ /* 0x000fc600078e0206 */
[----:B------:R-:W-:Y:S02]  /*a20b0*/  ISETP.LT.AND P5, PT, R11, UR4, !P1 ;  /* 0x000000040b007c0c */ /* 0x000fe4000cfa1270 */
[----:B------:R-:W-:Y:S01]  /*a20c0*/  ISETP.LT.AND P6, PT, R12, UR4, !P1 ;  /* 0x000000040c007c0c */ /* 0x000fe2000cfc1270 */
[----:B--2---:R1:W-:Y:S04]  /*a20d0*/  @P3 STG.E desc[UR6][R16.64], R147 ;  /* 0x0000009310003986 */ /* 0x0043e8000c101906 */
[----:B-1----:R-:W2:Y:S01]  /*a20e0*/  LDL.LU R147, [R1+0x1b6c] ;  /* 0x001b6c0001937983 */ /* 0x002ea20000300800 */
[----:B------:R-:W-:-:S03]  /*a20f0*/  IMAD.WIDE R16, R146, 0x4, R8 ;  /* 0x0000000492107825 */ /* 0x000fc600078e0208 */
[----:B------:R-:W2:Y:S04]  /*a2100*/  LDL.LU R146, [R1+0x136c] ;  /* 0x00136c0001927983 */ /* 0x000ea80000300800 */
[----:B------:R-:W2:Y:S01]  /*a2110*/  LDL.LU R150, [R1+0x2774] ;  /* 0x0027740001967983 */ /* 0x000ea20000300800 */
[----:B------:R-:W-:-:S03]  /*a2120*/  IMAD.WIDE R20, R144, 0x4, R4 ;  /* 0x0000000490147825 */ /* 0x000fc600078e0204 */
[----:B----4-:R1:W-:Y:S01]  /*a2130*/  @P4 STG.E desc[UR6][R18.64], R151 ;  /* 0x0000009712004986 */ /* 0x0103e2000c101906 */
[----:B------:R-:W-:-:S03]  /*a2140*/  ISETP.LT.AND P4, PT, R13, UR4, !P1 ;  /* 0x000000040d007c0c */ /* 0x000fc6000cf81270 */
[----:B------:R-:W4:Y:S01]  /*a2150*/  LDL.LU R244, [R1+0x206c] ;  /* 0x00206c0001f47983 */ /* 0x000f220000300800 */
[----:B------:R-:W-:-:S03]  /*a2160*/  ISETP.LT.AND P1, PT, R14, UR4, !P1 ;  /* 0x000000040e007c0c */ /* 0x000fc6000cf21270 */
[----:B-1----:R-:W4:Y:S01]  /*a2170*/  LDL.LU R151, [R1+0x176c] ;  /* 0x00176c0001977983 */ /* 0x002f220000300800 */
[----:B------:R-:W-:-:S03]  /*a2180*/  IMAD.WIDE R18, R144, 0x4, R2 ;  /* 0x0000000490127825 */ /* 0x000fc600078e0202 */
[----:B------:R1:W-:Y:S04]  /*a2190*/  @P2 STG.E desc[UR6][R16.64], R240 ;  /* 0x000000f010002986 */ /* 0x0003e8000c101906 */
[----:B------:R-:W-:Y:S01]  /*a21a0*/  @P5 STG.E desc[UR6][R18.64], R149 ;  /* 0x0000009512005986 */ /* 0x000fe2000c101906 */
[----:B-1----:R-:W-:-:S03]  /*a21b0*/  IMAD.WIDE R16, R144, 0x4, R6 ;  /* 0x0000000490107825 */ /* 0x002fc600078e0206 */
[----:B---3--:R1:W-:Y:S04]  /*a21c0*/  @P6 STG.E desc[UR6][R20.64], R143 ;  /* 0x0000008f14006986 */ /* 0x0083e8000c101906 */
[----:B-1----:R-:W3:Y:S01]  /*a21d0*/  LDL.LU R143, [R1+0xf7c] ;  /* 0x000f7c00018f7983 */ /* 0x002ee20000300800 */
[----:B------:R-:W-:-:S03]  /*a21e0*/  IMAD.WIDE R20, R144, 0x4, R8 ;  /* 0x0000000490147825 */ /* 0x000fc600078e0208 */
[----:B------:R-:W3:Y:S04]  /*a21f0*/  LDL.LU R149, [R1+0x77c] ;  /* 0x00077c0001957983 */ /* 0x000ee80000300800 */
[----:B------:R-:W-:Y:S04]  /*a2200*/  @P4 STG.E desc[UR6][R16.64], R148 ;  /* 0x0000009410004986 */ /* 0x000fe8000c101906 */
[----:B------:R-:W3:Y:S04]  /*a2210*/  LDL.LU R144, [R1+0x2778] ;  /* 0x0027780001907983 */ /* 0x000ee80000300800 */
[----:B------:R1:W-:Y:S04]  /*a2220*/  @P1 STG.E desc[UR6][R20.64], R145 ;  /* 0x0000009114001986 */ /* 0x0003e8000c101906 */
[----:B-1----:R-:W3:Y:S01]  /*a2230*/  LDL.LU R145, [R1+0xb6c] ;  /* 0x000b6c0001917983 */ /* 0x002ee20000300800 */
[----:B------:R-:W-:-:S05]  /*a2240*/  VIADD R15, R10, 0x1be ;  /* 0x000001be0a0f7836 */ /* 0x000fca0000000000 */
[----:B------:R-:W-:-:S04]  /*a2250*/  ISETP.GE.AND P0, PT, R15, UR5, PT ;  /* 0x000000050f007c0c */ /* 0x000fc8000bf06270 */
[----:B------:R-:W-:Y:S01]  /*a2260*/  ISETP.LT.AND P2, PT, R11, UR4, !P0 ;  /* 0x000000040b007c0c */ /* 0x000fe2000c741270 */
[----:B------:R-:W-:Y:S01]  /*a2270*/  IMAD.WIDE R18, R142, 0x4, R2 ;  /* 0x000000048e127825 */ /* 0x000fe200078e0202 */
[----:B------:R-:W-:Y:S02]  /*a2280*/  ISETP.LT.AND P6, PT, R12, UR4, !P0 ;  /* 0x000000040c007c0c */ /* 0x000fe4000c7c1270 */
[----:B------:R-:W-:Y:S01]  /*a2290*/  ISETP.LT.AND P5, PT, R13, UR4, !P0 ;  /* 0x000000040d007c0c */ /* 0x000fe2000c7a1270 */
[----:B------:R-:W-:Y:S01]  /*a22a0*/  VIADD R0, R10, 0x1bf ;  /* 0x000001bf0a007836 */ /* 0x000fe20000000000 */
[----:B------:R-:W-:Y:S01]  /*a22b0*/  ISETP.LT.AND P0, PT, R14, UR4, !P0 ;  /* 0x000000040e007c0c */ /* 0x000fe2000c701270 */
[----:B------:R-:W-:-:S03]  /*a22c0*/  IMAD.WIDE R16, R142, 0x4, R4 ;  /* 0x000000048e107825 */ /* 0x000fc600078e0204 */
[----:B------:R-:W-:-:S03]  /*a22d0*/  ISETP.GE.AND P3, PT, R0, UR5, PT ;  /* 0x0000000500007c0c */ /* 0x000fc6000bf66270 */
[----:B--2---:R1:W-:Y:S01]  /*a22e0*/  @P2 STG.E desc[UR6][R18.64], R147 ;  /* 0x0000009312002986 */ /* 0x0043e2000c101906 */
[C---:B------:R-:W-:Y:S01]  /*a22f0*/  IMAD.WIDE R20, R142.reuse, 0x4, R8 ;  /* 0x000000048e147825 */ /* 0x040fe200078e0208 */
[----:B------:R-:W-:Y:S02]  /*a2300*/  ISETP.LT.AND P1, PT, R11, UR4, !P3 ;  /* 0x000000040b007c0c */ /* 0x000fe4000df21270 */
[----:B-1----:R-:W2:Y:S01]  /*a2310*/  LDL.LU R147, [R1+0x37c] ;  /* 0x00037c0001937983 */ /* 0x002ea20000300800 */
[----:B------:R-:W-:-:S03]  /*a2320*/  IMAD.WIDE R18, R142, 0x4, R6 ;  /* 0x000000048e127825 */ /* 0x000fc600078e0206 */
[----:B------:R-:W2:Y:S04]  /*a2330*/  LDL.LU R148, [R1+0x1b70] ;  /* 0x001b700001947983 */ /* 0x000ea80000300800 */
[----:B------:R-:W2:Y:S01]  /*a2340*/  LDL.LU R142, [R1+0x1770] ;  /* 0x00177000018e7983 */ /* 0x000ea20000300800 */
[----:B------:R-:W-:-:S03]  /*a2350*/  ISETP.LT.AND P2, PT, R12, UR4, !P3 ;  /* 0x000000040c007c0c */ /* 0x000fc6000df41270 */
[----:B----4-:R1:W-:Y:S04]  /*a2360*/  @P6 STG.E desc[UR6][R16.64], R244 ;  /* 0x000000f410006986 */ /* 0x0103e8000c101906 */
[----:B------:R4:W-:Y:S04]  /*a2370*/  @P5 STG.E desc[UR6][R18.64], R151 ;  /* 0x0000009712005986 */ /* 0x0009e8000c101906 */
[----:B------:R4:W-:Y:S01]  /*a2380*/  @P0 STG.E desc[UR6][R20.64], R146 ;  /* 0x0000009214000986 */ /* 0x0009e2000c101906 */
[----:B------:R-:W-:Y:S01]  /*a2390*/  ISETP.LT.AND P0, PT, R13, UR4, !P3 ;  /* 0x000000040d007c0c */ /* 0x000fe2000df01270 */
[----:B-1----:R-:W-:-:S04]  /*a23a0*/  IMAD.WIDE R16, R150, 0x4, R2 ;  /* 0x0000000496107825 */ /* 0x002fc800078e0202 */
[C---:B----4-:R-:W-:Y:S01]  /*a23b0*/  IMAD.WIDE R18, R150.reuse, 0x4, R4 ;  /* 0x0000000496127825 */ /* 0x050fe200078e0204 */
[----:B------:R-:W4:Y:S04]  /*a23c0*/  LDL.LU R146, [R1+0x2070] ;  /* 0x0020700001927983 */ /* 0x000f280000300800 */
[----:B---3--:R1:W-:Y:S04]  /*a23d0*/  @P1 STG.E desc[UR6][R16.64], R143 ;  /* 0x0000008f10001986 */ /* 0x0083e8000c101906 */
[----:B------:R-:W-:Y:S04]  /*a23e0*/  @P2 STG.E desc[UR6][R18.64], R149 ;  /* 0x0000009512002986 */ /* 0x000fe8000c101906 */
[----:B-1----:R-:W3:Y:S01]  /*a23f0*/  LDL.LU R143, [R1+0x2784] ;  /* 0x00278400018f7983 */ /* 0x002ee20000300800 */
[----:B------:R-:W-:-:S03]  /*a2400*/  IMAD.WIDE R16, R150, 0x4, R6 ;  /* 0x0000000496107825 */ /* 0x000fc600078e0206 */
[----:B------:R-:W3:Y:S04]  /*a2410*/  LDL.LU R245, [R1+0x1370] ;  /* 0x0013700001f57983 */ /* 0x000ee80000300800 */
[----:B------:R-:W3:Y:S04]  /*a2420*/  LDL.LU R240, [R1+0xb70] ;  /* 0x000b700001f07983 */ /* 0x000ee80000300800 */
[----:B------:R-:W3:Y:S04]  /*a2430*/  LDL.LU R151, [R1+0x780] ;  /* 0x0007800001977983 */ /* 0x000ee80000300800 */
[----:B------:R1:W-:Y:S04]  /*a2440*/  @P0 STG.E desc[UR6][R16.64], R145 ;  /* 0x0000009110000986 */ /* 0x0003e8000c101906 */
[----:B-1----:R-:W3:Y:S01]  /*a2450*/  LDL.LU R145, [R1+0x380] ;  /* 0x0003800001917983 */ /* 0x002ee20000300800 */
[----:B------:R-:W-:Y:S01]  /*a2460*/  VIADD R0, R10, 0x1c0 ;  /* 0x000001c00a007836 */ /* 0x000fe20000000000 */
[----:B------:R-:W-:-:S04]  /*a2470*/  ISETP.LT.AND P3, PT, R14, UR4, !P3 ;  /* 0x000000040e007c0c */ /* 0x000fc8000df61270 */
[----:B------:R-:W-:-:S04]  /*a2480*/  ISETP.GE.AND P4, PT, R0, UR5, PT ;  /* 0x0000000500007c0c */ /* 0x000fc8000bf86270 */
[----:B------:R-:W-:Y:S02]  /*a2490*/  ISETP.LT.AND P6, PT, R11, UR4, !P4 ;  /* 0x000000040b007c0c */ /* 0x000fe4000e7c1270 */
[----:B------:R-:W-:Y:S01]  /*a24a0*/  ISETP.LT.AND P5, PT, R12, UR4, !P4 ;  /* 0x000000040c007c0c */ /* 0x000fe2000e7a1270 */
[----:B------:R-:W-:-:S04]  /*a24b0*/  IMAD.WIDE R18, R150, 0x4, R8 ;  /* 0x0000000496127825 */ /* 0x000fc800078e0208 */
[----:B------:R-:W-:-:S04]  /*a24c0*/  IMAD.WIDE R20, R144, 0x4, R2 ;  /* 0x0000000490147825 */ /* 0x000fc800078e0202 */
[----:B------:R-:W-:Y:S01]  /*a24d0*/  IMAD.WIDE R22, R144, 0x4, R4 ;  /* 0x0000000490167825 */ /* 0x000fe200078e0204 */
[----:B--2---:R1:W-:Y:S01]  /*a24e0*/  @P3 STG.E desc[UR6][R18.64], R147 ;  /* 0x0000009312003986 */ /* 0x0043e2000c101906 */
[----:B------:R-:W-:Y:S02]  /*a24f0*/  ISETP.LT.AND P2, PT, R13, UR4, !P4 ;  /* 0x000000040d007c0c */ /* 0x000fe4000e741270 */
[----:B------:R-:W-:Y:S01]  /*a2500*/  VIADD R0, R10, 0x1c1 ;  /* 0x000001c10a007836 */ /* 0x000fe20000000000 */
[----:B------:R2:W-:Y:S04]  /*a2510*/  @P6 STG.E desc[UR6][R20.64], R148 ;  /* 0x0000009414006986 */ /* 0x0005e8000c101906 */
[----:B------:R2:W-:Y:S04]  /*a2520*/  @P5 STG.E desc[UR6][R22.64], R142 ;  /* 0x0000008e16005986 */ /* 0x0005e8000c101906 */
[----:B-1----:R-:W3:Y:S04]  /*a2530*/  LDL.LU R147, [R1+0x2798] ;  /* 0x0027980001937983 */ /* 0x002ee80000300800 */
[----:B------:R-:W3:Y:S04]  /*a2540*/  LDL.LU R149, [R1+0x2b0] ;  /* 0x0002b00001957983 */ /* 0x000ee80000300800 */
[----:B--2---:R-:W2:Y:S04]  /*a2550*/  LDL.LU R148, [R1+0x1b74] ;  /* 0x001b740001947983 */ /* 0x004ea80000300800 */
[----:B------:R-:W2:Y:S01]  /*a2560*/  LDL.LU R142, [R1+0x278c] ;  /* 0x00278c00018e7983 */ /* 0x000ea20000300800 */
[----:B------:R-:W-:Y:S01]  /*a2570*/  ISETP.GE.AND P1, PT, R0, UR5, PT ;  /* 0x0000000500007c0c */ /* 0x000fe2000bf26270 */
[----:B------:R-:W-:Y:S01]  /*a2580*/  IMAD.WIDE R16, R144, 0x4, R6 ;  /* 0x0000000490107825 */ /* 0x000fe200078e0206 */
[----:B------:R-:W-:-:S02]  /*a2590*/  ISETP.LT.AND P4, PT, R14, UR4, !P4 ;  /* 0x000000040e007c0c */ /* 0x000fc4000e781270 */
[----:B------:R-:W-:Y:S02]  /*a25a0*/  ISETP.LT.AND P6, PT, R11, UR4, !P1 ;  /* 0x000000040b007c0c */ /* 0x000fe4000cfc1270 */
[----:B------:R-:W-:Y:S02]  /*a25b0*/  ISETP.LT.AND P3, PT, R12, UR4, !P1 ;  /* 0x000000040c007c0c */ /* 0x000fe4000cf61270 */
[----:B------:R-:W-:Y:S01]  /*a25c0*/  ISETP.LT.AND P5, PT, R13, UR4, !P1 ;  /* 0x000000040d007c0c */ /* 0x000fe2000cfa1270 */
[----:B----4-:R1:W-:Y:S04]  /*a25d0*/  @P2 STG.E desc[UR6][R16.64], R146 ;  /* 0x0000009210002986 */ /* 0x0103e8000c101906 */
[----:B-1----:R-:W4:Y:S01]  /*a25e0*/  LDL.LU R146, [R1+0x1774] ;  /* 0x0017740001927983 */ /* 0x002f220000300800 */
[----:B------:R-:W-:-:S03]  /*a25f0*/  IMAD.WIDE R16, R144, 0x4, R8 ;  /* 0x0000000490107825 */ /* 0x000fc600078e0208 */
[----:B------:R-:W4:Y:S04]  /*a2600*/  LDL.LU R244, [R1+0x2074] ;  /* 0x0020740001f47983 */ /* 0x000f280000300800 */
[----:B------:R-:W4:Y:S04]  /*a2610*/  LDL.LU R150, [R1+0x1374] ;  /* 0x0013740001967983 */ /* 0x000f280000300800 */
[----:B------:R-:W4:Y:S01]  /*a2620*/  LDL.LU R144, [R1+0xb74] ;  /* 0x000b740001907983 */ /* 0x000f220000300800 */
[----:B---3--:R-:W-:-:S04]  /*a2630*/  IMAD.WIDE R18, R143, 0x4, R2 ;  /* 0x000000048f127825 */ /* 0x008fc800078e0202 */
[C---:B------:R-:W-:Y:S01]  /*a2640*/  IMAD.WIDE R20, R143.reuse, 0x4, R4 ;  /* 0x000000048f147825 */ /* 0x040fe200078e0204 */
[----:B------:R-:W-:Y:S03]  /*a2650*/  @P4 STG.E desc[UR6][R16.64], R245 ;  /* 0x000000f510004986 */ /* 0x000fe6000c101906 */
[----:B------:R-:W-:Y:S01]  /*a2660*/  IMAD.WIDE R22, R143, 0x4, R6 ;  /* 0x000000048f167825 */ /* 0x000fe200078e0206 */
[----:B------:R-:W-:Y:S04]  /*a2670*/  @P6 STG.E desc[UR6][R18.64], R240 ;  /* 0x000000f012006986 */ /* 0x000fe8000c101906 */
[----:B------:R-:W-:Y:S04]  /*a2680*/  @P3 STG.E desc[UR6][R20.64], R151 ;  /* 0x0000009714003986 */ /* 0x000fe8000c101906 */
[----:B------:R1:W-:Y:S04]  /*a2690*/  @P5 STG.E desc[UR6][R22.64], R145 ;  /* 0x0000009116005986 */ /* 0x0003e8000c101906 */
[----:B-1----:R-:W3:Y:S01]  /*a26a0*/  LDL.LU R145, [R1+0x784] ;  /* 0x0007840001917983 */ /* 0x002ee20000300800 */
[----:B------:R-:W-:Y:S01]  /*a26b0*/  VIADD R0, R10, 0x1c2 ;  /* 0x000001c20a007836 */ /* 0x000fe20000000000 */
[----:B------:R-:W-:-:S04]  /*a26c0*/  ISETP.LT.AND P1, PT, R14, UR4, !P1 ;  /* 0x000000040e007c0c */ /* 0x000fc8000cf21270 */
[----:B------:R-:W-:-:S04]  /*a26d0*/  ISETP.GE.AND P0, PT, R0, UR5, PT ;  /* 0x0000000500007c0c */ /* 0x000fc8000bf06270 */
[----:B------:R-:W-:Y:S01]  /*a26e0*/  ISETP.LT.AND P4, PT, R11, UR4, !P0 ;  /* 0x000000040b007c0c */ /* 0x000fe2000c781270 */
[----:B------:R-:W-:Y:S01]  /*a26f0*/  VIADD R15, R10, 0x1c3 ;  /* 0x000001c30a0f7836 */ /* 0x000fe20000000000 */
[----:B------:R-:W-:Y:S01]  /*a2700*/  ISETP.LT.AND P5, PT, R12, UR4, !P0 ;  /* 0x000000040c007c0c */ /* 0x000fe2000c7a1270 */
[----:B------:R-:W-:Y:S01]  /*a2710*/  IMAD.WIDE R18, R143, 0x4, R8 ;  /* 0x000000048f127825 */ /* 0x000fe200078e0208 */
[----:B------:R-:W-:Y:S01]  /*a2720*/  ISETP.LT.AND P3, PT, R13, UR4, !P0 ;  /* 0x000000040d007c0c */ /* 0x000fe2000c761270 */
[----:B------:R-:W3:Y:S01]  /*a2730*/  LDL.LU R143, [R1+0x27a0] ;  /* 0x0027a000018f7983 */ /* 0x000ee20000300800 */
[----:B------:R-:W-:Y:S02]  /*a2740*/  ISETP.GE.AND P2, PT, R15, UR5, PT ;  /* 0x000000050f007c0c */ /* 0x000fe4000bf46270 */
[----:B------:R-:W-:Y:S01]  /*a2750*/  ISETP.LT.AND P0, PT, R14, UR4, !P0 ;  /* 0x000000040e007c0c */ /* 0x000fe2000c701270 */
[----:B------:R-:W3:Y:S01]  /*a2760*/  LDL.LU R151, [R1+0x384] ;  /* 0x0003840001977983 */ /* 0x000ee20000300800 */
[----:B------:R-:W-:-:S03]  /*a2770*/  ISETP.LT.AND P6, PT, R11, UR4, !P2 ;  /* 0x000000040b007c0c */ /* 0x000fc6000d7c1270 */
[----:B------:R1:W-:Y:S01]  /*a2780*/  @P1 STG.E desc[UR6][R18.64], R149 ;  /* 0x0000009512001986 */ /* 0x0003e2000c101906 */
[----:B--2---:R-:W-:-:S05]  /*a2790*/  IMAD.WIDE R16, R142, 0x4, R2 ;  /* 0x000000048e107825 */ /* 0x004fca00078e0202 */
[----:B------:R2:W-:Y:S01]  /*a27a0*/  @P4 STG.E desc[UR6][R16.64], R148 ;  /* 0x0000009410004986 */ /* 0x0005e2000c101906 */
[----:B------:R-:W-:Y:S01]  /*a27b0*/  IMAD.WIDE R20, R142, 0x4, R4 ;  /* 0x000000048e147825 */ /* 0x000fe200078e0204 */
[----:B------:R-:W-:-:S03]  /*a27c0*/  ISETP.LT.AND P4, PT, R12, UR4, !P2 ;  /* 0x000000040c007c0c */ /* 0x000fc6000d781270 */
[C---:B-1----:R-:W-:Y:S01]  /*a27d0*/  IMAD.WIDE R18, R142.reuse, 0x4, R6 ;  /* 0x000000048e127825 */ /* 0x042fe200078e0206 */
[----:B--2---:R-:W2:Y:S03]  /*a27e0*/  LDL.LU R148, [R1+0x2b4] ;  /* 0x0002b40001947983 */ /* 0x004ea60000300800 */
[----:B------:R-:W-:Y:S02]  /*a27f0*/  IMAD.WIDE R16, R142, 0x4, R8 ;  /* 0x000000048e107825 */ /* 0x000fe400078e0208 */
[----:B------:R-:W2:Y:S04]  /*a2800*/  LDL.LU R142, [R1+0x27ac] ;  /* 0x0027ac00018e7983 */ /* 0x000ea80000300800 */
[----:B----4-:R1:W-:Y:S04]  /*a2810*/  @P5 STG.E desc[UR6][R20.64], R146 ;  /* 0x0000009214005986 */ /* 0x0103e8000c101906 */
[----:B------:R-:W4:Y:S04]  /*a2820*/  LDL.LU R149, [R1+0x1b78] ;  /* 0x001b780001957983 */ /* 0x000f280000300800 */
[----:B------:R-:W-:Y:S04]  /*a2830*/  @P3 STG.E desc[UR6][R18.64], R244 ;  /* 0x000000f412003986 */ /* 0x000fe8000c101906 */
[----:B-1----:R-:W4:Y:S01]  /*a2840*/  LDL.LU R146, [R1+0x1778] ;  /* 0x0017780001927983 */ /* 0x002f220000300800 */
[----:B------:R-:W-:-:S03]  /*a2850*/  IMAD.WIDE R20, R147, 0x4, R2 ;  /* 0x0000000493147825 */ /* 0x000fc600078e0202 */
[----:B------:R1:W-:Y:S04]  /*a2860*/  @P0 STG.E desc[UR6][R16.64], R150 ;  /* 0x0000009610000986 */ /* 0x0003e8000c101906 */
[----:B------:R1:W-:Y:S04]  /*a2870*/  @P6 STG.E desc[UR6][R20.64], R144 ;  /* 0x0000009014006986 */ /* 0x0003e8000c101906 */
[----:B-1----:R-:W4:Y:S01]  /*a2880*/  LDL.LU R150, [R1+0x2078] ;  /* 0x0020780001967983 */ /* 0x002f220000300800 */
[----:B------:R-:W-:-:S03]  /*a2890*/  IMAD.WIDE R16, R147, 0x4, R4 ;  /* 0x0000000493107825 */ /* 0x000fc600078e0204 */
[----:B------:R-:W4:Y:S04]  /*a28a0*/  LDL.LU R144, [R1+0x1378] ;  /* 0x0013780001907983 */ /* 0x000f280000300800 */
[----:B---3--:R1:W-:Y:S04]  /*a28b0*/  @P4 STG.E desc[UR6][R16.64], R145 ;  /* 0x0000009110004986 */ /* 0x0083e8000c101906 */
[----:B-1----:R-:W3:Y:S01]  /*a28c0*/  LDL.LU R145, [R1+0xb78] ;  /* 0x000b780001917983 */ /* 0x002ee20000300800 */
[----:B------:R-:W-:Y:S01]  /*a28d0*/  VIADD R0, R10, 0x1c4 ;  /* 0x000001c40a007836 */ /* 0x000fe20000000000 */
[----:B------:R-:W-:-:S02]  /*a28e0*/  ISETP.LT.AND P3, PT, R13, UR4, !P2 ;  /* 0x000000040d007c0c */ /* 0x000fc4000d761270 */
[----:B------:R-:W-:Y:S02]  /*a28f0*/  ISETP.LT.AND P2, PT, R14, UR4, !P2 ;  /* 0x000000040e007c0c */ /* 0x000fe4000d741270 */
[----:B------:R-:W-:Y:S01]  /*a2900*/  ISETP.GE.AND P1, PT, R0, UR5, PT ;  /* 0x0000000500007c0c */ /* 0x000fe2000bf26270 */
[----:B------:R-:W-:-:S03]  /*a2910*/  IMAD.WIDE R18, R147, 0x4, R6 ;  /* 0x0000000493127825 */ /* 0x000fc600078e0206 */
[----:B------:R-:W-:Y:S01]  /*a2920*/  ISETP.LT.AND P5, PT, R11, UR4, !P1 ;  /* 0x000000040b007c0c */ /* 0x000fe2000cfa1270 */
[----:B------:R-:W-:Y:S01]  /*a2930*/  IMAD.WIDE R16, R147, 0x4, R8 ;  /* 0x0000000493107825 */ /* 0x000fe200078e0208 */
[----:B------:R-:W-:Y:S01]  /*a2940*/  ISETP.LT.AND P6, PT, R12, UR4, !P1 ;  /* 0x000000040c007c0c */ /* 0x000fe2000cfc1270 */
[----:B------:R-:W3:Y:S02]  /*a2950*/  LDL.LU R147, [R1+0x27b4] ;  /* 0x0027b40001937983 */ /* 0x000ee40000300800 */
[----:B------:R-:W-:Y:S02]  /*a2960*/  VIADD R15, R10, 0x1c5 ;  /* 0x000001c50a0f7836 */ /* 0x000fe40000000000 */
[----:B------:R1:W-:Y:S01]  /*a2970*/  @P3 STG.E desc[UR6][R18.64], R151 ;  /* 0x0000009712003986 */ /* 0x0003e2000c101906 */
[----:B------:R-:W-:-:S03]  /*a2980*/  ISETP.LT.AND P3, PT, R13, UR4, !P1 ;  /* 0x000000040d007c0c */ /* 0x000fc6000cf61270 */
[----:B------:R-:W3:Y:S01]  /*a2990*/  LDL.LU R240, [R1+0x788] ;  /* 0x0007880001f07983 */ /* 0x000ee20000300800 */
[----:B------:R-:W-:-:S03]  /*a29a0*/  ISETP.LT.AND P1, PT, R14, UR4, !P1 ;  /* 0x000000040e007c0c */ /* 0x000fc6000cf21270 */
[----:B------:R-:W3:Y:S01]  /*a29b0*/  LDL.LU R244, [R1+0x388] ;  /* 0x0003880001f47983 */ /* 0x000ee20000300800 */
[----:B------:R-:W-:Y:S01]  /*a29c0*/  ISETP.GE.AND P0, PT, R15, UR5, PT ;  /* 0x000000050f007c0c */ /* 0x000fe2000bf06270 */
[----:B------:R-:W-:-:S04]  /*a29d0*/  IMAD.WIDE R20, R143, 0x4, R4 ;  /* 0x000000048f147825 */ /* 0x000fc800078e0204 */
[----:B-1----:R-:W-:Y:S01]  /*a29e0*/  IMAD.WIDE R18, R143, 0x4, R2 ;  /* 0x000000048f127825 */ /* 0x002fe200078e0202 */
[----:B--2---:R1:W-:Y:S01]  /*a29f0*/  @P2 STG.E desc[UR6][R16.64], R148 ;  /* 0x0000009410002986 */ /* 0x0043e2000c101906 */
[----:B------:R-:W-:-:S03]  /*a2a00*/  ISETP.LT.AND P2, PT, R11, UR4, !P0 ;  /* 0x000000040b007c0c */ /* 0x000fc6000c741270 */
[----:B-1----:R-:W2:Y:S04]  /*a2a10*/  LDL.LU R148, [R1+0x2b8] ;  /* 0x0002b80001947983 */ /* 0x002ea80000300800 */
[----:B----4-:R1:W-:Y:S04]  /*a2a20*/  @P5 STG.E desc[UR6][R18.64], R149 ;  /* 0x0000009512005986 */ /* 0x0103e8000c101906 */
[----:B------:R4:W-:Y:S04]  /*a2a30*/  @P6 STG.E desc[UR6][R20.64], R146 ;  /* 0x0000009214006986 */ /* 0x0009e8000c101906 */
[----:B------:R-:W2:Y:S01]  /*a2a40*/  LDL.LU R151, [R1+0x1b7c] ;  /* 0x001b7c0001977983 */ /* 0x000ea20000300800 */
[----:B-1----:R-:W-:-:S03]  /*a2a50*/  IMAD.WIDE R18, R143, 0x4, R6 ;  /* 0x000000048f127825 */ /* 0x002fc600078e0206 */
[----:B------:R-:W2:Y:S01]  /*a2a60*/  LDL.LU R149, [R1+0x177c] ;  /* 0x00177c0001957983 */ /* 0x000ea20000300800 */
[----:B----4-:R-:W-:-:S03]  /*a2a70*/  IMAD.WIDE R20, R143, 0x4, R8 ;  /* 0x000000048f147825 */ /* 0x010fc600078e0208 */
[----:B------:R-:W4:Y:S01]  /*a2a80*/  LDL.LU R143, [R1+0x78c] ;  /* 0x00078c00018f7983 */ /* 0x000f220000300800 */
[----:B------:R-:W-:-:S03]  /*a2a90*/  IMAD.WIDE R16, R142, 0x4, R2 ;  /* 0x000000048e107825 */ /* 0x000fc600078e0202 */
[----:B------:R-:W-:Y:S04]  /*a2aa0*/  @P3 STG.E desc[UR6][R18.64], R150 ;  /* 0x0000009612003986 */ /* 0x000fe8000c101906 */
[----:B------:R-:W4:Y:S04]  /*a2ab0*/  LDL.LU R146, [R1+0x27bc] ;  /* 0x0027bc0001927983 */ /* 0x000f280000300800 */
[----:B------:R1:W-:Y:S04]  /*a2ac0*/  @P1 STG.E desc[UR6][R20.64], R144 ;  /* 0x0000009014001986 */ /* 0x0003e8000c101906 */
[----:B-1----:R-:W4:Y:S04]  /*a2ad0*/  LDL.LU R144, [R1+0x207c] ;  /* 0x00207c0001907983 */ /* 0x002f280000300800 */
[----:B------:R-:W4:Y:S04]  /*a2ae0*/  LDL.LU R150, [R1+0x137c] ;  /* 0x00137c0001967983 */ /* 0x000f280000300800 */
[----:B---3--:R1:W-:Y:S04]  /*a2af0*/  @P2 STG.E desc[UR6][R16.64], R145 ;  /* 0x0000009110002986 */ /* 0x0083e8000c101906 */
[----:B-1----:R-:W3:Y:S01]  /*a2b00*/  LDL.LU R145, [R1+0xb7c] ;  /* 0x000b7c0001917983 */ /* 0x002ee20000300800 */
[----:B------:R-:W-:Y:S01]  /*a2b10*/  ISETP.LT.AND P6, PT, R12, UR4, !P0 ;  /* 0x000000040c007c0c */ /* 0x000fe2000c7c1270 */
[----:B------:R-:W-:Y:S01]  /*a2b20*/  VIADD R0, R10, 0x1c6 ;  /* 0x000001c60a007836 */ /* 0x000fe20000000000 */
[----:B------:R-:W-:-:S02]  /*a2b30*/  ISETP.LT.AND P5, PT, R13, UR4, !P0 ;  /* 0x000000040d007c0c */ /* 0x000fc4000c7a1270 */
[----:B------:R-:W-:Y:S02]  /*a2b40*/  ISETP.LT.AND P0, PT, R14, UR4, !P0 ;  /* 0x000000040e007c0c */ /* 0x000fe4000c701270 */
[----:B------:R-:W-:Y:S01]  /*a2b50*/  ISETP.GE.AND P4, PT, R0, UR5, PT ;  /* 0x0000000500007c0c */ /* 0x000fe2000bf86270 */
[----:B------:R-:W-:-:S03]  /*a2b60*/  IMAD.WIDE R18, R142, 0x4, R4 ;  /* 0x000000048e127825 */ /* 0x000fc600078e0204 */
[----:B------:R-:W-:Y:S01]  /*a2b70*/  ISETP.LT.AND P1, PT, R11, UR4, !P4 ;  /* 0x000000040b007c0c */ /* 0x000fe2000e721270 */
[----:B------:R-:W-:Y:S01]  /*a2b80*/  IMAD.WIDE R16, R142, 0x4, R6 ;  /* 0x000000048e107825 */ /* 0x000fe200078e0206 */
[----:B------:R-:W-:-:S03]  /*a2b90*/  ISETP.LT.AND P2, PT, R12, UR4, !P4 ;  /* 0x000000040c007c0c */ /* 0x000fc6000e741270 */
[----:B------:R-:W-:Y:S01]  /*a2ba0*/  IMAD.WIDE R20, R142, 0x4, R8 ;  /* 0x000000048e147825 */ /* 0x000fe200078e0208 */
[----:B------:R1:W-:Y:S03]  /*a2bb0*/  @P6 STG.E desc[UR6][R18.64], R240 ;  /* 0x000000f012006986 */ /* 0x0003e6000c101906 */
[----:B------:R-:W-:Y:S01]  /*a2bc0*/  VIADD R0, R10, 0x1c7 ;  /* 0x000001c70a007836 */ /* 0x000fe20000000000 */
[----:B------:R1:W-:Y:S04]  /*a2bd0*/  @P5 STG.E desc[UR6][R16.64], R244 ;  /* 0x000000f410005986 */ /* 0x0003e8000c101906 */
[----:B------:R-:W-:Y:S01]  /*a2be0*/  ISETP.GE.AND P3, PT, R0, UR5, PT ;  /* 0x0000000500007c0c */ /* 0x000fe2000bf66270 */
[----:B------:R-:W3:Y:S01]  /*a2bf0*/  LDL.LU R142, [R1+0x27c4] ;  /* 0x0027c400018e7983 */ /* 0x000ee20000300800 */
[----:B-1----:R-:W-:-:S02]  /*a2c00*/  IMAD.WIDE R18, R147, 0x4, R4 ;  /* 0x0000000493127825 */ /* 0x002fc400078e0204 */
[----:B------:R-:W-:Y:S02]  /*a2c10*/  ISETP.LT.AND P6, PT, R11, UR4, !P3 ;  /* 0x000000040b007c0c */ /* 0x000fe4000dfc1270 */
[----:B------:R-:W-:Y:S01]  /*a2c20*/  IMAD.WIDE R16, R147, 0x4, R2 ;  /* 0x0000000493107825 */ /* 0x000fe200078e0202 */
[----:B--2---:R1:W-:Y:S01]  /*a2c30*/  @P0 STG.E desc[UR6][R20.64], R148 ;  /* 0x0000009414000986 */ /* 0x0043e2000c101906 */
[----:B------:R-:W-:Y:S02]  /*a2c40*/  ISETP.LT.AND P0, PT, R13, UR4, !P4 ;  /* 0x000000040d007c0c */ /* 0x000fe4000e701270 */
[----:B------:R-:W-:Y:S02]  /*a2c50*/  ISETP.LT.AND P4, PT, R14, UR4, !P4 ;  /* 0x000000040e007c0c */ /* 0x000fe4000e781270 */
[----:B------:R-:W-:Y:S01]  /*a2c60*/  ISETP.LT.AND P5, PT, R12, UR4, !P3 ;  /* 0x000000040c007c0c */ /* 0x000fe2000dfa1270 */
[----:B-1----:R-:W2:Y:S04]  /*a2c70*/  LDL.LU R148, [R1+0x38c] ;  /* 0x00038c0001947983 */ /* 0x002ea80000300800 */
[----:B------:R1:W-:Y:S04]  /*a2c80*/  @P1 STG.E desc[UR6][R16.64], R151 ;  /* 0x0000009710001986 */ /* 0x0003e8000c101906 */
[----:B------:R1:W-:Y:S02]  /*a2c90*/  @P2 STG.E desc[UR6][R18.64], R149 ;  /* 0x0000009512002986 */ /* 0x0003e4000c101906 */
[----:B-1----:R-:W-:-:S04]  /*a2ca0*/  IMAD.WIDE R16, R147, 0x4, R6 ;  /* 0x0000000493107825 */ /* 0x002fc800078e0206 */
[----:B------:R-:W-:Y:S02]  /*a2cb0*/  IMAD.WIDE R18, R147, 0x4, R8 ;  /* 0x0000000493127825 */ /* 0x000fe400078e0208 */
[----:B------:R-:W2:Y:S02]  /*a2cc0*/  LDL.LU R147, [R1+0x2bc] ;  /* 0x0002bc0001937983 */ /* 0x000ea40000300800 */
[C---:B----4-:R-:W-:Y:S02]  /*a2cd0*/  IMAD.WIDE R20, R146.reuse, 0x4, R2 ;  /* 0x0000000492147825 */ /* 0x050fe400078e0202 */
[----:B------:R-:W4:Y:S02]  /*a2ce0*/  LDL.LU R240, [R1+0x270] ;  /* 0x0002700001f07983 */ /* 0x000f240000300800 */
[----:B------:R-:W-:Y:S02]  /*a2cf0*/  IMAD.WIDE R22, R146, 0x4, R4 ;  /* 0x0000000492167825 */ /* 0x000fe400078e0204 */
[----:B------:R-:W4:Y:S04]  /*a2d00*/  LDL.LU R151, [R1+0x230] ;  /* 0x0002300001977983 */ /* 0x000f280000300800 */
[----:B------:R1:W-:Y:S04]  /*a2d10*/  @P0 STG.E desc[UR6][R16.64], R144 ;  /* 0x0000009010000986 */ /* 0x0003e8000c101906 */
[----:B------:R-:W-:Y:S04]  /*a2d20*/  @P4 STG.E desc[UR6][R18.64], R150 ;  /* 0x0000009612004986 */ /* 0x000fe8000c101906 */
[----:B-1----:R-:W4:Y:S04]  /*a2d30*/  LDL.LU R144, [R1+0x210] ;  /* 0x0002100001907983 */ /* 0x002f280000300800 */
[----:B------:R-:W4:Y:S04]  /*a2d40*/  LDL.LU R149, [R1+0x1c0] ;  /* 0x0001c00001957983 */ /* 0x000f280000300800 */
[----:B---3--:R1:W-:Y:S04]  /*a2d50*/  @P6 STG.E desc[UR6][R20.64], R145 ;  /* 0x0000009114006986 */ /* 0x0083e8000c101906 */
[----:B------:R3:W-:Y:S04]  /*a2d60*/  @P5 STG.E desc[UR6][R22.64], R143 ;  /* 0x0000008f16005986 */ /* 0x0007e8000c101906 */
[----:B-1----:R-:W4:Y:S04]  /*a2d70*/  LDL.LU R145, [R1+0x190] ;  /* 0x0001900001917983 */ /* 0x002f280000300800 */
[----:B---3--:R-:W3:Y:S01]  /*a2d80*/  LDL.LU R143, [R1+0x27cc] ;  /* 0x0027cc00018f7983 */ /* 0x008ee20000300800 */
[----:B------:R-:W-:Y:S01]  /*a2d90*/  VIADD R0, R10, 0x1c8 ;  /* 0x000001c80a007836 */ /* 0x000fe20000000000 */
[----:B------:R-:W-:Y:S01]  /*a2da0*/  ISETP.LT.AND P2, PT, R13, UR4, !P3 ;  /* 0x000000040d007c0c */ /* 0x000fe2000df41270 */
[----:B------:R-:W-:Y:S01]  /*a2db0*/  IMAD.WIDE R16, R146, 0x4, R6 ;  /* 0x0000000492107825 */ /* 0x000fe200078e0206 */
[----:B------:R-:W3:Y:S02]  /*a2dc0*/  LDL.LU R150, [R1+0x27d8] ;  /* 0x0027d80001967983 */ /* 0x000ee40000300800 */
[----:B------:R-:W-:-:S02]  /*a2dd0*/  ISETP.GE.AND P1, PT, R0, UR5, PT ;  /* 0x0000000500007c0c */ /* 0x000fc4000bf26270 */
[----:B------:R-:W-:Y:S02]  /*a2de0*/  ISETP.LT.AND P3, PT, R14, UR4, !P3 ;  /* 0x000000040e007c0c */ /* 0x000fe4000df61270 */
[----:B------:R-:W-:Y:S02]  /*a2df0*/  ISETP.LT.AND P6, PT, R11, UR4, !P1 ;  /* 0x000000040b007c0c */ /* 0x000fe4000cfc1270 */
[----:B------:R-:W-:Y:S02]  /*a2e00*/  ISETP.LT.AND P4, PT, R12, UR4, !P1 ;  /* 0x000000040c007c0c */ /* 0x000fe4000cf81270 */
[----:B------:R-:W-:Y:S01]  /*a2e10*/  ISETP.LT.AND P5, PT, R13, UR4, !P1 ;  /* 0x000000040d007c0c */ /* 0x000fe2000cfa1270 */
[----:B------:R-:W-:Y:S02]  /*a2e20*/  VIADD R0, R10, 0x1c9 ;  /* 0x000001c90a007836 */ /* 0x000fe40000000000 */
[----:B------:R-:W-:-:S03]  /*a2e30*/  IMAD.WIDE R18, R142, 0x4, R2 ;  /* 0x000000048e127825 */ /* 0x000fc600078e0202 */
[----:B------:R-:W-:Y:S01]  /*a2e40*/  ISETP.GE.AND P0, PT, R0, UR5, PT ;  /* 0x0000000500007c0c */ /* 0x000fe2000bf06270 */
[----:B------:R-:W-:Y:S01]  /*a2e50*/  IMAD.WIDE R20, R142, 0x4, R4 ;  /* 0x000000048e147825 */ /* 0x000fe200078e0204 */
[----:B------:R-:W-:-:S03]  /*a2e60*/  ISETP.LT.AND P1, PT, R14, UR4, !P1 ;  /* 0x000000040e007c0c */ /* 0x000fc6000cf21270 */
[----:B------:R-:W-:Y:S01]  /*a2e70*/  IMAD.WIDE R22, R142, 0x4, R6 ;  /* 0x000000048e167825 */ /* 0x000fe200078e0206 */
[----:B--2---:R1:W-:Y:S03]  /*a2e80*/  @P2 STG.E desc[UR6][R16.64], R148 ;  /* 0x0000009410002986 */ /* 0x0043e6000c101906 */
[----:B-1----:R-:W-:Y:S02]  /*a2e90*/  IMAD.WIDE R16, R146, 0x4, R8 ;  /* 0x0000000492107825 */ /* 0x002fe400078e0208 */
[----:B------:R-:W2:Y:S04]  /*a2ea0*/  LDL.LU R146, [R1+0x170] ;  /* 0x0001700001927983 */ /* 0x000ea80000300800 */
[----:B------:R-:W2:Y:S04]  /*a2eb0*/  LDL.LU R244, [R1+0x130] ;  /* 0x0001300001f47983 */ /* 0x000ea80000300800 */
[----:B------:R-:W2:Y:S04]  /*a2ec0*/  LDL.LU R148, [R1+0x110] ;  /* 0x0001100001947983 */ /* 0x000ea80000300800 */
[----:B------:R1:W-:Y:S01]  /*a2ed0*/  @P3 STG.E desc[UR6][R16.64], R147 ;  /* 0x0000009310003986 */ /* 0x0003e2000c101906 */
[----:B------:R-:W-:-:S03]  /*a2ee0*/  ISETP.LT.AND P3, PT, R11, UR4, !P0 ;  /* 0x000000040b007c0c */ /* 0x000fc6000c761270 */
[----:B----4-:R4:W-:Y:S04]  /*a2ef0*/  @P6 STG.E desc[UR6][R18.64], R240 ;  /* 0x000000f012006986 */ /* 0x0109e8000c101906 */
[----:B------:R-:W-:Y:S04]  /*a2f00*/  @P4 STG.E desc[UR6][R20.64], R151 ;  /* 0x0000009714004986 */ /* 0x000fe8000c101906 */
[----:B-1----:R-:W2:Y:S04]  /*a2f10*/  LDL.LU R147, [R1+0x274] ;  /* 0x0002740001937983 */ /* 0x002ea80000300800 */
[----:B------:R1:W-:Y:S01]  /*a2f20*/  @P5 STG.E desc[UR6][R22.64], R144 ;  /* 0x0000009016005986 */ /* 0x0003e2000c101906 */
[----:B----4-:R-:W-:-:S03]  /*a2f30*/  IMAD.WIDE R18, R142, 0x4, R8 ;  /* 0x000000048e127825 */ /* 0x010fc600078e0208 */
[----:B-1----:R-:W4:Y:S04]  /*a2f40*/  LDL.LU R144, [R1+0x234] ;  /* 0x0002340001907983 */ /* 0x002f280000300800 */
[----:B------:R-:W4:Y:S04]  /*a2f50*/  LDL.LU R142, [R1+0x27ec] ;  /* 0x0027ec00018e7983 */ /* 0x000f280000300800 */
[----:B------:R-:W-:Y:S04]  /*a2f60*/  @P1 STG.E desc[UR6][R18.64], R149 ;  /* 0x0000009512001986 */ /* 0x000fe8000c101906 */
[----:B------:R-:W4:Y:S01]  /*a2f70*/  LDL.LU R151, [R1+0x214] ;  /* 0x0002140001977983 */ /* 0x000f220000300800 */
[----:B---3--:R-:W-:-:S05]  /*a2f80*/  IMAD.WIDE R16, R143, 0x4, R2 ;  /* 0x000000048f107825 */ /* 0x008fca00078e0202 */
[----:B------:R1:W-:Y:S04]  /*a2f90*/  @P3 STG.E desc[UR6][R16.64], R145 ;  /* 0x0000009110003986 */ /* 0x0003e8000c101906 */
[----:B-1----:R-:W3:Y:S01]  /*a2fa0*/  LDL.LU R145, [R1+0x1c4] ;  /* 0x0001c40001917983 */ /* 0x002ee20000300800 */
[----:B------:R-:W-:Y:S01]  /*a2fb0*/  VIADD R15, R10, 0x1ca ;  /* 0x000001ca0a0f7836 */ /* 0x000fe20000000000 */
[----:B------:R-:W-:Y:S02]  /*a2fc0*/  ISETP.LT.AND P5, PT, R12, UR4, !P0 ;  /* 0x000000040c007c0c */ /* 0x000fe4000c7a1270 */
[----:B------:R-:W-:Y:S02]  /*a2fd0*/  ISETP.LT.AND P4, PT, R13, UR4, !P0 ;  /* 0x000000040d007c0c */ /* 0x000fe4000c781270 */
[----:B------:R-:W-:-:S02]  /*a2fe0*/  ISETP.LT.AND P0, PT, R14, UR4, !P0 ;  /* 0x000000040e007c0c */ /* 0x000fc4000c701270 */
[----:B------:R-:W-:Y:S01]  /*a2ff0*/  ISETP.GE.AND P2, PT, R15, UR5, PT ;  /* 0x000000050f007c0c */ /* 0x000fe2000bf46270 */
[----:B------:R-:W-:-:S03]  /*a3000*/  IMAD.WIDE R20, R143, 0x4, R4 ;  /* 0x000000048f147825 */ /* 0x000fc600078e0204 */
[----:B------:R-:W-:Y:S01]  /*a3010*/  ISETP.LT.AND P6, PT, R11, UR4, !P2 ;  /* 0x000000040b007c0c */ /* 0x000fe2000d7c1270 */
[----:B------:R-:W-:Y:S01]  /*a3020*/  IMAD.WIDE R18, R143, 0x4, R6 ;  /* 0x000000048f127825 */ /* 0x000fe200078e0206 */
[----:B------:R-:W-:-:S03]  /*a3030*/  ISETP.LT.AND P3, PT, R12, UR4, !P2 ;  /* 0x000000040c007c0c */ /* 0x000fc6000d761270 */
[----:B------:R-:W-:Y:S02]  /*a3040*/  IMAD.WIDE R16, R143, 0x4, R8 ;  /* 0x000000048f107825 */ /* 0x000fe400078e0208 */
[----:B------:R-:W3:Y:S04]  /*a3050*/  LDL.LU R143, [R1+0x27f0] ;  /* 0x0027f000018f7983 */ /* 0x000ee80000300800 */
[----:B------:R-:W3:Y:S04]  /*a3060*/  LDL.LU R149, [R1+0x194] ;  /* 0x0001940001957983 */ /* 0x000ee80000300800 */
[----:B--2---:R1:W-:Y:S04]  /*a3070*/  @P5 STG.E desc[UR6][R20.64], R146 ;  /* 0x0000009214005986 */ /* 0x0043e8000c101906 */
[----:B------:R-:W-:Y:S01]  /*a3080*/  @P4 STG.E desc[UR6][R18.64], R244 ;  /* 0x000000f412004986 */ /* 0x000fe2000c101906 */
[----:B------:R-:W-:-:S03]  /*a3090*/  ISETP.LT.AND P4, PT, R13, UR4, !P2 ;  /* 0x000000040d007c0c */ /* 0x000fc6000d781270 */
[----:B------:R2:W-:Y:S01]  /*a30a0*/  @P0 STG.E desc[UR6][R16.64], R148 ;  /* 0x0000009410000986 */ /* 0x0005e2000c101906 */
[----:B-1----:R-:W-:-:S03]  /*a30b0*/  IMAD.WIDE R20, R150, 0x4, R2 ;  /* 0x0000000496147825 */ /* 0x002fc600078e0202 */
[----:B------:R-:W3:Y:S01]  /*a30c0*/  LDL.LU R146, [R1+0x174] ;  /* 0x0001740001927983 */ /* 0x000ee20000300800 */
[----:B------:R-:W-:Y:S01]  /*a30d0*/  ISETP.LT.AND P2, PT, R14, UR4, !P2 ;  /* 0x000000040e007c0c */ /* 0x000fe2000d741270 */
[C---:B--2---:R-:W-:Y:S02]  /*a30e0*/  IMAD.WIDE R16, R150.reuse, 0x4, R4 ;  /* 0x0000000496107825 */ /* 0x044fe400078e0204 */
[----:B------:R-:W2:Y:S04]  /*a30f0*/  LDL.LU R148, [R1+0x134] ;  /* 0x0001340001947983 */ /* 0x000ea80000300800 */
[----:B------:R1:W-:Y:S01]  /*a3100*/  @P6 STG.E desc[UR6][R20.64], R147 ;  /* 0x0000009314006986 */ /* 0x0003e2000c101906 */
[----:B------:R-:W-:-:S03]  /*a3110*/  IMAD.WIDE R18, R150, 0x4, R6 ;  /* 0x0000000496127825 */ /* 0x000fc600078e0206 */
[----:B-1----:R-:W2:Y:S04]  /*a3120*/  LDL.LU R147, [R1+0x114] ;  /* 0x0001140001937983 */ /* 0x002ea80000300800 */
[----:B----4-:R1:W-:Y:S04]  /*a3130*/  @P3 STG.E desc[UR6][R16.64], R144 ;  /* 0x0000009010003986 */ /* 0x0103e8000c101906 */
[----:B-1----:R-:W4:Y:S01]  /*a3140*/  LDL.LU R144, [R1+0x278] ;  /* 0x0002780001907983 */ /* 0x002f220000300800 */
[----:B------:R-:W-:-:S03]  /*a3150*/  IMAD.WIDE R16, R150, 0x4, R8 ;  /* 0x0000000496107825 */ /* 0x000fc600078e0208 */
[----:B------:R-:W4:Y:S04]  /*a3160*/  LDL.LU R150, [R1+0x27f4] ;  /* 0x0027f40001967983 */ /* 0x000f280000300800 */
[----:B------:R-:W-:Y:S04]  /*a3170*/  @P4 STG.E desc[UR6][R18.64], R151 ;  /* 0x0000009712004986 */ /* 0x000fe8000c101906 */
[----:B------:R-:W4:Y:S04]  /*a3180*/  LDL.LU R240, [R1+0x238] ;  /* 0x0002380001f07983 */ /* 0x000f280000300800 */
[----:B------:R-:W4:Y:S04]  /*a3190*/  LDL.LU R244, [R1+0x218] ;  /* 0x0002180001f47983 */ /* 0x000f280000300800 */
[----:B---3--:R1:W-:Y:S04]  /*a31a0*/  @P2 STG.E desc[UR6][R16.64], R145 ;  /* 0x0000009110002986 */ /* 0x0083e8000c101906 */
[----:B-1----:R-:W3:Y:S01]  /*a31b0*/  LDL.LU R145, [R1+0x1c8] ;  /* 0x0001c80001917983 */ /* 0x002ee20000300800 */
[----:B------:R-:W-:-:S02]  /*a31c0*/  VIADD R0, R10, 0x1cb ;  /* 0x000001cb0a007836 */ /* 0x000fc40000000000 */
[----:B------:R-:W-:Y:S01]  /*a31d0*/  VIADD R15, R10, 0x1cc ;  /* 0x000001cc0a0f7836 */ /* 0x000fe20000000000 */
[----:B------:R-:W3:Y:S02]  /*a31e0*/  LDL.LU R151, [R1+0x198] ;  /* 0x0001980001977983 */ /* 0x000ee40000300800 */
[----:B------:R-:W-:-:S04]  /*a31f0*/  ISETP.GE.AND P1, PT, R0, UR5, PT ;  /* 0x0000000500007c0c */ /* 0x000fc8000bf26270 */
[----:B------:R-:W-:Y:S02]  /*a3200*/  ISETP.LT.AND P5, PT, R11, UR4, !P1 ;  /* 0x000000040b007c0c */ /* 0x000fe4000cfa1270 */
[----:B------:R-:W-:Y:S02]  /*a3210*/  ISETP.LT.AND P6, PT, R12, UR4, !P1 ;  /* 0x000000040c007c0c */ /* 0x000fe4000cfc1270 */
[----:B------:R-:W-:Y:S02]  /*a3220*/  ISETP.GE.AND P0, PT, R15, UR5, PT ;  /* 0x000000050f007c0c */ /* 0x000fe4000bf06270 */
[----:B------:R-:W-:Y:S02]  /*a3230*/  ISETP.LT.AND P4, PT, R13, UR4, !P1 ;  /* 0x000000040d007c0c */ /* 0x000fe4000cf81270 */
[----:B------:R-:W-:Y:S01]  /*a3240*/  ISETP.LT.AND P1, PT, R14, UR4, !P1 ;  /* 0x000000040e007c0c */ /* 0x000fe2000cf21270 */
[----:B------:R-:W-:Y:S01]  /*a3250*/  IMAD.WIDE R18, R142, 0x4, R2 ;  /* 0x000000048e127825 */ /* 0x000fe200078e0202 */
[----:B------:R-:W-:-:S03]  /*a3260*/  ISETP.LT.AND P2, PT, R11, UR4, !P0 ;  /* 0x000000040b007c0c */ /* 0x000fc6000c741270 */
[C---:B------:R-:W-:Y:S01]  /*a3270*/  IMAD.WIDE R20, R142.reuse, 0x4, R4 ;  /* 0x000000048e147825 */ /* 0x040fe200078e0204 */
[----:B------:R1:W-:Y:S03]  /*a3280*/  @P5 STG.E desc[UR6][R18.64], R149 ;  /* 0x0000009512005986 */ /* 0x0003e6000c101906 */
[C---:B------:R-:W-:Y:S01]  /*a3290*/  IMAD.WIDE R16, R142.reuse, 0x4, R6 ;  /* 0x000000048e107825 */ /* 0x040fe200078e0206 */
[----:B------:R-:W-:Y:S01]  /*a32a0*/  ISETP.LT.AND P5, PT, R13, UR4, !P0 ;  /* 0x000000040d007c0c */ /* 0x000fe2000c7a1270 */
[----:B------:R2:W-:Y:S02]  /*a32b0*/  @P6 STG.E desc[UR6][R20.64], R146 ;  /* 0x0000009214006986 */ /* 0x0005e4000c101906 */
[----:B-1----:R-:W-:Y:S02]  /*a32c0*/  IMAD.WIDE R18, R142, 0x4, R8 ;  /* 0x000000048e127825 */ /* 0x002fe400078e0208 */
[----:B------:R-:W3:Y:S01]  /*a32d0*/  LDL.LU R149, [R1+0x178] ;  /* 0x0001780001957983 */ /* 0x000ee20000300800 */
[----:B------:R-:W-:-:S03]  /*a32e0*/  ISETP.LT.AND P6, PT, R12, UR4, !P0 ;  /* 0x000000040c007c0c */ /* 0x000fc6000c7c1270 */
[----:B------:R-:W3:Y:S01]  /*a32f0*/  LDL.LU R142, [R1+0x23c] ;  /* 0x00023c00018e7983 */ /* 0x000ee20000300800 */
[----:B------:R-:W-:Y:S01]  /*a3300*/  ISETP.LT.AND P0, PT, R14, UR4, !P0 ;  /* 0x000000040e007c0c */ /* 0x000fe2000c701270 */
[C---:B--2---:R-:W-:Y:S02]  /*a3310*/  IMAD.WIDE R20, R143.reuse, 0x4, R2 ;  /* 0x000000048f147825 */ /* 0x044fe400078e0202 */
[----:B------:R-:W2:Y:S04]  /*a3320*/  LDL.LU R146, [R1+0x27fc] ;  /* 0x0027fc0001927983 */ /* 0x000ea80000300800 */
[----:B------:R1:W-:Y:S04]  /*a3330*/  @P4 STG.E desc[UR6][R16.64], R148 ;  /* 0x0000009410004986 */ /* 0x0003e8000c101906 */
[----:B------:R1:W-:Y:S04]  /*a3340*/  @P1 STG.E desc[UR6][R18.64], R147 ;  /* 0x0000009312001986 */ /* 0x0003e8000c101906 */
[----:B-1----:R-:W2:Y:S01]  /*a3350*/  LDL.LU R148, [R1+0x138] ;  /* 0x0001380001947983 */ /* 0x002ea20000300800 */
[----:B------:R-:W-:-:S03]  /*a3360*/  IMAD.WIDE R16, R143, 0x4, R4 ;  /* 0x000000048f107825 */ /* 0x000fc600078e0204 */
[----:B------:R-:W2:Y:S01]  /*a3370*/  LDL.LU R147, [R1+0x118] ;  /* 0x0001180001937983 */ /* 0x000ea20000300800 */
[----:B------:R-:W-:-:S03]  /*a3380*/  IMAD.WIDE R18, R143, 0x4, R6 ;  /* 0x000000048f127825 */ /* 0x000fc600078e0206 */
[----:B----4-:R1:W-:Y:S04]  /*a3390*/  @P2 STG.E desc[UR6][R20.64], R144 ;  /* 0x0000009014002986 */ /* 0x0103e8000c101906 */
[----:B-1----:R-:W4:Y:S01]  /*a33a0*/  LDL.LU R144, [R1+0x27c] ;  /* 0x00027c0001907983 */ /* 0x002f220000300800 */
[----:B------:R-:W-:-:S03]  /*a33b0*/  IMAD.WIDE R20, R143, 0x4, R8 ;  /* 0x000000048f147825 */ /* 0x000fc600078e0208 */
[----:B------:R-:W-:Y:S04]  /*a33c0*/  @P6 STG.E desc[UR6][R16.64], R240 ;  /* 0x000000f010006986 */ /* 0x000fe8000c101906 */
[----:B------:R-:W-:Y:S04]  /*a33d0*/  @P5 STG.E desc[UR6][R18.64], R244 ;  /* 0x000000f412005986 */ /* 0x000fe8000c101906 */
[----:B------:R-:W4:Y:S04]  /*a33e0*/  LDL.LU R143, [R1+0x2804] ;  /* 0x00280400018f7983 */ /* 0x000f280000300800 */
[----:B---3--:R1:W-:Y:S04]  /*a33f0*/  @P0 STG.E desc[UR6][R20.64], R145 ;  /* 0x0000009114000986 */ /* 0x0083e8000c101906 */
        /* <DEDUP_REMOVED lines=8> */
[----:B------:R-:W-:Y:S02]  /*a3480*/  ISETP.LT.AND P2, PT, R12, UR4, !P3 ;  /* 0x000000040c007c0c */ /* 0x000fe4000df41270 */
[----:B------:R-:W-:-:S02]  /*a3490*/  ISETP.GE.AND P4, PT, R0, UR5, PT ;  /* 0x0000000500007c0c */ /* 0x000fc4000bf86270 */
[----:B------:R-:W-:Y:S02]  /*a34a0*/  ISETP.LT.AND P0, PT, R13, UR4, !P3 ;  /* 0x000000040d007c0c */ /* 0x000fe4000df01270 */
[----:B------:R-:W-:Y:S01]  /*a34b0*/  ISETP.LT.AND P3, PT, R14, UR4, !P3 ;  /* 0x000000040e007c0c */ /* 0x000fe2000df61270 */
[----:B------:R-:W-:Y:S01]  /*a34c0*/  IMAD.WIDE R18, R150, 0x4, R4 ;  /* 0x0000000496127825 */ /* 0x000fe200078e0204 */
[----:B------:R-:W-:-:S03]  /*a34d0*/  ISETP.LT.AND P6, PT, R11, UR4, !P4 ;  /* 0x000000040b007c0c */ /* 0x000fc6000e7c1270 */
[----:B------:R1:W-:Y:S01]  /*a34e0*/  @P1 STG.E desc[UR6][R16.64], R151 ;  /* 0x0000009710001986 */ /* 0x0003e2000c101906 */
[----:B------:R-:W-:-:S03]  /*a34f0*/  ISETP.LT.AND P5, PT, R12, UR4, !P4 ;  /* 0x000000040c007c0c */ /* 0x000fc6000e7a1270 */
[----:B------:R2:W-:Y:S01]  /*a3500*/  @P2 STG.E desc[UR6][R18.64], R149 ;  /* 0x0000009512002986 */ /* 0x0005e2000c101906 */
[----:B------:R-:W-:Y:S01]  /*a3510*/  ISETP.LT.AND P2, PT, R13, UR4, !P4 ;  /* 0x000000040d007c0c */ /* 0x000fe2000e741270 */
[C---:B-1----:R-:W-:Y:S02]  /*a3520*/  IMAD.WIDE R16, R150.reuse, 0x4, R6 ;  /* 0x0000000496107825 */ /* 0x042fe400078e0206 */
[----:B------:R-:W3:Y:S02]  /*a3530*/  LDL.LU R151, [R1+0x17c] ;  /* 0x00017c0001977983 */ /* 0x000ee40000300800 */
[----:B--2---:R-:W-:Y:S02]  /*a3540*/  IMAD.WIDE R18, R150, 0x4, R8 ;  /* 0x0000000496127825 */ /* 0x004fe400078e0208 */
[----:B------:R-:W2:Y:S02]  /*a3550*/  LDL.LU R149, [R1+0x13c] ;  /* 0x00013c0001957983 */ /* 0x000ea40000300800 */
[----:B------:R-:W-:-:S02]  /*a3560*/  IMAD.WIDE R20, R146, 0x4, R2 ;  /* 0x0000000492147825 */ /* 0x000fc400078e0202 */
[----:B------:R1:W-:Y:S02]  /*a3570*/  @P0 STG.E desc[UR6][R16.64], R148 ;  /* 0x0000009410000986 */ /* 0x0003e4000c101906 */
[C---:B------:R-:W-:Y:S02]  /*a3580*/  IMAD.WIDE R22, R146.reuse, 0x4, R4 ;  /* 0x0000000492167825 */ /* 0x040fe400078e0204 */
[----:B------:R1:W-:Y:S04]  /*a3590*/  @P3 STG.E desc[UR6][R18.64], R147 ;  /* 0x0000009312003986 */ /* 0x0003e8000c101906 */
[----:B-1----:R-:W2:Y:S01]  /*a35a0*/  LDL.LU R148, [R1+0x11c] ;  /* 0x00011c0001947983 */ /* 0x002ea20000300800 */
[----:B------:R-:W-:-:S03]  /*a35b0*/  IMAD.WIDE R16, R146, 0x4, R6 ;  /* 0x0000000492107825 */ /* 0x000fc600078e0206 */
[----:B------:R-:W2:Y:S04]  /*a35c0*/  LDL.LU R147, [R1+0xd0] ;  /* 0x0000d00001937983 */ /* 0x000ea80000300800 */
[----:B----4-:R1:W-:Y:S04]  /*a35d0*/  @P6 STG.E desc[UR6][R20.64], R144 ;  /* 0x0000009014006986 */ /* 0x0103e8000c101906 */
[----:B------:R4:W-:Y:S04]  /*a35e0*/  @P5 STG.E desc[UR6][R22.64], R142 ;  /* 0x0000008e16005986 */ /* 0x0009e8000c101906 */
[----:B-1----:R-:W2:Y:S04]  /*a35f0*/  LDL.LU R144, [R1+0x2814] ;  /* 0x0028140001907983 */ /* 0x002ea80000300800 */
[----:B----4-:R-:W4:Y:S04]  /*a3600*/  LDL.LU R142, [R1+0x2820] ;  /* 0x00282000018e7983 */ /* 0x010f280000300800 */
[----:B------:R-:W4:Y:S04]  /*a3610*/  LDL.LU R150, [R1+0xb0] ;  /* 0x0000b00001967983 */ /* 0x000f280000300800 */
[----:B---3--:R1:W-:Y:S02]  /*a3620*/  @P2 STG.E desc[UR6][R16.64], R145 ;  /* 0x0000009110002986 */ /* 0x0083e4000c101906 */
[----:B-1----:R-:W-:-:S02]  /*a3630*/  IMAD.WIDE R16, R146, 0x4, R8 ;  /* 0x0000000492107825 */ /* 0x002fc400078e0208 */
[----:B------:R-:W3:Y:S04]  /*a3640*/  LDL.LU R145, [R1+0x80] ;  /* 0x0000800001917983 */ /* 0x000ee80000300800 */
[----:B------:R-:W3:Y:S01]  /*a3650*/  LDL.LU R146, [R1+0x30] ;  /* 0x0000300001927983 */ /* 0x000ee20000300800 */
[----:B------:R-:W-:Y:S01]  /*a3660*/  VIADD R0, R10, 0x1cf ;  /* 0x000001cf0a007836 */ /* 0x000fe20000000000 */
[----:B------:R-:W-:-:S04]  /*a3670*/  ISETP.LT.AND P4, PT, R14, UR4, !P4 ;  /* 0x000000040e007c0c */ /* 0x000fc8000e781270 */
[----:B------:R-:W-:Y:S01]  /*a3680*/  ISETP.GE.AND P1, PT, R0, UR5, PT ;  /* 0x0000000500007c0c */ /* 0x000fe2000bf26270 */
[----:B------:R-:W-:-:S03]  /*a3690*/  VIADD R0, R10, 0x1d0 ;  /* 0x000001d00a007836 */ /* 0x000fc60000000000 */
[----:B------:R-:W-:Y:S02]  /*a36a0*/  ISETP.LT.AND P6, PT, R11, UR4, !P1 ;  /* 0x000000040b007c0c */ /* 0x000fe4000cfc1270 */
[----:B------:R-:W-:Y:S02]  /*a36b0*/  ISETP.LT.AND P3, PT, R12, UR4, !P1 ;  /* 0x000000040c007c0c */ /* 0x000fe4000cf61270 */
[----:B------:R-:W-:Y:S01]  /*a36c0*/  ISETP.LT.AND P5, PT, R13, UR4, !P1 ;  /* 0x000000040d007c0c */ /* 0x000fe2000cfa1270 */
[C---:B------:R-:W-:Y:S01]  /*a36d0*/  IMAD.WIDE R18, R143.reuse, 0x4, R2 ;  /* 0x000000048f127825 */ /* 0x040fe200078e0202 */
[----:B------:R-:W-:Y:S01]  /*a36e0*/  ISETP.GE.AND P0, PT, R0, UR5, PT ;  /* 0x0000000500007c0c */ /* 0x000fe2000bf06270 */
[----:B------:R-:W-:Y:S01]  /*a36f0*/  @P4 STG.E desc[UR6][R16.64], R240 ;  /* 0x000000f010004986 */ /* 0x000fe2000c101906 */
[----:B------:R-:W-:Y:S01]  /*a3700*/  ISETP.LT.AND P1, PT, R14, UR4, !P1 ;  /* 0x000000040e007c0c */ /* 0x000fe2000cf21270 */
[----:B------:R-:W-:Y:S01]  /*a3710*/  IMAD.WIDE R20, R143, 0x4, R4 ;  /* 0x000000048f147825 */ /* 0x000fe200078e0204 */
[----:B------:R-:W-:-:S03]  /*a3720*/  ISETP.LT.AND P4, PT, R11, UR4, !P0 ;  /* 0x000000040b007c0c */ /* 0x000fc6000c781270 */
[----:B------:R-:W-:Y:S01]  /*a3730*/  IMAD.WIDE R22, R143, 0x4, R6 ;  /* 0x000000048f167825 */ /* 0x000fe200078e0206 */
[----:B------:R1:W-:Y:S04]  /*a3740*/  @P6 STG.E desc[UR6][R18.64], R244 ;  /* 0x000000f412006986 */ /* 0x0003e8000c101906 */
[----:B------:R-:W-:Y:S01]  /*a3750*/  @P3 STG.E desc[UR6][R20.64], R151 ;  /* 0x0000009714003986 */ /* 0x000fe2000c101906 */
[----:B------:R-:W-:-:S03]  /*a3760*/  ISETP.LT.AND P3, PT, R13, UR4, !P0 ;  /* 0x000000040d007c0c */ /* 0x000fc6000c761270 */
[----:B--2---:R-:W-:Y:S01]  /*a3770*/  @P5 STG.E desc[UR6][R22.64], R149 ;  /* 0x0000009516005986 */ /* 0x004fe2000c101906 */
[----:B------:R-:W-:Y:S02]  /*a3780*/  ISETP.LT.AND P5, PT, R12, UR4, !P0 ;  /* 0x000000040c007c0c */ /* 0x000fe4000c7a1270 */
[----:B------:R-:W-:Y:S01]  /*a3790*/  ISETP.LT.AND P0, PT, R14, UR4, !P0 ;  /* 0x000000040e007c0c */ /* 0x000fe2000c701270 */
[----:B-1----:R-:W-:Y:S02]  /*a37a0*/  IMAD.WIDE R18, R143, 0x4, R8 ;  /* 0x000000048f127825 */ /* 0x002fe400078e0208 */
[----:B------:R-:W2:Y:S04]  /*a37b0*/  LDL.LU R143, [R1+0x2824] ;  /* 0x00282400018f7983 */ /* 0x000ea80000300800 */
[----:B------:R1:W-:Y:S04]  /*a37c0*/  @P1 STG.E desc[UR6][R18.64], R148 ;  /* 0x0000009412001986 */ /* 0x0003e8000c101906 */
[----:B-1----:R-:W2:Y:S01]  /*a37d0*/  LDL.LU R148, [R1+0xd4] ;  /* 0x0000d40001947983 */ /* 0x002ea20000300800 */
[----:B------:R-:W-:-:S04]  /*a37e0*/  IMAD.WIDE R16, R144, 0x4, R2 ;  /* 0x0000000490107825 */ /* 0x000fc800078e0202 */
[C---:B------:R-:W-:Y:S01]  /*a37f0*/  IMAD.WIDE R18, R144.reuse, 0x4, R4 ;  /* 0x0000000490127825 */ /* 0x040fe200078e0204 */
[----:B------:R1:W-:Y:S03]  /*a3800*/  @P4 STG.E desc[UR6][R16.64], R147 ;  /* 0x0000009310004986 */ /* 0x0003e6000c101906 */
[C---:B------:R-:W-:Y:S01]  /*a3810*/  IMAD.WIDE R20, R144.reuse, 0x4, R6 ;  /* 0x0000000490147825 */ /* 0x040fe200078e0206 */
[----:B----4-:R-:W-:Y:S04]  /*a3820*/  @P5 STG.E desc[UR6][R18.64], R150 ;  /* 0x0000009612005986 */ /* 0x010fe8000c101906 */
[----:B-1----:R-:W4:Y:S01]  /*a3830*/  LDL.LU R147, [R1+0xb4] ;  /* 0x0000b40001937983 */ /* 0x002f220000300800 */
[----:B------:R-:W-:-:S03]  /*a3840*/  IMAD.WIDE R16, R144, 0x4, R8 ;  /* 0x0000000490107825 */ /* 0x000fc600078e0208 */
[----:B------:R-:W4:Y:S04]  /*a3850*/  LDL.LU R144, [R1+0x282c] ;  /* 0x00282c0001907983 */ /* 0x000f280000300800 */
[----:B---3--:R1:W-:Y:S04]  /*a3860*/  @P3 STG.E desc[UR6][R20.64], R145 ;  /* 0x0000009114003986 */ /* 0x0083e8000c101906 */
[----:B------:R3:W-:Y:S04]  /*a3870*/  @P0 STG.E desc[UR6][R16.64], R146 ;  /* 0x0000009210000986 */ /* 0x0007e8000c101906 */
[----:B-1----:R-:W4:Y:S04]  /*a3880*/  LDL.LU R145, [R1+0x84] ;  /* 0x0000840001917983 */ /* 0x002f280000300800 */
[----:B---3--:R-:W3:Y:S01]  /*a3890*/  LDL.LU R146, [R1+0x34] ;  /* 0x0000340001927983 */ /* 0x008ee20000300800 */
[----:B------:R-:W-:-:S05]  /*a38a0*/  VIADD R15, R10, 0x1d1 ;  /* 0x000001d10a0f7836 */ /* 0x000fca0000000000 */
[----:B------:R-:W-:-:S04]  /*a38b0*/  ISETP.GE.AND P2, PT, R15, UR5, PT ;  /* 0x000000050f007c0c */ /* 0x000fc8000bf46270 */
[----:B------:R-:W-:Y:S01]  /*a38c0*/  ISETP.LT.AND P6, PT, R11, UR4, !P2 ;  /* 0x000000040b007c0c */ /* 0x000fe2000d7c1270 */
[----:B------:R-:W-:Y:S01]  /*a38d0*/  VIADD R0, R10, 0x1d2 ;  /* 0x000001d20a007836 */ /* 0x000fe20000000000 */
[----:B------:R-:W-:Y:S02]  /*a38e0*/  ISETP.LT.AND P4, PT, R12, UR4, !P2 ;  /* 0x000000040c007c0c */ /* 0x000fe4000d781270 */
[----:B------:R-:W-:Y:S01]  /*a38f0*/  ISETP.LT.AND P3, PT, R13, UR4, !P2 ;  /* 0x000000040d007c0c */ /* 0x000fe2000d761270 */
[----:B------:R-:W-:Y:S01]  /*a3900*/  IMAD.WIDE R18, R142, 0x4, R2 ;  /* 0x000000048e127825 */ /* 0x000fe200078e0202 */
[----:B------:R-:W-:Y:S02]  /*a3910*/  ISETP.GE.AND P1, PT, R0, UR5, PT ;  /* 0x0000000500007c0c */ /* 0x000fe4000bf26270 */
[----:B------:R-:W-:Y:S01]  /*a3920*/  ISETP.LT.AND P2, PT, R14, UR4, !P2 ;  /* 0x000000040e007c0c */ /* 0x000fe2000d741270 */
[----:B------:R-:W-:Y:S01]  /*a3930*/  IMAD.WIDE R16, R142, 0x4, R4 ;  /* 0x000000048e107825 */ /* 0x000fe200078e0204 */
[----:B------:R-:W-:-:S03]  /*a3940*/  ISETP.LT.AND P5, PT, R11, UR4, !P1 ;  /* 0x000000040b007c0c */ /* 0x000fc6000cfa1270 */
[----:B------:R1:W-:Y:S01]  /*a3950*/  @P6 STG.E desc[UR6][R18.64], R248 ;  /* 0x000000f812006986 */ /* 0x0003e2000c101906 */
[----:B------:R-:W-:-:S03]  /*a3960*/  ISETP.LT.AND P6, PT, R12, UR4, !P1 ;  /* 0x000000040c007c0c */ /* 0x000fc6000cfc1270 */
[----:B------:R1:W-:Y:S02]  /*a3970*/  @P4 STG.E desc[UR6][R16.64], R236 ;  /* 0x000000ec10004986 */ /* 0x0003e4000c101906 */
[----:B-1----:R-:W-:-:S04]  /*a3980*/  IMAD.WIDE R18, R142, 0x4, R6 ;  /* 0x000000048e127825 */ /* 0x002fc800078e0206 */
[----:B------:R-:W-:Y:S01]  /*a3990*/  IMAD.WIDE R16, R142, 0x4, R8 ;  /* 0x000000048e107825 */ /* 0x000fe200078e0208 */
[----:B------:R1:W-:Y:S01]  /*a39a0*/  @P3 STG.E desc[UR6][R18.64], R232 ;  /* 0x000000e812003986 */ /* 0x0003e2000c101906 */
[----:B------:R-:W-:Y:S02]  /*a39b0*/  ISETP.LT.AND P3, PT, R13, UR4, !P1 ;  /* 0x000000040d007c0c */ /* 0x000fe4000cf61270 */
[----:B------:R-:W-:Y:S01]  /*a39c0*/  ISETP.LT.AND P1, PT, R14, UR4, !P1 ;  /* 0x000000040e007c0c */ /* 0x000fe2000cf21270 */
[C---:B--2---:R-:W-:Y:S01]  /*a39d0*/  IMAD.WIDE R20, R143.reuse, 0x4, R4 ;  /* 0x000000048f147825 */ /* 0x044fe200078e0204 */
[----:B------:R-:W2:Y:S03]  /*a39e0*/  LDL.LU R142, [R1+0x2838] ;  /* 0x00283800018e7983 */ /* 0x000ea60000300800 */
[C---:B-1----:R-:W-:Y:S01]  /*a39f0*/  IMAD.WIDE R18, R143.reuse, 0x4, R2 ;  /* 0x000000048f127825 */ /* 0x042fe200078e0202 */
[----:B------:R1:W-:Y:S04]  /*a3a00*/  @P2 STG.E desc[UR6][R16.64], R228 ;  /* 0x000000e410002986 */ /* 0x0003e8000c101906 */
[----:B------:R1:W-:Y:S02]  /*a3a10*/  @P5 STG.E desc[UR6][R18.64], R148 ;  /* 0x0000009412005986 */ /* 0x0003e4000c101906 */
[----:B-1----:R-:W-:-:S04]  /*a3a20*/  IMAD.WIDE R16, R143, 0x4, R6 ;  /* 0x000000048f107825 */ /* 0x002fc800078e0206 */
[----:B------:R-:W-:Y:S01]  /*a3a30*/  IMAD.WIDE R18, R143, 0x4, R8 ;  /* 0x000000048f127825 */ /* 0x000fe200078e0208 */
[----:B----4-:R1:W-:Y:S04]  /*a3a40*/  @P6 STG.E desc[UR6][R20.64], R147 ;  /* 0x0000009314006986 */ /* 0x0103e8000c101906 */
[----:B-1----:R-:W4:Y:S04]  /*a3a50*/  LDL.LU R147, [R1+0xd8] ;  /* 0x0000d80001937983 */ /* 0x002f280000300800 */
[----:B------:R-:W4:Y:S04]  /*a3a60*/  LDL.LU R143, [R1+0xb8] ;  /* 0x0000b800018f7983 */ /* 0x000f280000300800 */
[----:B------:R-:W4:Y:S04]  /*a3a70*/  LDL.LU R150, [R1+0x2844] ;  /* 0x0028440001967983 */ /* 0x000f280000300800 */
[----:B------:R-:W4:Y:S04]  /*a3a80*/  LDL.LU R149, [R1+0x88] ;  /* 0x0000880001957983 */ /* 0x000f280000300800 */
[----:B------:R-:W-:Y:S04]  /*a3a90*/  @P3 STG.E desc[UR6][R16.64], R145 ;  /* 0x0000009110003986 */ /* 0x000fe8000c101906 */
        /* <DEDUP_REMOVED lines=8> */
[----:B------:R-:W-:Y:S02]  /*a3b20*/  ISETP.LT.AND P5, PT, R13, UR4, !P0 ;  /* 0x000000040d007c0c */ /* 0x000fe4000c7a1270 */
[----:B------:R-:W-:Y:S01]  /*a3b30*/  ISETP.LT.AND P0, PT, R14, UR4, !P0 ;  /* 0x000000040e007c0c */ /* 0x000fe2000c701270 */
[----:B------:R-:W-:Y:S01]  /*a3b40*/  IMAD.WIDE R20, R144, 0x4, R2 ;  /* 0x0000000490147825 */ /* 0x000fe200078e0202 */
[----:B------:R-:W-:-:S03]  /*a3b50*/  ISETP.GE.AND P4, PT, R0, UR5, PT ;  /* 0x0000000500007c0c */ /* 0x000fc6000bf86270 */
[C---:B------:R-:W-:Y:S01]  /*a3b60*/  IMAD.WIDE R16, R144.reuse, 0x4, R4 ;  /* 0x0000000490107825 */ /* 0x040fe200078e0204 */
[----:B------:R-:W-:Y:S01]  /*a3b70*/  ISETP.LT.AND P1, PT, R11, UR4, !P4 ;  /* 0x000000040b007c0c */ /* 0x000fe2000e721270 */
[----:B------:R1:W-:Y:S02]  /*a3b80*/  @P2 STG.E desc[UR6][R20.64], R249 ;  /* 0x000000f914002986 */ /* 0x0003e4000c101906 */
[----:B------:R-:W-:Y:S01]  /*a3b90*/  IMAD.WIDE R18, R144, 0x4, R6 ;  /* 0x0000000490127825 */ /* 0x000fe200078e0206 */
[----:B------:R-:W-:Y:S01]  /*a3ba0*/  ISETP.LT.AND P2, PT, R12, UR4, !P4 ;  /* 0x000000040c007c0c */ /* 0x000fe2000e741270 */
[----:B------:R2:W-:Y:S04]  /*a3bb0*/  @P6 STG.E desc[UR6][R16.64], R237 ;  /* 0x000000ed10006986 */ /* 0x0005e8000c101906 */
[----:B------:R2:W-:Y:S01]  /*a3bc0*/  @P5 STG.E desc[UR6][R18.64], R233 ;  /* 0x000000e912005986 */ /* 0x0005e2000c101906 */
[----:B-1----:R-:W-:-:S03]  /*a3bd0*/  IMAD.WIDE R20, R144, 0x4, R8 ;  /* 0x0000000490147825 */ /* 0x002fc600078e0208 */
[----:B------:R-:W3:Y:S04]  /*a3be0*/  LDL.LU R144, [R1+0x284c] ;  /* 0x00284c0001907983 */ /* 0x000ee80000300800 */
[----:B------:R-:W-:Y:S01]  /*a3bf0*/  @P0 STG.E desc[UR6][R20.64], R229 ;  /* 0x000000e514000986 */ /* 0x000fe2000c101906 */
[----:B------:R-:W-:Y:S01]  /*a3c00*/  ISETP.LT.AND P0, PT, R13, UR4, !P4 ;  /* 0x000000040d007c0c */ /* 0x000fe2000e701270 */
[----:B--2---:R-:W-:Y:S01]  /*a3c10*/  IMAD.WIDE R16, R142, 0x4, R2 ;  /* 0x000000048e107825 */ /* 0x004fe200078e0202 */
[----:B------:R-:W-:Y:S01]  /*a3c20*/  ISETP.LT.AND P4, PT, R14, UR4, !P4 ;  /* 0x000000040e007c0c */ /* 0x000fe2000e781270 */
[----:B------:R-:W2:Y:S02]  /*a3c30*/  LDL.LU R148, [R1+0xdc] ;  /* 0x0000dc0001947983 */ /* 0x000ea40000300800 */
[----:B------:R-:W-:-:S02]  /*a3c40*/  IMAD.WIDE R18, R142, 0x4, R4 ;  /* 0x000000048e127825 */ /* 0x000fc400078e0204 */
[----:B----4-:R1:W-:Y:S04]  /*a3c50*/  @P1 STG.E desc[UR6][R16.64], R147 ;  /* 0x0000009310001986 */ /* 0x0103e8000c101906 */
[----:B------:R4:W-:Y:S01]  /*a3c60*/  @P2 STG.E desc[UR6][R18.64], R143 ;  /* 0x0000008f12002986 */ /* 0x0009e2000c101906 */
[----:B-1----:R-:W-:-:S03]  /*a3c70*/  IMAD.WIDE R16, R142, 0x4, R6 ;  /* 0x000000048e107825 */ /* 0x002fc600078e0206 */
[----:B------:R-:W2:Y:S01]  /*a3c80*/  LDL.LU R147, [R1+0xbc] ;  /* 0x0000bc0001937983 */ /* 0x000ea20000300800 */
[----:B----4-:R-:W-:-:S03]  /*a3c90*/  IMAD.WIDE R18, R142, 0x4, R8 ;  /* 0x000000048e127825 */ /* 0x010fc600078e0208 */
[----:B------:R-:W4:Y:S04]  /*a3ca0*/  LDL.LU R143, [R1+0x285c] ;  /* 0x00285c00018f7983 */ /* 0x000f280000300800 */
[----:B------:R-:W-:Y:S04]  /*a3cb0*/  @P0 STG.E desc[UR6][R16.64], R149 ;  /* 0x0000009510000986 */ /* 0x000fe8000c101906 */
[----:B------:R-:W4:Y:S04]  /*a3cc0*/  LDL.LU R142, [R1+0x2860] ;  /* 0x00286000018e7983 */ /* 0x000f280000300800 */
[----:B---3--:R1:W-:Y:S04]  /*a3cd0*/  @P4 STG.E desc[UR6][R18.64], R146 ;  /* 0x0000009212004986 */ /* 0x0083e8000c101906 */
[----:B-1----:R-:W3:Y:S01]  /*a3ce0*/  LDL.LU R146, [R1+0x3c] ;  /* 0x00003c0001927983 */ /* 0x002ee20000300800 */
[----:B------:R-:W-:-:S05]  /*a3cf0*/  VIADD R0, R10, 0x1d5 ;  /* 0x000001d50a007836 */ /* 0x000fca0000000000 */
[----:B------:R-:W-:-:S04]  /*a3d00*/  ISETP.GE.AND P3, PT, R0, UR5, PT ;  /* 0x0000000500007c0c */ /* 0x000fc8000bf66270 */
[----:B------:R-:W-:Y:S02]  /*a3d10*/  ISETP.LT.AND P6, PT, R11, UR4, !P3 ;  /* 0x000000040b007c0c */ /* 0x000fe4000dfc1270 */
[----:B------:R-:W-:Y:S02]  /*a3d20*/  ISETP.LT.AND P5, PT, R12, UR4, !P3 ;  /* 0x000000040c007c0c */ /* 0x000fe4000dfa1270 */
[----:B------:R-:W-:Y:S01]  /*a3d30*/  ISETP.LT.AND P2, PT, R13, UR4, !P3 ;  /* 0x000000040d007c0c */ /* 0x000fe2000df41270 */
[----:B------:R-:W-:Y:S01]  /*a3d40*/  VIADD R0, R10, 0x1d6 ;  /* 0x000001d60a007836 */ /* 0x000fe20000000000 */
[----:B------:R-:W-:Y:S01]  /*a3d50*/  ISETP.LT.AND P3, PT, R14, UR4, !P3 ;  /* 0x000000040e007c0c */ /* 0x000fe2000df61270 */
[----:B------:R-:W-:-:S04]  /*a3d60*/  IMAD.WIDE R20, R150, 0x4, R2 ;  /* 0x0000000496147825 */ /* 0x000fc800078e0202 */
[----:B------:R-:W-:Y:S01]  /*a3d70*/  IMAD.WIDE R22, R150, 0x4, R4 ;  /* 0x0000000496167825 */ /* 0x000fe200078e0204 */
[----:B------:R-:W-:-:S03]  /*a3d80*/  ISETP.GE.AND P1, PT, R0, UR5, PT ;  /* 0x0000000500007c0c */ /* 0x000fc6000bf26270 */
[----:B------:R-:W-:Y:S01]  /*a3d90*/  IMAD.WIDE R16, R150, 0x4, R6 ;  /* 0x0000000496107825 */ /* 0x000fe200078e0206 */
[----:B------:R-:W-:Y:S03]  /*a3da0*/  @P6 STG.E desc[UR6][R20.64], R250 ;  /* 0x000000fa14006986 */ /* 0x000fe6000c101906 */
[----:B------:R-:W-:Y:S01]  /*a3db0*/  VIADD R15, R10, 0x1d7 ;  /* 0x000001d70a0f7836 */ /* 0x000fe20000000000 */
[----:B------:R-:W-:Y:S01]  /*a3dc0*/  @P5 STG.E desc[UR6][R22.64], R238 ;  /* 0x000000ee16005986 */ /* 0x000fe2000c101906 */
[----:B------:R-:W-:-:S03]  /*a3dd0*/  ISETP.LT.AND P6, PT, R11, UR4, !P1 ;  /* 0x000000040b007c0c */ /* 0x000fc6000cfc1270 */
[----:B------:R1:W-:Y:S01]  /*a3de0*/  @P2 STG.E desc[UR6][R16.64], R234 ;  /* 0x000000ea10002986 */ /* 0x0003e2000c101906 */
[----:B------:R-:W-:Y:S02]  /*a3df0*/  ISETP.LT.AND P4, PT, R12, UR4, !P1 ;  /* 0x000000040c007c0c */ /* 0x000fe4000cf81270 */
[----:B------:R-:W-:Y:S02]  /*a3e00*/  ISETP.GE.AND P0, PT, R15, UR5, PT ;  /* 0x000000050f007c0c */ /* 0x000fe4000bf06270 */
[----:B------:R-:W-:Y:S02]  /*a3e10*/  ISETP.LT.AND P5, PT, R13, UR4, !P1 ;  /* 0x000000040d007c0c */ /* 0x000fe4000cfa1270 */
[----:B------:R-:W-:Y:S01]  /*a3e20*/  ISETP.LT.AND P1, PT, R14, UR4, !P1 ;  /* 0x000000040e007c0c */ /* 0x000fe2000cf21270 */
[----:B-1----:R-:W-:-:S05]  /*a3e30*/  IMAD.WIDE R16, R150, 0x4, R8 ;  /* 0x0000000496107825 */ /* 0x002fca00078e0208 */
[----:B------:R1:W-:Y:S01]  /*a3e40*/  @P3 STG.E desc[UR6][R16.64], R230 ;  /* 0x000000e610003986 */ /* 0x0003e2000c101906 */
[----:B------:R-:W-:Y:S01]  /*a3e50*/  ISETP.LT.AND P3, PT, R11, UR4, !P0 ;  /* 0x000000040b007c0c */ /* 0x000fe2000c761270 */
[----:B------:R-:W-:-:S04]  /*a3e60*/  IMAD.WIDE R18, R144, 0x4, R2 ;  /* 0x0000000490127825 */ /* 0x000fc800078e0202 */
[----:B------:R-:W-:-:S04]  /*a3e70*/  IMAD.WIDE R20, R144, 0x4, R4 ;  /* 0x0000000490147825 */ /* 0x000fc800078e0204 */
[----:B------:R-:W-:-:S04]  /*a3e80*/  IMAD.WIDE R22, R144, 0x4, R6 ;  /* 0x0000000490167825 */ /* 0x000fc800078e0206 */
[----:B-1----:R-:W-:Y:S02]  /*a3e90*/  IMAD.WIDE R16, R144, 0x4, R8 ;  /* 0x0000000490107825 */ /* 0x002fe400078e0208 */
[----:B------:R-:W3:Y:S02]  /*a3ea0*/  LDL.LU R144, [R1+0x2864] ;  /* 0x0028640001907983 */ /* 0x000ee40000300800 */
[----:B------:R-:W-:Y:S02]  /*a3eb0*/  VIADD R0, R10, 0x1d8 ;  /* 0x000001d80a007836 */ /* 0x000fe40000000000 */
[----:B--2---:R4:W-:Y:S03]  /*a3ec0*/  @P6 STG.E desc[UR6][R18.64], R148 ;  /* 0x0000009412006986 */ /* 0x0049e6000c101906 */
[----:B------:R-:W-:Y:S01]  /*a3ed0*/  ISETP.GE.AND P2, PT, R0, UR5, PT ;  /* 0x0000000500007c0c */ /* 0x000fe2000bf46270 */
[----:B------:R1:W-:Y:S01]  /*a3ee0*/  @P4 STG.E desc[UR6][R20.64], R147 ;  /* 0x0000009314004986 */ /* 0x0003e2000c101906 */
[----:B------:R-:W-:Y:S01]  /*a3ef0*/  ISETP.LT.AND P4, PT, R13, UR4, !P0 ;  /* 0x000000040d007c0c */ /* 0x000fe2000c781270 */
[----:B----4-:R-:W-:-:S02]  /*a3f00*/  IMAD.WIDE R18, R143, 0x4, R2 ;  /* 0x000000048f127825 */ /* 0x010fc400078e0202 */
[----:B------:R-:W-:Y:S01]  /*a3f10*/  @P5 STG.E desc[UR6][R22.64], R145 ;  /* 0x0000009116005986 */ /* 0x000fe2000c101906 */
[----:B------:R-:W-:Y:S02]  /*a3f20*/  ISETP.LT.AND P5, PT, R12, UR4, !P0 ;  /* 0x000000040c007c0c */ /* 0x000fe4000c7a1270 */
[----:B------:R-:W-:Y:S01]  /*a3f30*/  ISETP.LT.AND P0, PT, R14, UR4, !P0 ;  /* 0x000000040e007c0c */ /* 0x000fe2000c701270 */
[----:B-1----:R-:W-:Y:S01]  /*a3f40*/  IMAD.WIDE R20, R143, 0x4, R8 ;  /* 0x000000048f147825 */ /* 0x002fe200078e0208 */
[----:B------:R-:W-:Y:S01]  /*a3f50*/  ISETP.LT.AND P6, PT, R11, UR4, !P2 ;  /* 0x000000040b007c0c */ /* 0x000fe2000d7c1270 */
[----:B---3--:R1:W-:Y:S04]  /*a3f60*/  @P1 STG.E desc[UR6][R16.64], R146 ;  /* 0x0000009210001986 */ /* 0x0083e8000c101906 */
[----:B------:R2:W-:Y:S01]  /*a3f70*/  @P3 STG.E desc[UR6][R18.64], R251 ;  /* 0x000000fb12003986 */ /* 0x0005e2000c101906 */
[----:B------:R-:W-:Y:S01]  /*a3f80*/  ISETP.LT.AND P3, PT, R12, UR4, !P2 ;  /* 0x000000040c007c0c */ /* 0x000fe2000d761270 */
[----:B-1----:R-:W-:-:S04]  /*a3f90*/  IMAD.WIDE R16, R143, 0x4, R4 ;  /* 0x000000048f107825 */ /* 0x002fc800078e0204 */
[----:B--2---:R-:W-:Y:S02]  /*a3fa0*/  IMAD.WIDE R18, R143, 0x4, R6 ;  /* 0x000000048f127825 */ /* 0x004fe400078e0206 */
[----:B------:R-:W2:Y:S04]  /*a3fb0*/  LDL.LU R143, [R1+0x286c] ;  /* 0x00286c00018f7983 */ /* 0x000ea80000300800 */
[----:B------:R1:W-:Y:S04]  /*a3fc0*/  @P5 STG.E desc[UR6][R16.64], R239 ;  /* 0x000000ef10005986 */ /* 0x0003e8000c101906 */
[----:B------:R3:W-:Y:S04]  /*a3fd0*/  @P4 STG.E desc[UR6][R18.64], R235 ;  /* 0x000000eb12004986 */ /* 0x0007e8000c101906 */
[----:B------:R-:W-:Y:S01]  /*a3fe0*/  @P0 STG.E desc[UR6][R20.64], R231 ;  /* 0x000000e714000986 */ /* 0x000fe2000c101906 */
[----:B-1----:R-:W-:-:S04]  /*a3ff0*/  IMAD.WIDE R16, R142, 0x4, R2 ;  /* 0x000000048e107825 */ /* 0x002fc800078e0202 */
[C---:B---3--:R-:W-:Y:S01]  /*a4000*/  IMAD.WIDE R18, R142.reuse, 0x4, R4 ;  /* 0x000000048e127825 */ /* 0x048fe200078e0204 */
[----:B------:R1:W-:Y:S04]  /*a4010*/  @P6 STG.E desc[UR6][R16.64], R224 ;  /* 0x000000e010006986 */ /* 0x0003e8000c101906 */
[----:B------:R3:W-:Y:S01]  /*a4020*/  @P3 STG.E desc[UR6][R18.64], R220 ;  /* 0x000000dc12003986 */ /* 0x0007e2000c101906 */
[----:B-1----:R-:W-:-:S04]  /*a4030*/  IMAD.WIDE R16, R142, 0x4, R6 ;  /* 0x000000048e107825 */ /* 0x002fc800078e0206 */
[----:B---3--:R-:W-:Y:S02]  /*a4040*/  IMAD.WIDE R18, R142, 0x4, R8 ;  /* 0x000000048e127825 */ /* 0x008fe400078e0208 */
[----:B------:R-:W3:Y:S02]  /*a4050*/  LDL.LU R142, [R1+0x2870] ;  /* 0x00287000018e7983 */ /* 0x000ee40000300800 */
[----:B------:R-:W-:Y:S01]  /*a4060*/  VIADD R0, R10, 0x1d9 ;  /* 0x000001d90a007836 */ /* 0x000fe20000000000 */
[----:B------:R-:W-:Y:S01]  /*a4070*/  ISETP.LT.AND P4, PT, R13, UR4, !P2 ;  /* 0x000000040d007c0c */ /* 0x000fe2000d781270 */
[----:B------:R-:W4:Y:S01]  /*a4080*/  LDL.LU R146, [R1+0x2868] ;  /* 0x0028680001927983 */ /* 0x000f220000300800 */
[----:B------:R-:W-:Y:S02]  /*a4090*/  ISETP.LT.AND P2, PT, R14, UR4, !P2 ;  /* 0x000000040e007c0c */ /* 0x000fe4000d741270 */
[----:B------:R-:W-:Y:S01]  /*a40a0*/  ISETP.GE.AND P1, PT, R0, UR5, PT ;  /* 0x0000000500007c0c */ /* 0x000fe2000bf26270 */
[----:B------:R-:W-:-:S03]  /*a40b0*/  VIADD R15, R10, 0x1da ;  /* 0x000001da0a0f7836 */ /* 0x000fc60000000000 */
[----:B------:R-:W-:Y:S02]  /*a40c0*/  ISETP.LT.AND P5, PT, R11, UR4, !P1 ;  /* 0x000000040b007c0c */ /* 0x000fe4000cfa1270 */
[----:B------:R-:W-:Y:S02]  /*a40d0*/  ISETP.LT.AND P6, PT, R12, UR4, !P1 ;  /* 0x000000040c007c0c */ /* 0x000fe4000cfc1270 */
[----:B------:R-:W-:Y:S01]  /*a40e0*/  ISETP.GE.AND P0, PT, R15, UR5, PT ;  /* 0x000000050f007c0c */ /* 0x000fe2000bf06270 */
[----:B------:R1:W-:Y:S01]  /*a40f0*/  @P4 STG.E desc[UR6][R16.64], R216 ;  /* 0x000000d810004986 */ /* 0x0003e2000c101906 */
[----:B------:R-:W-:Y:S02]  /*a4100*/  ISETP.LT.AND P4, PT, R13, UR4, !P1 ;  /* 0x000000040d007c0c */ /* 0x000fe4000cf81270 */
[----:B------:R-:W-:Y:S01]  /*a4110*/  ISETP.LT.AND P1, PT, R14, UR4, !P1 ;  /* 0x000000040e007c0c */ /* 0x000fe2000cf21270 */
[----:B------:R1:W-:Y:S01]  /*a4120*/  @P2 STG.E desc[UR6][R18.64], R212 ;  /* 0x000000d412002986 */ /* 0x0003e2000c101906 */
[----:B------:R-:W-:Y:S01]  /*a4130*/  ISETP.LT.AND P2, PT, R11, UR4, !P0 ;  /* 0x000000040b007c0c */ /* 0x000fe2000c741270 */
[----:B------:R-:W-:-:S04]  /*a4140*/  IMAD.WIDE R20, R144, 0x4, R4 ;  /* 0x0000000490147825 */ /* 0x000fc800078e0204 */
[----:B-1----:R-:W-:-:S04]  /*a4150*/  IMAD.WIDE R16, R144, 0x4, R2 ;  /* 0x0000000490107825 */ /* 0x002fc800078e0202 */
[C---:B------:R-:W-:Y:S01]  /*a4160*/  IMAD.WIDE R18, R144.reuse, 0x4, R8 ;  /* 0x0000000490127825 */ /* 0x040fe200078e0208 */
[----:B------:R1:W-:Y:S04]  /*a4170*/  @P5 STG.E desc[UR6][R16.64], R208 ;  /* 0x000000d010005986 */ /* 0x0003e8000c101906 */
[----:B------:R2:W-:Y:S01]  /*a4180*/  @P6 STG.E desc[UR6][R20.64], R204 ;  /* 0x000000cc14006986 */ /* 0x0005e2000c101906 */
[----:B-1----:R-:W-:-:S03]  /*a4190*/  IMAD.WIDE R16, R144, 0x4, R6 ;  /* 0x0000000490107825 */ /* 0x002fc600078e0206 */
[----:B------:R-:W4:Y:S01]  /*a41a0*/  LDL.LU R144, [R1+0x2858] ;  /* 0x0028580001907983 */ /* 0x000f220000300800 */
[----:B------:R-:W-:Y:S02]  /*a41b0*/  ISETP.LT.AND P6, PT, R12, UR4, !P0 ;  /* 0x000000040c007c0c */ /* 0x000fe4000c7c1270 */
[----:B------:R-:W-:Y:S01]  /*a41c0*/  ISETP.LT.AND P5, PT, R13, UR4, !P0 ;  /* 0x000000040d007c0c */ /* 0x000fe2000c7a1270 */
[----:B------:R1:W-:Y:S04]  /*a41d0*/  @P4 STG.E desc[UR6][R16.64], R200 ;  /* 0x000000c810004986 */ /* 0x0003e8000c101906 */
[----:B------:R1:W-:Y:S01]  /*a41e0*/  @P1 STG.E desc[UR6][R18.64], R196 ;  /* 0x000000c412001986 */ /* 0x0003e2000c101906 */
[----:B--2---:R-:W-:-:S04]  /*a41f0*/  IMAD.WIDE R20, R143, 0x4, R2 ;  /* 0x000000048f147825 */ /* 0x004fc800078e0202 */
[C---:B-1----:R-:W-:Y:S01]  /*a4200*/  IMAD.WIDE R16, R143.reuse, 0x4, R4 ;  /* 0x000000048f107825 */ /* 0x042fe200078e0204 */
[----:B------:R1:W-:Y:S03]  /*a4210*/  @P2 STG.E desc[UR6][R20.64], R225 ;  /* 0x000000e114002986 */ /* 0x0003e6000c101906 */
[----:B------:R-:W-:-:S04]  /*a4220*/  IMAD.WIDE R18, R143, 0x4, R6 ;  /* 0x000000048f127825 */ /* 0x000fc800078e0206 */
[----:B-1----:R-:W-:Y:S02]  /*a4230*/  IMAD.WIDE R20, R143, 0x4, R8 ;  /* 0x000000048f147825 */ /* 0x002fe400078e0208 */
[----:B------:R-:W2:Y:S04]  /*a4240*/  LDL.LU R143, [R1+0x2854] ;  /* 0x00285400018f7983 */ /* 0x000ea80000300800 */
[----:B------:R1:W-:Y:S04]  /*a4250*/  @P6 STG.E desc[UR6][R16.64], R221 ;  /* 0x000000dd10006986 */ /* 0x0003e8000c101906 */
[----:B------:R1:W-:Y:S01]  /*a4260*/  @P5 STG.E desc[UR6][R18.64], R217 ;  /* 0x000000d912005986 */ /* 0x0003e2000c101906 */
[----:B---3--:R-:W-:-:S04]  /*a4270*/  IMAD.WIDE R22, R142, 0x4, R2 ;  /* 0x000000048e167825 */ /* 0x008fc800078e0202 */
[----:B------:R-:W-:-:S04]  /*a4280*/  IMAD.WIDE R24, R142, 0x4, R4 ;  /* 0x000000048e187825 */ /* 0x000fc800078e0204 */
[----:B-1----:R-:W-:-:S04]  /*a4290*/  IMAD.WIDE R16, R142, 0x4, R6 ;  /* 0x000000048e107825 */ /* 0x002fc800078e0206 */
[----:B------:R-:W-:Y:S02]  /*a42a0*/  IMAD.WIDE R18, R142, 0x4, R8 ;  /* 0x000000048e127825 */ /* 0x000fe400078e0208 */
[----:B------:R-:W3:Y:S01]  /*a42b0*/  LDL.LU R142, [R1+0x2850] ;  /* 0x00285000018e7983 */ /* 0x000ee20000300800 */
[----:B------:R-:W-:Y:S01]  /*a42c0*/  ISETP.LT.AND P0, PT, R14, UR4, !P0 ;  /* 0x000000040e007c0c */ /* 0x000fe2000c701270 */
[----:B------:R-:W-:-:S05]  /*a42d0*/  VIADD R0, R10, 0x1db ;  /* 0x000001db0a007836 */ /* 0x000fca0000000000 */
[----:B------:R-:W-:Y:S01]  /*a42e0*/  ISETP.GE.AND P3, PT, R0, UR5, PT ;  /* 0x0000000500007c0c */ /* 0x000fe2000bf66270 */
[----:B------:R-:W-:-:S03]  /*a42f0*/  VIADD R0, R10, 0x1dc ;  /* 0x000001dc0a007836 */ /* 0x000fc60000000000 */
[----:B------:R-:W-:Y:S02]  /*a4300*/  ISETP.LT.AND P1, PT, R11, UR4, !P3 ;  /* 0x000000040b007c0c */ /* 0x000fe4000df21270 */
[----:B------:R-:W-:Y:S01]  /*a4310*/  ISETP.LT.AND P2, PT, R12, UR4, !P3 ;  /* 0x000000040c007c0c */ /* 0x000fe2000df41270 */
[----:B------:R4:W-:Y:S01]  /*a4320*/  @P0 STG.E desc[UR6][R20.64], R213 ;  /* 0x000000d514000986 */ /* 0x0009e2000c101906 */
[----:B------:R-:W-:Y:S02]  /*a4330*/  ISETP.GE.AND P4, PT, R0, UR5, PT ;  /* 0x0000000500007c0c */ /* 0x000fe4000bf86270 */
[----:B------:R-:W-:Y:S02]  /*a4340*/  ISETP.LT.AND P0, PT, R13, UR4, !P3 ;  /* 0x000000040d007c0c */ /* 0x000fe4000df01270 */
[----:B------:R-:W-:Y:S02]  /*a4350*/  ISETP.LT.AND P3, PT, R14, UR4, !P3 ;  /* 0x000000040e007c0c */ /* 0x000fe4000df61270 */
[----:B------:R-:W-:-:S02]  /*a4360*/  ISETP.LT.AND P6, PT, R11, UR4, !P4 ;  /* 0x000000040b007c0c */ /* 0x000fc4000e7c1270 */
[----:B------:R-:W-:Y:S01]  /*a4370*/  ISETP.LT.AND P5, PT, R12, UR4, !P4 ;  /* 0x000000040c007c0c */ /* 0x000fe2000e7a1270 */
[----:B------:R-:W-:Y:S01]  /*a4380*/  VIADD R0, R10, 0x1dd ;  /* 0x000001dd0a007836 */ /* 0x000fe20000000000 */
[----:B------:R1:W-:Y:S01]  /*a4390*/  @P1 STG.E desc[UR6][R22.64], R209 ;  /* 0x000000d116001986 */ /* 0x0003e2000c101906 */
[----:B----4-:R-:W-:-:S03]  /*a43a0*/  IMAD.WIDE R20, R146, 0x4, R2 ;  /* 0x0000000492147825 */ /* 0x010fc600078e0202 */
[----:B------:R-:W-:Y:S01]  /*a43b0*/  @P2 STG.E desc[UR6][R24.64], R205 ;  /* 0x000000cd18002986 */ /* 0x000fe2000c101906 */
[----:B------:R-:W-:Y:S01]  /*a43c0*/  ISETP.LT.AND P2, PT, R13, UR4, !P4 ;  /* 0x000000040d007c0c */ /* 0x000fe2000e741270 */
[----:B------:R-:W-:Y:S01]  /*a43d0*/  IMAD.WIDE R26, R146, 0x4, R4 ;  /* 0x00000004921a7825 */ /* 0x000fe200078e0204 */
[----:B------:R-:W-:Y:S01]  /*a43e0*/  ISETP.GE.AND P1, PT, R0, UR5, PT ;  /* 0x0000000500007c0c */ /* 0x000fe2000bf26270 */
[----:B------:R4:W-:Y:S01]  /*a43f0*/  @P0 STG.E desc[UR6][R16.64], R201 ;  /* 0x000000c910000986 */ /* 0x0009e2000c101906 */
[----:B------:R-:W-:-:S03]  /*a4400*/  ISETP.LT.AND P4, PT, R14, UR4, !P4 ;  /* 0x000000040e007c0c */ /* 0x000fc6000e781270 */
[----:B------:R4:W-:Y:S01]  /*a4410*/  @P3 STG.E desc[UR6][R18.64], R197 ;  /* 0x000000c512003986 */ /* 0x0009e2000c101906 */
[----:B------:R-:W-:-:S03]  /*a4420*/  ISETP.LT.AND P3, PT, R12, UR4, !P1 ;  /* 0x000000040c007c0c */ /* 0x000fc6000cf61270 */
[----:B------:R4:W-:Y:S01]  /*a4430*/  @P6 STG.E desc[UR6][R20.64], R226 ;  /* 0x000000e214006986 */ /* 0x0009e2000c101906 */
[----:B------:R-:W-:Y:S01]  /*a4440*/  ISETP.LT.AND P6, PT, R11, UR4, !P1 ;  /* 0x000000040b007c0c */ /* 0x000fe2000cfc1270 */
[----:B-1----:R-:W-:Y:S02]  /*a4450*/  IMAD.WIDE R22, R146, 0x4, R6 ;  /* 0x0000000492167825 */ /* 0x002fe400078e0206 */
[----:B------:R-:W-:Y:S01]  /*a4460*/  @P5 STG.E desc[UR6][R26.64], R222 ;  /* 0x000000de1a005986 */ /* 0x000fe2000c101906 */
[----:B------:R-:W-:Y:S01]  /*a4470*/  ISETP.LT.AND P5, PT, R13, UR4, !P1 ;  /* 0x000000040d007c0c */ /* 0x000fe2000cfa1270 */
[----:B------:R-:W-:Y:S02]  /*a4480*/  VIADD R15, R10, 0x1de ;  /* 0x000001de0a0f7836 */ /* 0x000fe40000000000 */
[----:B------:R1:W-:Y:S01]  /*a4490*/  @P2 STG.E desc[UR6][R22.64], R218 ;  /* 0x000000da16002986 */ /* 0x0003e2000c101906 */
[----:B----4-:R-:W-:-:S04]  /*a44a0*/  IMAD.WIDE R16, R146, 0x4, R8 ;  /* 0x0000000492107825 */ /* 0x010fc800078e0208 */
[----:B------:R-:W-:Y:S01]  /*a44b0*/  IMAD.WIDE R18, R144, 0x4, R2 ;  /* 0x0000000490127825 */ /* 0x000fe200078e0202 */
[----:B------:R-:W-:-:S03]  /*a44c0*/  ISETP.GE.AND P0, PT, R15, UR5, PT ;  /* 0x000000050f007c0c */ /* 0x000fc6000bf06270 */
[----:B------:R-:W-:-:S04]  /*a44d0*/  IMAD.WIDE R20, R144, 0x4, R4 ;  /* 0x0000000490147825 */ /* 0x000fc800078e0204 */
[----:B------:R-:W-:-:S04]  /*a44e0*/  IMAD.WIDE R24, R144, 0x4, R6 ;  /* 0x0000000490187825 */ /* 0x000fc800078e0206 */
[----:B-1----:R-:W-:Y:S02]  /*a44f0*/  IMAD.WIDE R22, R144, 0x4, R8 ;  /* 0x0000000490167825 */ /* 0x002fe400078e0208 */
[----:B------:R-:W4:Y:S01]  /*a4500*/  LDL.LU R144, [R1+0x2848] ;  /* 0x0028480001907983 */ /* 0x000f220000300800 */
[----:B------:R-:W-:-:S03]  /*a4510*/  ISETP.LT.AND P1, PT, R14, UR4, !P1 ;  /* 0x000000040e007c0c */ /* 0x000fc6000cf21270 */
[----:B------:R1:W-:Y:S01]  /*a4520*/  @P4 STG.E desc[UR6][R16.64], R214 ;  /* 0x000000d610004986 */ /* 0x0003e2000c101906 */
[----:B------:R-:W-:-:S03]  /*a4530*/  ISETP.LT.AND P4, PT, R11, UR4, !P0 ;  /* 0x000000040b007c0c */ /* 0x000fc6000c781270 */
[----:B------:R1:W-:Y:S04]  /*a4540*/  @P6 STG.E desc[UR6][R18.64], R210 ;  /* 0x000000d212006986 */ /* 0x0003e8000c101906 */
[----:B------:R1:W-:Y:S01]  /*a4550*/  @P3 STG.E desc[UR6][R20.64], R206 ;  /* 0x000000ce14003986 */ /* 0x0003e2000c101906 */
[----:B------:R-:W-:-:S03]  /*a4560*/  ISETP.LT.AND P3, PT, R13, UR4, !P0 ;  /* 0x000000040d007c0c */ /* 0x000fc6000c761270 */
[----:B------:R3:W-:Y:S01]  /*a4570*/  @P5 STG.E desc[UR6][R24.64], R202 ;  /* 0x000000ca18005986 */ /* 0x0007e2000c101906 */
[----:B------:R-:W-:-:S03]  /*a4580*/  ISETP.LT.AND P5, PT, R12, UR4, !P0 ;  /* 0x000000040c007c0c */ /* 0x000fc6000c7a1270 */
[----:B------:R3:W-:Y:S01]  /*a4590*/  @P1 STG.E desc[UR6][R22.64], R198 ;  /* 0x000000c616001986 */ /* 0x0007e2000c101906 */
[----:B--2---:R-:W-:-:S04]  /*a45a0*/  IMAD.WIDE R26, R143, 0x4, R2 ;  /* 0x000000048f1a7825 */ /* 0x004fc800078e0202 */
[----:B-1----:R-:W-:-:S04]  /*a45b0*/  IMAD.WIDE R16, R143, 0x4, R4 ;  /* 0x000000048f107825 */ /* 0x002fc800078e0204 */
[----:B------:R-:W-:-:S04]  /*a45c0*/  IMAD.WIDE R18, R143, 0x4, R6 ;  /* 0x000000048f127825 */ /* 0x000fc800078e0206 */
[----:B------:R-:W-:Y:S02]  /*a45d0*/  IMAD.WIDE R20, R143, 0x4, R8 ;  /* 0x000000048f147825 */ /* 0x000fe400078e0208 */
[----:B------:R-:W2:Y:S04]  /*a45e0*/  LDL.LU R143, [R1+0x2840] ;  /* 0x00284000018f7983 */ /* 0x000ea80000300800 */
[----:B------:R-:W-:Y:S04]  /*a45f0*/  @P4 STG.E desc[UR6][R26.64], R227 ;  /* 0x000000e31a004986 */ /* 0x000fe8000c101906 */
[----:B------:R1:W-:Y:S04]  /*a4600*/  @P5 STG.E desc[UR6][R16.64], R223 ;  /* 0x000000df10005986 */ /* 0x0003e8000c101906 */
[----:B------:R1:W-:Y:S01]  /*a4610*/  @P3 STG.E desc[UR6][R18.64], R219 ;  /* 0x000000db12003986 */ /* 0x0003e2000c101906 */
[----:B---3--:R-:W-:-:S04]  /*a4620*/  IMAD.WIDE R24, R142, 0x4, R2 ;  /* 0x000000048e187825 */ /* 0x008fc800078e0202 */
[----:B------:R-:W-:-:S04]  /*a4630*/  IMAD.WIDE R22, R142, 0x4, R4 ;  /* 0x000000048e167825 */ /* 0x000fc800078e0204 */
[----:B-1----:R-:W-:-:S04]  /*a4640*/  IMAD.WIDE R16, R142, 0x4, R6 ;  /* 0x000000048e107825 */ /* 0x002fc800078e0206 */
[----:B------:R-:W-:Y:S02]  /*a4650*/  IMAD.WIDE R18, R142, 0x4, R8 ;  /* 0x000000048e127825 */ /* 0x000fe400078e0208 */
[----:B------:R-:W3:Y:S02]  /*a4660*/  LDL.LU R142, [R1+0x283c] ;  /* 0x00283c00018e7983 */ /* 0x000ee40000300800 */
[----:B------:R-:W-:Y:S01]  /*a4670*/  VIADD R0, R10, 0x1df ;  /* 0x000001df0a007836 */ /* 0x000fe20000000000 */
[----:B------:R-:W-:Y:S01]  /*a4680*/  ISETP.LT.AND P0, PT, R14, UR4, !P0 ;  /* 0x000000040e007c0c */ /* 0x000fe2000c701270 */
[----:B------:R-:W3:Y:S03]  /*a4690*/  LDL.LU R146, [R1+0x2834] ;  /* 0x0028340001927983 */ /* 0x000ee60000300800 */
[----:B------:R-:W-:-:S04]  /*a46a0*/  ISETP.GE.AND P2, PT, R0, UR5, PT ;  /* 0x0000000500007c0c */ /* 0x000fc8000bf46270 */
[----:B------:R-:W-:Y:S01]  /*a46b0*/  ISETP.LT.AND P6, PT, R11, UR4, !P2 ;  /* 0x000000040b007c0c */ /* 0x000fe2000d7c1270 */
[----:B------:R-:W-:Y:S01]  /*a46c0*/  VIADD R0, R10, 0x1e0 ;  /* 0x000001e00a007836 */ /* 0x000fe20000000000 */
[----:B------:R-:W-:Y:S02]  /*a46d0*/  ISETP.LT.AND P4, PT, R12, UR4, !P2 ;  /* 0x000000040c007c0c */ /* 0x000fe4000d781270 */
[----:B------:R-:W-:Y:S02]  /*a46e0*/  ISETP.LT.AND P3, PT, R13, UR4, !P2 ;  /* 0x000000040d007c0c */ /* 0x000fe4000d761270 */
[----:B------:R-:W-:Y:S01]  /*a46f0*/  ISETP.GE.AND P1, PT, R0, UR5, PT ;  /* 0x0000000500007c0c */ /* 0x000fe2000bf26270 */
[----:B------:R4:W-:Y:S01]  /*a4700*/  @P0 STG.E desc[UR6][R20.64], R215 ;  /* 0x000000d714000986 */ /* 0x0009e2000c101906 */
[----:B------:R-:W-:Y:S02]  /*a4710*/  ISETP.LT.AND P2, PT, R14, UR4, !P2 ;  /* 0x000000040e007c0c */ /* 0x000fe4000d741270 */
[----:B------:R-:W-:-:S03]  /*a4720*/  ISETP.LT.AND P5, PT, R11, UR4, !P1 ;  /* 0x000000040b007c0c */ /* 0x000fc6000cfa1270 */
[----:B------:R1:W-:Y:S01]  /*a4730*/  @P6 STG.E desc[UR6][R24.64], R211 ;  /* 0x000000d318006986 */ /* 0x0003e2000c101906 */
[----:B------:R-:W-:Y:S01]  /*a4740*/  ISETP.LT.AND P6, PT, R12, UR4, !P1 ;  /* 0x000000040c007c0c */ /* 0x000fe2000cfc1270 */
[----:B------:R-:W-:Y:S02]  /*a4750*/  VIADD R15, R10, 0x1e1 ;  /* 0x000001e10a0f7836 */ /* 0x000fe40000000000 */
[----:B------:R1:W-:Y:S04]  /*a4760*/  @P4 STG.E desc[UR6][R22.64], R207 ;  /* 0x000000cf16004986 */ /* 0x0003e8000c101906 */
[----:B------:R1:W-:Y:S01]  /*a4770*/  @P3 STG.E desc[UR6][R16.64], R203 ;  /* 0x000000cb10003986 */ /* 0x0003e2000c101906 */
[----:B------:R-:W-:Y:S02]  /*a4780*/  ISETP.GE.AND P0, PT, R15, UR5, PT ;  /* 0x000000050f007c0c */ /* 0x000fe4000bf06270 */
[----:B------:R-:W-:Y:S01]  /*a4790*/  ISETP.LT.AND P3, PT, R13, UR4, !P1 ;  /* 0x000000040d007c0c */ /* 0x000fe2000cf61270 */
[----:B------:R2:W-:Y:S01]  /*a47a0*/  @P2 STG.E desc[UR6][R18.64], R199 ;  /* 0x000000c712002986 */ /* 0x0005e2000c101906 */
[----:B------:R-:W-:-:S02]  /*a47b0*/  ISETP.LT.AND P1, PT, R14, UR4, !P1 ;  /* 0x000000040e007c0c */ /* 0x000fc4000cf21270 */
[----:B------:R-:W-:Y:S01]  /*a47c0*/  ISETP.LT.AND P2, PT, R11, UR4, !P0 ;  /* 0x000000040b007c0c */ /* 0x000fe2000c741270 */
[----:B----4-:R-:W-:-:S04]  /*a47d0*/  IMAD.WIDE R20, R144, 0x4, R2 ;  /* 0x0000000490147825 */ /* 0x010fc800078e0202 */
[----:B-1----:R-:W-:-:S04]  /*a47e0*/  IMAD.WIDE R24, R144, 0x4, R4 ;  /* 0x0000000490187825 */ /* 0x002fc800078e0204 */
[----:B------:R-:W-:-:S04]  /*a47f0*/  IMAD.WIDE R22, R144, 0x4, R6 ;  /* 0x0000000490167825 */ /* 0x000fc800078e0206 */
[----:B------:R-:W-:Y:S02]  /*a4800*/  IMAD.WIDE R16, R144, 0x4, R8 ;  /* 0x0000000490107825 */ /* 0x000fe400078e0208 */
[----:B------:R-:W4:Y:S04]  /*a4810*/  LDL.LU R144, [R1+0x2830] ;  /* 0x0028300001907983 */ /* 0x000f280000300800 */
[----:B------:R1:W-:Y:S04]  /*a4820*/  @P5 STG.E desc[UR6][R20.64], R192 ;  /* 0x000000c014005986 */ /* 0x0003e8000c101906 */
[----:B------:R1:W-:Y:S01]  /*a4830*/  @P6 STG.E desc[UR6][R24.64], R188 ;  /* 0x000000bc18006986 */ /* 0x0003e2000c101906 */
[----:B------:R-:W-:-:S03]  /*a4840*/  ISETP.LT.AND P6, PT, R12, UR4, !P0 ;  /* 0x000000040c007c0c */ /* 0x000fc6000c7c1270 */
[----:B------:R-:W-:Y:S04]  /*a4850*/  @P3 STG.E desc[UR6][R22.64], R184 ;  /* 0x000000b816003986 */ /* 0x000fe8000c101906 */
[----:B------:R3:W-:Y:S01]  /*a4860*/  @P1 STG.E desc[UR6][R16.64], R180 ;  /* 0x000000b410001986 */ /* 0x0007e2000c101906 */
[----:B--2---:R-:W-:-:S04]  /*a4870*/  IMAD.WIDE R18, R143, 0x4, R2 ;  /* 0x000000048f127825 */ /* 0x004fc800078e0202 */
[----:B-1----:R-:W-:-:S04]  /*a4880*/  IMAD.WIDE R20, R143, 0x4, R4 ;  /* 0x000000048f147825 */ /* 0x002fc800078e0204 */
[----:B------:R-:W-:-:S04]  /*a4890*/  IMAD.WIDE R24, R143, 0x4, R6 ;  /* 0x000000048f187825 */ /* 0x000fc800078e0206 */
[----:B------:R-:W-:Y:S02]  /*a48a0*/  IMAD.WIDE R26, R143, 0x4, R8 ;  /* 0x000000048f1a7825 */ /* 0x000fe400078e0208 */
        /* <DEDUP_REMOVED lines=9> */
[----:B------:R-:W-:Y:S01]  /*a4940*/  VIADD R0, R10, 0x1e2 ;  /* 0x000001e20a007836 */ /* 0x000fe20000000000 */
[----:B------:R-:W-:-:S04]  /*a4950*/  ISETP.LT.AND P0, PT, R14, UR4, !P0 ;  /* 0x000000040e007c0c */ /* 0x000fc8000c701270 */
[----:B------:R-:W-:Y:S01]  /*a4960*/  ISETP.GE.AND P4, PT, R0, UR5, PT ;  /* 0x0000000500007c0c */ /* 0x000fe2000bf86270 */
[----:B------:R-:W-:-:S03]  /*a4970*/  VIADD R0, R10, 0x1e3 ;  /* 0x000001e30a007836 */ /* 0x000fc60000000000 */
[----:B------:R-:W-:Y:S02]  /*a4980*/  ISETP.LT.AND P1, PT, R11, UR4, !P4 ;  /* 0x000000040b007c0c */ /* 0x000fe4000e721270 */
[----:B------:R-:W-:Y:S01]  /*a4990*/  ISETP.GE.AND P3, PT, R0, UR5, PT ;  /* 0x0000000500007c0c */ /* 0x000fe2000bf66270 */
[----:B------:R1:W-:Y:S01]  /*a49a0*/  @P5 STG.E desc[UR6][R24.64], R136 ;  /* 0x0000008818005986 */ /* 0x0003e2000c101906 */
[----:B------:R-:W-:-:S03]  /*a49b0*/  ISETP.LT.AND P2, PT, R12, UR4, !P4 ;  /* 0x000000040c007c0c */ /* 0x000fc6000e741270 */
[----:B------:R1:W-:Y:S01]  /*a49c0*/  @P0 STG.E desc[UR6][R26.64], R132 ;  /* 0x000000841a000986 */ /* 0x0003e2000c101906 */
[----:B------:R-:W-:Y:S02]  /*a49d0*/  ISETP.LT.AND P0, PT, R13, UR4, !P4 ;  /* 0x000000040d007c0c */ /* 0x000fe4000e701270 */
[----:B------:R-:W-:Y:S02]  /*a49e0*/  ISETP.LT.AND P4, PT, R14, UR4, !P4 ;  /* 0x000000040e007c0c */ /* 0x000fe4000e781270 */
[----:B------:R-:W-:Y:S02]  /*a49f0*/  ISETP.LT.AND P6, PT, R11, UR4, !P3 ;  /* 0x000000040b007c0c */ /* 0x000fe4000dfc1270 */
[----:B------:R-:W-:Y:S01]  /*a4a00*/  ISETP.LT.AND P5, PT, R12, UR4, !P3 ;  /* 0x000000040c007c0c */ /* 0x000fe2000dfa1270 */
[----:B------:R-:W-:Y:S01]  /*a4a10*/  VIADD R0, R10, 0x1e4 ;  /* 0x000001e40a007836 */ /* 0x000fe20000000000 */
[----:B------:R4:W-:Y:S01]  /*a4a20*/  @P1 STG.E desc[UR6][R16.64], R193 ;  /* 0x000000c110001986 */ /* 0x0009e2000c101906 */
[----:B-1----:R-:W-:-:S03]  /*a4a30*/  IMAD.WIDE R24, R146, 0x4, R2 ;  /* 0x0000000492187825 */ /* 0x002fc600078e0202 */
[----:B------:R-:W-:Y:S01]  /*a4a40*/  @P2 STG.E desc[UR6][R22.64], R189 ;  /* 0x000000bd16002986 */ /* 0x000fe2000c101906 */
[----:B------:R-:W-:Y:S01]  /*a4a50*/  ISETP.GE.AND P1, PT, R0, UR5, PT ;  /* 0x0000000500007c0c */ /* 0x000fe2000bf26270 */
[----:B------:R-:W-:Y:S01]  /*a4a60*/  IMAD.WIDE R26, R146, 0x4, R4 ;  /* 0x00000004921a7825 */ /* 0x000fe200078e0204 */
[----:B------:R-:W-:Y:S01]  /*a4a70*/  ISETP.LT.AND P2, PT, R13, UR4, !P3 ;  /* 0x000000040d007c0c */ /* 0x000fe2000df41270 */
[----:B------:R1:W-:Y:S01]  /*a4a80*/  @P0 STG.E desc[UR6][R18.64], R185 ;  /* 0x000000b912000986 */ /* 0x0003e2000c101906 */
[----:B------:R-:W-:-:S03]  /*a4a90*/  ISETP.LT.AND P3, PT, R14, UR4, !P3 ;  /* 0x000000040e007c0c */ /* 0x000fc6000df61270 */
[----:B------:R1:W-:Y:S01]  /*a4aa0*/  @P4 STG.E desc[UR6][R20.64], R181 ;  /* 0x000000b514004986 */ /* 0x0003e2000c101906 */
[----:B------:R-:W-:-:S03]  /*a4ab0*/  ISETP.LT.AND P4, PT, R12, UR4, !P1 ;  /* 0x000000040c007c0c */ /* 0x000fc6000cf81270 */
[----:B------:R1:W-:Y:S01]  /*a4ac0*/  @P6 STG.E desc[UR6][R24.64], R177 ;  /* 0x000000b118006986 */ /* 0x0003e2000c101906 */
[----:B------:R-:W-:-:S03]  /*a4ad0*/  ISETP.LT.AND P6, PT, R11, UR4, !P1 ;  /* 0x000000040b007c0c */ /* 0x000fc6000cfc1270 */
[----:B------:R-:W-:Y:S01]  /*a4ae0*/  @P5 STG.E desc[UR6][R26.64], R173 ;  /* 0x000000ad1a005986 */ /* 0x000fe2000c101906 */
[----:B------:R-:W-:Y:S01]  /*a4af0*/  ISETP.LT.AND P5, PT, R13, UR4, !P1 ;  /* 0x000000040d007c0c */ /* 0x000fe2000cfa1270 */
[----:B----4-:R-:W-:-:S04]  /*a4b00*/  IMAD.WIDE R16, R146, 0x4, R6 ;  /* 0x0000000492107825 */ /* 0x010fc800078e0206 */
[----:B------:R-:W-:Y:S02]  /*a4b10*/  VIADD R15, R10, 0x1e5 ;  /* 0x000001e50a0f7836 */ /* 0x000fe40000000000 */
[----:B-1----:R-:W-:Y:S01]  /*a4b20*/  IMAD.WIDE R18, R146, 0x4, R8 ;  /* 0x0000000492127825 */ /* 0x002fe200078e0208 */
[----:B------:R1:W-:Y:S03]  /*a4b30*/  @P2 STG.E desc[UR6][R16.64], R137 ;  /* 0x0000008910002986 */ /* 0x0003e6000c101906 */
[----:B------:R-:W-:Y:S01]  /*a4b40*/  IMAD.WIDE R20, R144, 0x4, R2 ;  /* 0x0000000490147825 */ /* 0x000fe200078e0202 */
[----:B------:R-:W-:-:S03]  /*a4b50*/  ISETP.GE.AND P0, PT, R15, UR5, PT ;  /* 0x000000050f007c0c */ /* 0x000fc6000bf06270 */
[C---:B------:R-:W-:Y:S01]  /*a4b60*/  IMAD.WIDE R22, R144.reuse, 0x4, R4 ;  /* 0x0000000490167825 */ /* 0x040fe200078e0204 */
[----:B------:R4:W-:Y:S03]  /*a4b70*/  @P3 STG.E desc[UR6][R18.64], R133 ;  /* 0x0000008512003986 */ /* 0x0009e6000c101906 */
[C---:B------:R-:W-:Y:S01]  /*a4b80*/  IMAD.WIDE R24, R144.reuse, 0x4, R6 ;  /* 0x0000000490187825 */ /* 0x040fe200078e0206 */
[----:B------:R4:W-:Y:S03]  /*a4b90*/  @P6 STG.E desc[UR6][R20.64], R194 ;  /* 0x000000c214006986 */ /* 0x0009e6000c101906 */
[----:B-1----:R-:W-:Y:S02]  /*a4ba0*/  IMAD.WIDE R16, R144, 0x4, R8 ;  /* 0x0000000490107825 */ /* 0x002fe400078e0208 */
[----:B------:R-:W3:Y:S01]  /*a4bb0*/  LDL.LU R144, [R1+0x2818] ;  /* 0x0028180001907983 */ /* 0x000ee20000300800 */
[----:B------:R-:W-:-:S02]  /*a4bc0*/  ISETP.LT.AND P1, PT, R14, UR4, !P1 ;  /* 0x000000040e007c0c */ /* 0x000fc4000cf21270 */
[----:B------:R-:W-:Y:S01]  /*a4bd0*/  ISETP.LT.AND P3, PT, R11, UR4, !P0 ;  /* 0x000000040b007c0c */ /* 0x000fe2000c761270 */
[----:B------:R1:W-:Y:S01]  /*a4be0*/  @P4 STG.E desc[UR6][R22.64], R190 ;  /* 0x000000be16004986 */ /* 0x0003e2000c101906 */
[----:B------:R-:W-:-:S03]  /*a4bf0*/  ISETP.LT.AND P4, PT, R13, UR4, !P0 ;  /* 0x000000040d007c0c */ /* 0x000fc6000c781270 */
[----:B------:R3:W-:Y:S01]  /*a4c00*/  @P5 STG.E desc[UR6][R24.64], R186 ;  /* 0x000000ba18005986 */ /* 0x0007e2000c101906 */
[----:B------:R-:W-:-:S05]  /*a4c10*/  ISETP.LT.AND P5, PT, R12, UR4, !P0 ;  /* 0x000000040c007c0c */ /* 0x000fca000c7a1270 */
[----:B------:R3:W-:Y:S01]  /*a4c20*/  @P1 STG.E desc[UR6][R16.64], R182 ;  /* 0x000000b610001986 */ /* 0x0007e2000c101906 */
[----:B--2---:R-:W-:-:S04]  /*a4c30*/  IMAD.WIDE R26, R143, 0x4, R2 ;  /* 0x000000048f1a7825 */ /* 0x004fc800078e0202 */
[----:B----4-:R-:W-:-:S04]  /*a4c40*/  IMAD.WIDE R18, R143, 0x4, R4 ;  /* 0x000000048f127825 */ /* 0x010fc800078e0204 */
[----:B------:R-:W-:-:S04]  /*a4c50*/  IMAD.WIDE R20, R143, 0x4, R6 ;  /* 0x000000048f147825 */ /* 0x000fc800078e0206 */
[----:B-1----:R-:W-:Y:S02]  /*a4c60*/  IMAD.WIDE R22, R143, 0x4, R8 ;  /* 0x000000048f167825 */ /* 0x002fe400078e0208 */
[----:B------:R-:W2:Y:S04]  /*a4c70*/  LDL.LU R143, [R1+0x2810] ;  /* 0x00281000018f7983 */ /* 0x000ea80000300800 */
[----:B------:R-:W-:Y:S04]  /*a4c80*/  @P3 STG.E desc[UR6][R26.64], R178 ;  /* 0x000000b21a003986 */ /* 0x000fe8000c101906 */
[----:B------:R1:W-:Y:S04]  /*a4c90*/  @P5 STG.E desc[UR6][R18.64], R174 ;  /* 0x000000ae12005986 */ /* 0x0003e8000c101906 */
[----:B------:R4:W-:Y:S01]  /*a4ca0*/  @P4 STG.E desc[UR6][R20.64], R138 ;  /* 0x0000008a14004986 */ /* 0x0009e2000c101906 */
[----:B---3--:R-:W-:-:S04]  /*a4cb0*/  IMAD.WIDE R24, R142, 0x4, R2 ;  /* 0x000000048e187825 */ /* 0x008fc800078e0202 */
[----:B------:R-:W-:-:S04]  /*a4cc0*/  IMAD.WIDE R16, R142, 0x4, R4 ;  /* 0x000000048e107825 */ /* 0x000fc800078e0204 */
[----:B-1----:R-:W-:-:S04]  /*a4cd0*/  IMAD.WIDE R18, R142, 0x4, R6 ;  /* 0x000000048e127825 */ /* 0x002fc800078e0206 */
[----:B----4-:R-:W-:Y:S02]  /*a4ce0*/  IMAD.WIDE R20, R142, 0x4, R8 ;  /* 0x000000048e147825 */ /* 0x010fe400078e0208 */
[----:B------:R-:W3:Y:S02]  /*a4cf0*/  LDL.LU R142, [R1+0x280c] ;  /* 0x00280c00018e7983 */ /* 0x000ee40000300800 */
[----:B------:R-:W-:Y:S01]  /*a4d00*/  VIADD R0, R10, 0x1e6 ;  /* 0x000001e60a007836 */ /* 0x000fe20000000000 */
[----:B------:R-:W-:Y:S01]  /*a4d10*/  ISETP.LT.AND P0, PT, R14, UR4, !P0 ;  /* 0x000000040e007c0c */ /* 0x000fe2000c701270 */
[----:B------:R-:W-:Y:S01]  /*a4d20*/  VIADD R15, R10, 0x1e8 ;  /* 0x000001e80a0f7836 */ /* 0x000fe20000000000 */
[----:B------:R-:W4:Y:S02]  /*a4d30*/  LDL.LU R146, [R1+0x2808] ;  /* 0x0028080001927983 */ /* 0x000f240000300800 */
        /* <DEDUP_REMOVED lines=10> */
[----:B------:R-:W-:Y:S02]  /*a4de0*/  ISETP.LT.AND P6, PT, R12, UR4, !P1 ;  /* 0x000000040c007c0c */ /* 0x000fe4000cfc1270 */
[----:B------:R-:W-:Y:S01]  /*a4df0*/  ISETP.GE.AND P0, PT, R15, UR5, PT ;  /* 0x000000050f007c0c */ /* 0x000fe2000bf06270 */
[----:B------:R1:W-:Y:S04]  /*a4e00*/  @P3 STG.E desc[UR6][R16.64], R191 ;  /* 0x000000bf10003986 */ /* 0x0003e8000c101906 */
[----:B------:R1:W-:Y:S01]  /*a4e10*/  @P4 STG.E desc[UR6][R18.64], R187 ;  /* 0x000000bb12004986 */ /* 0x0003e2000c101906 */
[----:B------:R-:W-:Y:S02]  /*a4e20*/  ISETP.LT.AND P4, PT, R13, UR4, !P1 ;  /* 0x000000040d007c0c */ /* 0x000fe4000cf81270 */
[----:B------:R-:W-:Y:S01]  /*a4e30*/  ISETP.LT.AND P1, PT, R14, UR4, !P1 ;  /* 0x000000040e007c0c */ /* 0x000fe2000cf21270 */
[----:B------:R2:W-:Y:S01]  /*a4e40*/  @P2 STG.E desc[UR6][R20.64], R183 ;  /* 0x000000b714002986 */ /* 0x0005e2000c101906 */
[----:B------:R-:W-:Y:S01]  /*a4e50*/  ISETP.LT.AND P2, PT, R11, UR4, !P0 ;  /* 0x000000040b007c0c */ /* 0x000fe2000c741270 */
[----:B-1----:R-:W-:-:S04]  /*a4e60*/  IMAD.WIDE R22, R144, 0x4, R2 ;  /* 0x0000000490167825 */ /* 0x002fc800078e0202 */
[----:B------:R-:W-:Y:S01]  /*a4e70*/  IMAD.WIDE R24, R144, 0x4, R4 ;  /* 0x0000000490187825 */ /* 0x000fe200078e0204 */
[----:B------:R1:W-:Y:S04]  /*a4e80*/  @P5 STG.E desc[UR6][R22.64], R179 ;  /* 0x000000b316005986 */ /* 0x0003e8000c101906 */
[----:B------:R1:W-:Y:S01]  /*a4e90*/  @P6 STG.E desc[UR6][R24.64], R175 ;  /* 0x000000af18006986 */ /* 0x0003e2000c101906 */
[----:B------:R-:W-:Y:S01]  /*a4ea0*/  ISETP.LT.AND P6, PT, R12, UR4, !P0 ;  /* 0x000000040c007c0c */ /* 0x000fe2000c7c1270 */
[----:B------:R-:W-:-:S04]  /*a4eb0*/  IMAD.WIDE R16, R144, 0x4, R6 ;  /* 0x0000000490107825 */ /* 0x000fc800078e0206 */
[----:B------:R-:W-:Y:S01]  /*a4ec0*/  IMAD.WIDE R18, R144, 0x4, R8 ;  /* 0x0000000490127825 */ /* 0x000fe200078e0208 */
[----:B------:R3:W-:Y:S04]  /*a4ed0*/  @P4 STG.E desc[UR6][R16.64], R139 ;  /* 0x0000008b10004986 */ /* 0x0007e8000c101906 */
        /* <DEDUP_REMOVED lines=15> */
[----:B------:R-:W3:Y:S01]  /*a4fd0*/  LDL.LU R144, [R1+0x27e8] ;  /* 0x0027e80001907983 */ /* 0x000ee20000300800 */
[----:B------:R-:W-:Y:S02]  /*a4fe0*/  ISETP.LT.AND P0, PT, R14, UR4, !P0 ;  /* 0x000000040e007c0c */ /* 0x000fe4000c701270 */
[----:B------:R-:W-:Y:S01]  /*a4ff0*/  ISETP.GE.AND P3, PT, R0, UR5, PT ;  /* 0x0000000500007c0c */ /* 0x000fe2000bf66270 */
[----:B------:R-:W-:-:S03]  /*a5000*/  VIADD R0, R10, 0x1ea ;  /* 0x000001ea0a007836 */ /* 0x000fc60000000000 */
[----:B------:R-:W-:Y:S02]  /*a5010*/  ISETP.LT.AND P1, PT, R11, UR4, !P3 ;  /* 0x000000040b007c0c */ /* 0x000fe4000df21270 */
[----:B------:R-:W-:Y:S02]  /*a5020*/  ISETP.LT.AND P2, PT, R12, UR4, !P3 ;  /* 0x000000040c007c0c */ /* 0x000fe4000df41270 */
[----:B------:R-:W-:Y:S01]  /*a5030*/  ISETP.GE.AND P4, PT, R0, UR5, PT ;  /* 0x0000000500007c0c */ /* 0x000fe2000bf86270 */
[----:B------:R4:W-:Y:S04]  /*a5040*/  @P5 STG.E desc[UR6][R24.64], R120 ;  /* 0x0000007818005986 */ /* 0x0009e8000c101906 */
[----:B------:R1:W-:Y:S01]  /*a5050*/  @P0 STG.E desc[UR6][R26.64], R116 ;  /* 0x000000741a000986 */ /* 0x0003e2000c101906 */
[----:B------:R-:W-:-:S02]  /*a5060*/  ISETP.LT.AND P0, PT, R13, UR4, !P3 ;  /* 0x000000040d007c0c */ /* 0x000fc4000df01270 */
[----:B------:R-:W-:Y:S01]  /*a5070*/  ISETP.LT.AND P3, PT, R14, UR4, !P3 ;  /* 0x000000040e007c0c */ /* 0x000fe2000df61270 */
[----:B------:R1:W-:Y:S01]  /*a5080*/  @P1 STG.E desc[UR6][R16.64], R112 ;  /* 0x0000007010001986 */ /* 0x0003e2000c101906 */
[----:B------:R-:W-:Y:S02]  /*a5090*/  ISETP.LT.AND P6, PT, R11, UR4, !P4 ;  /* 0x000000040b007c0c */ /* 0x000fe4000e7c1270 */
[----:B------:R-:W-:Y:S01]  /*a50a0*/  ISETP.LT.AND P5, PT, R12, UR4, !P4 ;  /* 0x000000040c007c0c */ /* 0x000fe2000e7a1270 */
[----:B------:R1:W-:Y:S01]  /*a50b0*/  @P2 STG.E desc[UR6][R18.64], R108 ;  /* 0x0000006c12002986 */ /* 0x0003e2000c101906 */
[----:B------:R-:W-:Y:S01]  /*a50c0*/  ISETP.LT.AND P2, PT, R13, UR4, !P4 ;  /* 0x000000040d007c0c */ /* 0x000fe2000e741270 */
[----:B------:R-:W-:Y:S02]  /*a50d0*/  VIADD R0, R10, 0x1eb ;  /* 0x000001eb0a007836 */ /* 0x000fe40000000000 */
[----:B----4-:R-:W-:Y:S02]  /*a50e0*/  IMAD.WIDE R24, R146, 0x4, R2 ;  /* 0x0000000492187825 */ /* 0x010fe400078e0202 */
[----:B------:R2:W-:Y:S01]  /*a50f0*/  @P0 STG.E desc[UR6][R20.64], R104 ;  /* 0x0000006814000986 */ /* 0x0005e2000c101906 */
[----:B------:R-:W-:Y:S01]  /*a5100*/  ISETP.GE.AND P1, PT, R0, UR5, PT ;  /* 0x0000000500007c0c */ /* 0x000fe2000bf26270 */
[----:B-1----:R-:W-:Y:S01]  /*a5110*/  IMAD.WIDE R26, R146, 0x4, R4 ;  /* 0x00000004921a7825 */ /* 0x002fe200078e0204 */
[----:B------:R-:W-:Y:S01]  /*a5120*/  ISETP.LT.AND P4, PT, R14, UR4, !P4 ;  /* 0x000000040e007c0c */ /* 0x000fe2000e781270 */
[----:B------:R1:W-:Y:S02]  /*a5130*/  @P3 STG.E desc[UR6][R22.64], R100 ;  /* 0x0000006416003986 */ /* 0x0003e4000c101906 */
[----:B------:R-:W-:-:S02]  /*a5140*/  IMAD.WIDE R16, R146, 0x4, R6 ;  /* 0x0000000492107825 */ /* 0x000fc400078e0206 */
[----:B------:R4:W-:Y:S01]  /*a5150*/  @P6 STG.E desc[UR6][R24.64], R129 ;  /* 0x0000008118006986 */ /* 0x0009e2000c101906 */
[----:B------:R-:W-:Y:S02]  /*a5160*/  ISETP.LT.AND P6, PT, R11, UR4, !P1 ;  /* 0x000000040b007c0c */ /* 0x000fe4000cfc1270 */
[----:B------:R-:W-:Y:S01]  /*a5170*/  ISETP.LT.AND P3, PT, R12, UR4, !P1 ;  /* 0x000000040c007c0c */ /* 0x000fe2000cf61270 */
[----:B------:R-:W-:Y:S04]  /*a5180*/  @P5 STG.E desc[UR6][R26.64], R125 ;  /* 0x0000007d1a005986 */ /* 0x000fe8000c101906 */
[----:B------:R4:W-:Y:S01]  /*a5190*/  @P2 STG.E desc[UR6][R16.64], R121 ;  /* 0x0000007910002986 */ /* 0x0009e2000c101906 */
[----:B------:R-:W-:-:S05]  /*a51a0*/  IMAD.WIDE R18, R146, 0x4, R8 ;  /* 0x0000000492127825 */ /* 0x000fca00078e0208 */
[----:B------:R3:W-:Y:S01]  /*a51b0*/  @P4 STG.E desc[UR6][R18.64], R117 ;  /* 0x0000007512004986 */ /* 0x0007e2000c101906 */
[----:B--2---:R-:W-:-:S04]  /*a51c0*/  IMAD.WIDE R20, R143, 0x4, R2 ;  /* 0x000000048f147825 */ /* 0x004fc800078e0202 */
[----:B-1----:R-:W-:-:S04]  /*a51d0*/  IMAD.WIDE R22, R143, 0x4, R4 ;  /* 0x000000048f167825 */ /* 0x002fc800078e0204 */
[----:B----4-:R-:W-:-:S04]  /*a51e0*/  IMAD.WIDE R24, R143, 0x4, R6 ;  /* 0x000000048f187825 */ /* 0x010fc800078e0206 */
[----:B------:R-:W-:Y:S02]  /*a51f0*/  IMAD.WIDE R16, R143, 0x4, R8 ;  /* 0x000000048f107825 */ /* 0x000fe400078e0208 */
[----:B------:R-:W2:Y:S04]  /*a5200*/  LDL.LU R143, [R1+0x27e4] ;  /* 0x0027e400018f7983 */ /* 0x000ea80000300800 */
[----:B------:R1:W-:Y:S04]  /*a5210*/  @P6 STG.E desc[UR6][R20.64], R113 ;  /* 0x0000007114006986 */ /* 0x0003e8000c101906 */
[----:B------:R4:W-:Y:S01]  /*a5220*/  @P3 STG.E desc[UR6][R22.64], R109 ;  /* 0x0000006d16003986 */ /* 0x0009e2000c101906 */
[----:B---3--:R-:W-:-:S04]  /*a5230*/  IMAD.WIDE R26, R142, 0x4, R2 ;  /* 0x000000048e1a7825 */ /* 0x008fc800078e0202 */
[----:B------:R-:W-:-:S04]  /*a5240*/  IMAD.WIDE R18, R142, 0x4, R4 ;  /* 0x000000048e127825 */ /* 0x000fc800078e0204 */
[----:B-1----:R-:W-:-:S04]  /*a5250*/  IMAD.WIDE R20, R142, 0x4, R6 ;  /* 0x000000048e147825 */ /* 0x002fc800078e0206 */
[----:B----4-:R-:W-:Y:S02]  /*a5260*/  IMAD.WIDE R22, R142, 0x4, R8 ;  /* 0x000000048e167825 */ /* 0x010fe400078e0208 */
[----:B------:R-:W3:Y:S01]  /*a5270*/  LDL.LU R142, [R1+0x27e0] ;  /* 0x0027e000018e7983 */ /* 0x000ee20000300800 */
[----:B------:R-:W-:Y:S01]  /*a5280*/  ISETP.LT.AND P5, PT, R13, UR4, !P1 ;  /* 0x000000040d007c0c */ /* 0x000fe2000cfa1270 */
[----:B------:R-:W-:Y:S01]  /*a5290*/  VIADD R15, R10, 0x1ec ;  /* 0x000001ec0a0f7836 */ /* 0x000fe20000000000 */
[----:B------:R-:W-:-:S04]  /*a52a0*/  ISETP.LT.AND P1, PT, R14, UR4, !P1 ;  /* 0x000000040e007c0c */ /* 0x000fc8000cf21270 */
[----:B------:R-:W-:-:S04]  /*a52b0*/  ISETP.GE.AND P0, PT, R15, UR5, PT ;  /* 0x000000050f007c0c */ /* 0x000fc8000bf06270 */
[----:B------:R-:W-:-:S03]  /*a52c0*/  ISETP.LT.AND P4, PT, R11, UR4, !P0 ;  /* 0x000000040b007c0c */ /* 0x000fc6000c781270 */
[----:B------:R1:W-:Y:S01]  /*a52d0*/  @P5 STG.E desc[UR6][R24.64], R105 ;  /* 0x0000006918005986 */ /* 0x0003e2000c101906 */
[----:B------:R-:W-:Y:S02]  /*a52e0*/  ISETP.LT.AND P5, PT, R12, UR4, !P0 ;  /* 0x000000040c007c0c */ /* 0x000fe4000c7a1270 */
[----:B------:R-:W-:Y:S01]  /*a52f0*/  ISETP.LT.AND P3, PT, R13, UR4, !P0 ;  /* 0x000000040d007c0c */ /* 0x000fe2000c761270 */
[----:B------:R-:W-:Y:S01]  /*a5300*/  VIADD R0, R10, 0x1ed ;  /* 0x000001ed0a007836 */ /* 0x000fe20000000000 */
[----:B------:R4:W-:Y:S01]  /*a5310*/  @P1 STG.E desc[UR6][R16.64], R101 ;  /* 0x0000006510001986 */ /* 0x0009e2000c101906 */
[----:B------:R-:W-:-:S03]  /*a5320*/  ISETP.LT.AND P0, PT, R14, UR4, !P0 ;  /* 0x000000040e007c0c */ /* 0x000fc6000c701270 */
[----:B------:R-:W-:Y:S01]  /*a5330*/  ISETP.GE.AND P2, PT, R0, UR5, PT ;  /* 0x0000000500007c0c */ /* 0x000fe2000bf46270 */
[----:B------:R-:W-:Y:S03]  /*a5340*/  @P4 STG.E desc[UR6][R26.64], R130 ;  /* 0x000000821a004986 */ /* 0x000fe6000c101906 */
[----:B------:R-:W-:Y:S01]  /*a5350*/  ISETP.LT.AND P6, PT, R11, UR4, !P2 ;  /* 0x000000040b007c0c */ /* 0x000fe2000d7c1270 */
[----:B------:R4:W-:Y:S01]  /*a5360*/  @P5 STG.E desc[UR6][R18.64], R126 ;  /* 0x0000007e12005986 */ /* 0x0009e2000c101906 */
[----:B------:R-:W-:-:S03]  /*a5370*/  ISETP.LT.AND P4, PT, R12, UR4, !P2 ;  /* 0x000000040c007c0c */ /* 0x000fc6000d781270 */
[----:B------:R4:W-:Y:S01]  /*a5380*/  @P3 STG.E desc[UR6][R20.64], R122 ;  /* 0x0000007a14003986 */ /* 0x0009e2000c101906 */
[----:B------:R-:W-:Y:S01]  /*a5390*/  ISETP.LT.AND P3, PT, R13, UR4, !P2 ;  /* 0x000000040d007c0c */ /* 0x000fe2000d761270 */
[----:B------:R-:W-:Y:S02]  /*a53a0*/  VIADD R0, R10, 0x1ee ;  /* 0x000001ee0a007836 */ /* 0x000fe40000000000 */
[----:B-1----:R-:W-:-:S04]  /*a53b0*/  IMAD.WIDE R24, R144, 0x4, R2 ;  /* 0x0000000490187825 */ /* 0x002fc800078e0202 */
[----:B----4-:R-:W-:-:S04]  /*a53c0*/  IMAD.WIDE R16, R144, 0x4, R4 ;  /* 0x0000000490107825 */ /* 0x010fc800078e0204 */
[----:B------:R-:W-:-:S04]  /*a53d0*/  IMAD.WIDE R18, R144, 0x4, R6 ;  /* 0x0000000490127825 */ /* 0x000fc800078e0206 */
[----:B------:R-:W-:Y:S02]  /*a53e0*/  IMAD.WIDE R20, R144, 0x4, R8 ;  /* 0x0000000490147825 */ /* 0x000fe400078e0208 */
[----:B------:R-:W4:Y:S01]  /*a53f0*/  LDL.LU R144, [R1+0x27dc] ;  /* 0x0027dc0001907983 */ /* 0x000f220000300800 */
[----:B------:R-:W-:Y:S02]  /*a5400*/  ISETP.GE.AND P1, PT, R0, UR5, PT ;  /* 0x0000000500007c0c */ /* 0x000fe4000bf26270 */
[----:B------:R-:W-:Y:S01]  /*a5410*/  ISETP.LT.AND P2, PT, R14, UR4, !P2 ;  /* 0x000000040e007c0c */ /* 0x000fe2000d741270 */
[----:B------:R2:W-:Y:S01]  /*a5420*/  @P0 STG.E desc[UR6][R22.64], R118 ;  /* 0x0000007616000986 */ /* 0x0005e2000c101906 */
[----:B------:R-:W-:-:S03]  /*a5430*/  ISETP.LT.AND P5, PT, R11, UR4, !P1 ;  /* 0x000000040b007c0c */ /* 0x000fc6000cfa1270 */
[----:B------:R1:W-:Y:S01]  /*a5440*/  @P6 STG.E desc[UR6][R24.64], R114 ;  /* 0x0000007218006986 */ /* 0x0003e2000c101906 */
[----:B------:R-:W-:-:S03]  /*a5450*/  ISETP.LT.AND P6, PT, R12, UR4, !P1 ;  /* 0x000000040c007c0c */ /* 0x000fc6000cfc1270 */
[----:B------:R1:W-:Y:S04]  /*a5460*/  @P4 STG.E desc[UR6][R16.64], R110 ;  /* 0x0000006e10004986 */ /* 0x0003e8000c101906 */
        /* <DEDUP_REMOVED lines=15> */
[----:B------:R-:W-:-:S04]  /*a5560*/  ISETP.LT.AND P3, PT, R13, UR4, !P1 ;  /* 0x000000040d007c0c */ /* 0x000fc8000cf61270 */
[----:B------:R-:W-:Y:S02]  /*a5570*/  ISETP.GE.AND P0, PT, R15, UR5, PT ;  /* 0x000000050f007c0c */ /* 0x000fe4000bf06270 */
[----:B------:R-:W-:Y:S02]  /*a5580*/  ISETP.LT.AND P1, PT, R14, UR4, !P1 ;  /* 0x000000040e007c0c */ /* 0x000fe4000cf21270 */
[----:B------:R-:W-:Y:S02]  /*a5590*/  ISETP.LT.AND P2, PT, R11, UR4, !P0 ;  /* 0x000000040b007c0c */ /* 0x000fe4000c741270 */
[----:B------:R-:W-:Y:S01]  /*a55a0*/  ISETP.LT.AND P5, PT, R12, UR4, !P0 ;  /* 0x000000040c007c0c */ /* 0x000fe2000c7a1270 */
[----:B------:R-:W-:Y:S01]  /*a55b0*/  VIADD R0, R10, 0x1f0 ;  /* 0x000001f00a007836 */ /* 0x000fe20000000000 */
[----:B------:R-:W-:Y:S01]  /*a55c0*/  ISETP.LT.AND P6, PT, R13, UR4, !P0 ;  /* 0x000000040d007c0c */ /* 0x000fe2000c7c1270 */
[----:B------:R4:W-:Y:S03]  /*a55d0*/  @P3 STG.E desc[UR6][R16.64], R123 ;  /* 0x0000007b10003986 */ /* 0x0009e6000c101906 */
[----:B------:R-:W-:-:S02]  /*a55e0*/  ISETP.GE.AND P4, PT, R0, UR5, PT ;  /* 0x0000000500007c0c */ /* 0x000fc4000bf86270 */
[----:B------:R-:W-:Y:S01]  /*a55f0*/  ISETP.LT.AND P0, PT, R14, UR4, !P0 ;  /* 0x000000040e007c0c */ /* 0x000fe2000c701270 */
[----:B------:R1:W-:Y:S01]  /*a5600*/  @P1 STG.E desc[UR6][R18.64], R119 ;  /* 0x0000007712001986 */ /* 0x0003e2000c101906 */
[----:B------:R-:W-:-:S03]  /*a5610*/  ISETP.LT.AND P1, PT, R11, UR4, !P4 ;  /* 0x000000040b007c0c */ /* 0x000fc6000e721270 */
[----:B------:R1:W-:Y:S01]  /*a5620*/  @P2 STG.E desc[UR6][R26.64], R115 ;  /* 0x000000731a002986 */ /* 0x0003e2000c101906 */
[----:B------:R-:W-:-:S03]  /*a5630*/  ISETP.LT.AND P2, PT, R13, UR4, !P4 ;  /* 0x000000040d007c0c */ /* 0x000fc6000e741270 */
[----:B------:R1:W-:Y:S01]  /*a5640*/  @P5 STG.E desc[UR6][R20.64], R111 ;  /* 0x0000006f14005986 */ /* 0x0003e2000c101906 */
[----:B------:R-:W-:Y:S01]  /*a5650*/  ISETP.LT.AND P5, PT, R12, UR4, !P4 ;  /* 0x000000040c007c0c */ /* 0x000fe2000e7a1270 */
[----:B------:R-:W-:Y:S02]  /*a5660*/  VIADD R0, R10, 0x1f1 ;  /* 0x000001f10a007836 */ /* 0x000fe40000000000 */
[----:B----4-:R-:W-:-:S03]  /*a5670*/  IMAD.WIDE R16, R144, 0x4, R2 ;  /* 0x0000000490107825 */ /* 0x010fc600078e0202 */
[----:B------:R-:W-:Y:S01]  /*a5680*/  ISETP.GE.AND P3, PT, R0, UR5, PT ;  /* 0x0000000500007c0c */ /* 0x000fe2000bf66270 */
[----:B-1----:R-:W-:-:S04]  /*a5690*/  IMAD.WIDE R18, R144, 0x4, R4 ;  /* 0x0000000490127825 */ /* 0x002fc800078e0204 */
[----:B------:R-:W-:-:S04]  /*a56a0*/  IMAD.WIDE R26, R144, 0x4, R6 ;  /* 0x00000004901a7825 */ /* 0x000fc800078e0206 */
[----:B------:R-:W-:Y:S02]  /*a56b0*/  IMAD.WIDE R20, R144, 0x4, R8 ;  /* 0x0000000490147825 */ /* 0x000fe400078e0208 */
[----:B------:R-:W4:Y:S01]  /*a56c0*/  LDL.LU R144, [R1+0x27c8] ;  /* 0x0027c80001907983 */ /* 0x000f220000300800 */
[----:B------:R-:W-:-:S03]  /*a56d0*/  ISETP.LT.AND P4, PT, R14, UR4, !P4 ;  /* 0x000000040e007c0c */ /* 0x000fc6000e781270 */
[----:B------:R2:W-:Y:S01]  /*a56e0*/  @P6 STG.E desc[UR6][R22.64], R107 ;  /* 0x0000006b16006986 */ /* 0x0005e2000c101906 */
[----:B------:R-:W-:-:S03]  /*a56f0*/  ISETP.LT.AND P6, PT, R12, UR4, !P3 ;  /* 0x000000040c007c0c */ /* 0x000fc6000dfc1270 */
[----:B------:R1:W-:Y:S01]  /*a5700*/  @P0 STG.E desc[UR6][R24.64], R103 ;  /* 0x0000006718000986 */ /* 0x0003e2000c101906 */
[----:B------:R-:W-:-:S03]  /*a5710*/  ISETP.LT.AND P0, PT, R11, UR4, !P3 ;  /* 0x000000040b007c0c */ /* 0x000fc6000df01270 */
[----:B------:R1:W-:Y:S04]  /*a5720*/  @P1 STG.E desc[UR6][R16.64], R96 ;  /* 0x0000006010001986 */ /* 0x0003e8000c101906 */
[----:B------:R1:W-:Y:S04]  /*a5730*/  @P5 STG.E desc[UR6][R18.64], R92 ;  /* 0x0000005c12005986 */ /* 0x0003e8000c101906 */
        /* <DEDUP_REMOVED lines=8> */
[----:B------:R1:W-:Y:S04]  /*a57c0*/  @P0 STG.E desc[UR6][R22.64], R64 ;  /* 0x0000004016000986 */ /* 0x0003e8000c101906 */
[----:B------:R-:W-:Y:S04]  /*a57d0*/  @P6 STG.E desc[UR6][R24.64], R32 ;  /* 0x0000002018006986 */ /* 0x000fe8000c101906 */
        /* <DEDUP_REMOVED lines=17> */
[----:B------:R-:W-:Y:S01]  /*a58f0*/  @P5 STG.E desc[UR6][R26.64], R97 ;  /* 0x000000611a005986 */ /* 0x000fe2000c101906 */
[----:B------:R-:W-:Y:S01]  /*a5900*/  ISETP.LT.AND P5, PT, R12, UR4, !P0 ;  /* 0x000000040c007c0c */ /* 0x000fe2000c7a1270 */
[----:B------:R-:W-:Y:S02]  /*a5910*/  VIADD R0, R10, 0x1f4 ;  /* 0x000001f40a007836 */ /* 0x000fe40000000000 */
[----:B------:R1:W-:Y:S04]  /*a5920*/  @P6 STG.E desc[UR6][R20.64], R93 ;  /* 0x0000005d14006986 */ /* 0x0003e8000c101906 */
[----:B------:R1:W-:Y:S01]  /*a5930*/  @P4 STG.E desc[UR6][R22.64], R89 ;  /* 0x0000005916004986 */ /* 0x0003e2000c101906 */
[----:B----4-:R-:W-:-:S04]  /*a5940*/  IMAD.WIDE R18, R144, 0x4, R2 ;  /* 0x0000000490127825 */ /* 0x010fc800078e0202 */
[----:B------:R-:W-:-:S04]  /*a5950*/  IMAD.WIDE R24, R144, 0x4, R4 ;  /* 0x0000000490187825 */ /* 0x000fc800078e0204 */
[----:B-1----:R-:W-:-:S04]  /*a5960*/  IMAD.WIDE R20, R144, 0x4, R6 ;  /* 0x0000000490147825 */ /* 0x002fc800078e0206 */
        /* <DEDUP_REMOVED lines=8> */
[----:B------:R1:W-:Y:S01]  /*a59f0*/  @P5 STG.E desc[UR6][R24.64], R33 ;  /* 0x0000002118005986 */ /* 0x0003e2000c101906 */
[----:B------:R-:W-:-:S03]  /*a5a00*/  ISETP.LT.AND P5, PT, R11, UR4, !P1 ;  /* 0x000000040b007c0c */ /* 0x000fc6000cfa1270 */
[----:B------:R3:W-:Y:S04]  /*a5a10*/  @P6 STG.E desc[UR6][R20.64], R45 ;  /* 0x0000002d14006986 */ /* 0x0007e8000c101906 */
[----:B------:R-:W-:Y:S01]  /*a5a20*/  @P0 STG.E desc[UR6][R22.64], R49 ;  /* 0x0000003116000986 */ /* 0x000fe2000c101906 */
        /* <DEDUP_REMOVED lines=8> */
[----:B-1----:R-:W-:-:S04]  /*a5ab0*/  IMAD.WIDE R16, R142, 0x4, R4 ;  /* 0x000000048e107825 */ /* 0x002fc800078e0204 */
[----:B------:R-:W-:-:S04]  /*a5ac0*/  IMAD.WIDE R18, R142, 0x4, R6 ;  /* 0x000000048e127825 */ /* 0x000fc800078e0206 */
[----:B------:R-:W-:Y:S02]  /*a5ad0*/  IMAD.WIDE R22, R142, 0x4, R8 ;  /* 0x000000048e167825 */ /* 0x000fe400078e0208 */
[----:B------:R-:W3:Y:S01]  /*a5ae0*/  LDL.LU R142, [R1+0x27a4] ;  /* 0x0027a400018e7983 */ /* 0x000ee20000300800 */
[----:B------:R-:W-:Y:S01]  /*a5af0*/  ISETP.LT.AND P3, PT, R13, UR4, !P1 ;  /* 0x000000040d007c0c */ /* 0x000fe2000cf61270 */
[----:B------:R-:W-:Y:S01]  /*a5b00*/  VIADD R0, R10, 0x1f5 ;  /* 0x000001f50a007836 */ /* 0x000fe20000000000 */
[----:B------:R-:W-:-:S04]  /*a5b10*/  ISETP.LT.AND P1, PT, R14, UR4, !P1 ;  /* 0x000000040e007c0c */ /* 0x000fc8000cf21270 */
[----:B------:R-:W-:-:S04]  /*a5b20*/  ISETP.GE.AND P4, PT, R0, UR5, PT ;  /* 0x0000000500007c0c */ /* 0x000fc8000bf86270 */
[----:B------:R-:W-:Y:S02]  /*a5b30*/  ISETP.LT.AND P0, PT, R11, UR4, !P4 ;  /* 0x000000040b007c0c */ /* 0x000fe4000e701270 */
[----:B------:R-:W-:Y:S01]  /*a5b40*/  ISETP.LT.AND P2, PT, R12, UR4, !P4 ;  /* 0x000000040c007c0c */ /* 0x000fe2000e741270 */
[----:B------:R4:W-:Y:S01]  /*a5b50*/  @P3 STG.E desc[UR6][R24.64], R90 ;  /* 0x0000005a18003986 */ /* 0x0009e2000c101906 */
[----:B------:R-:W-:Y:S01]  /*a5b60*/  ISETP.LT.AND P3, PT, R13, UR4, !P4 ;  /* 0x000000040d007c0c */ /* 0x000fe2000e761270 */
[----:B------:R-:W-:Y:S01]  /*a5b70*/  VIADD R0, R10, 0x1f6 ;  /* 0x000001f60a007836 */ /* 0x000fe20000000000 */
[----:B------:R-:W-:Y:S01]  /*a5b80*/  ISETP.LT.AND P4, PT, R14, UR4, !P4 ;  /* 0x000000040e007c0c */ /* 0x000fe2000e781270 */
[----:B------:R-:W-:Y:S03]  /*a5b90*/  @P1 STG.E desc[UR6][R26.64], R74 ;  /* 0x0000004a1a001986 */ /* 0x000fe6000c101906 */
[----:B------:R-:W-:-:S03]  /*a5ba0*/  ISETP.GE.AND P6, PT, R0, UR5, PT ;  /* 0x0000000500007c0c */ /* 0x000fc6000bfc6270 */
[----:B------:R1:W-:Y:S01]  /*a5bb0*/  @P0 STG.E desc[UR6][R20.64], R66 ;  /* 0x0000004214000986 */ /* 0x0003e2000c101906 */
[----:B------:R-:W-:-:S03]  /*a5bc0*/  ISETP.LT.AND P5, PT, R11, UR4, !P6 ;  /* 0x000000040b007c0c */ /* 0x000fc6000f7a1270 */
[----:B------:R1:W-:Y:S01]  /*a5bd0*/  @P2 STG.E desc[UR6][R16.64], R34 ;  /* 0x0000002210002986 */ /* 0x0003e2000c101906 */
[----:B------:R-:W-:-:S03]  /*a5be0*/  ISETP.LT.AND P2, PT, R12, UR4, !P6 ;  /* 0x000000040c007c0c */ /* 0x000fc6000f741270 */
[----:B------:R2:W-:Y:S01]  /*a5bf0*/  @P3 STG.E desc[UR6][R18.64], R46 ;  /* 0x0000002e12003986 */ /* 0x0005e2000c101906 */
[----:B------:R-:W-:Y:S01]  /*a5c00*/  ISETP.LT.AND P3, PT, R13, UR4, !P6 ;  /* 0x000000040d007c0c */ /* 0x000fe2000f761270 */
[----:B------:R-:W-:Y:S02]  /*a5c10*/  VIADD R15, R10, 0x1f7 ;  /* 0x000001f70a0f7836 */ /* 0x000fe40000000000 */
[----:B----4-:R-:W-:-:S04]  /*a5c20*/  IMAD.WIDE R24, R144, 0x4, R2 ;  /* 0x0000000490187825 */ /* 0x010fc800078e0202 */
[----:B-1----:R-:W-:-:S04]  /*a5c30*/  IMAD.WIDE R20, R144, 0x4, R4 ;  /* 0x0000000490147825 */ /* 0x002fc800078e0204 */
[----:B------:R-:W-:-:S04]  /*a5c40*/  IMAD.WIDE R16, R144, 0x4, R6 ;  /* 0x0000000490107825 */ /* 0x000fc800078e0206 */
[----:B------:R-:W-:Y:S02]  /*a5c50*/  IMAD.WIDE R26, R144, 0x4, R8 ;  /* 0x00000004901a7825 */ /* 0x000fe400078e0208 */
[----:B------:R-:W4:Y:S01]  /*a5c60*/  LDL.LU R144, [R1+0x279c] ;  /* 0x00279c0001907983 */ /* 0x000f220000300800 */
[----:B------:R-:W-:Y:S02]  /*a5c70*/  ISETP.GE.AND P1, PT, R15, UR5, PT ;  /* 0x000000050f007c0c */ /* 0x000fe4000bf26270 */
[----:B------:R-:W-:Y:S01]  /*a5c80*/  ISETP.LT.AND P6, PT, R14, UR4, !P6 ;  /* 0x000000040e007c0c */ /* 0x000fe2000f7c1270 */
[----:B------:R1:W-:Y:S01]  /*a5c90*/  @P4 STG.E desc[UR6][R22.64], R50 ;  /* 0x0000003216004986 */ /* 0x0003e2000c101906 */
[----:B------:R-:W-:-:S03]  /*a5ca0*/  ISETP.LT.AND P4, PT, R12, UR4, !P1 ;  /* 0x000000040c007c0c */ /* 0x000fc6000cf81270 */
[----:B------:R-:W-:Y:S01]  /*a5cb0*/  @P5 STG.E desc[UR6][R24.64], R99 ;  /* 0x0000006318005986 */ /* 0x000fe2000c101906 */
[----:B------:R-:W-:-:S03]  /*a5cc0*/  ISETP.LT.AND P5, PT, R11, UR4, !P1 ;  /* 0x000000040b007c0c */ /* 0x000fc6000cfa1270 */
[----:B------:R1:W-:Y:S04]  /*a5cd0*/  @P2 STG.E desc[UR6][R20.64], R95 ;  /* 0x0000005f14002986 */ /* 0x0003e8000c101906 */
        /* <DEDUP_REMOVED lines=13> */
[----:B------:R-:W3:Y:S02]  /*a5db0*/  LDL.LU R142, [R1+0x2790] ;  /* 0x00279000018e7983 */ /* 0x000ee40000300800 */
[----:B------:R-:W-:Y:S01]  /*a5dc0*/  VIADD R0, R10, 0x1f8 ;  /* 0x000001f80a007836 */ /* 0x000fe20000000000 */
[----:B------:R-:W-:Y:S01]  /*a5dd0*/  ISETP.LT.AND P3, PT, R13, UR4, !P1 ;  /* 0x000000040d007c0c */ /* 0x000fe2000cf61270 */
[----:B------:R-:W3:Y:S03]  /*a5de0*/  LDL.LU R146, [R1+0x2788] ;  /* 0x0027880001927983 */ /* 0x000ee60000300800 */
[----:B------:R-:W-:Y:S02]  /*a5df0*/  ISETP.GE.AND P0, PT, R0, UR5, PT ;  /* 0x0000000500007c0c */ /* 0x000fe4000bf06270 */
[----:B------:R-:W-:-:S02]  /*a5e00*/  ISETP.LT.AND P1, PT, R14, UR4, !P1 ;  /* 0x000000040e007c0c */ /* 0x000fc4000cf21270 */
[----:B------:R-:W-:Y:S02]  /*a5e10*/  ISETP.LT.AND P5, PT, R11, UR4, !P0 ;  /* 0x000000040b007c0c */ /* 0x000fe4000c7a1270 */
[----:B------:R-:W-:Y:S01]  /*a5e20*/  ISETP.LT.AND P6, PT, R12, UR4, !P0 ;  /* 0x000000040c007c0c */ /* 0x000fe2000c7c1270 */
[----:B------:R-:W-:Y:S01]  /*a5e30*/  VIADD R0, R10, 0x1f9 ;  /* 0x000001f90a007836 */ /* 0x000fe20000000000 */
[----:B------:R-:W-:Y:S01]  /*a5e40*/  ISETP.LT.AND P4, PT, R13, UR4, !P0 ;  /* 0x000000040d007c0c */ /* 0x000fe2000c781270 */
[----:B------:R-:W-:Y:S03]  /*a5e50*/  @P3 STG.E desc[UR6][R20.64], R47 ;  /* 0x0000002f14003986 */ /* 0x000fe6000c101906 */
[----:B------:R-:W-:Y:S02]  /*a5e60*/  ISETP.GE.AND P2, PT, R0, UR5, PT ;  /* 0x0000000500007c0c */ /* 0x000fe4000bf46270 */
        /* <DEDUP_REMOVED lines=10> */
[----:B------:R-:W-:-:S04]  /*a5f10*/  IMAD.WIDE R20, R144, 0x4, R4 ;  /* 0x0000000490147825 */ /* 0x000fc800078e0204 */
[----:B-1----:R-:W-:-:S04]  /*a5f20*/  IMAD.WIDE R24, R144, 0x4, R6 ;  /* 0x0000000490187825 */ /* 0x002fc800078e0206 */
        /* <DEDUP_REMOVED lines=27> */
[----:B------:R-:W-:Y:S01]  /*a60e0*/  ISETP.GE.AND P1, PT, R0, UR5, PT ;  /* 0x0000000500007c0c */ /* 0x000fe2000bf26270 */
[----:B------:R-:W-:-:S03]  /*a60f0*/  VIADD R0, R10, 0x1fc ;  /* 0x000001fc0a007836 */ /* 0x000fc60000000000 */
[----:B------:R-:W-:Y:S02]  /*a6100*/  ISETP.LT.AND P6, PT, R11, UR4, !P1 ;  /* 0x000000040b007c0c */ /* 0x000fe4000cfc1270 */
[----:B------:R-:W-:Y:S02]  /*a6110*/  ISETP.LT.AND P4, PT, R12, UR4, !P1 ;  /* 0x000000040c007c0c */ /* 0x000fe4000cf81270 */
[----:B------:R-:W-:Y:S01]  /*a6120*/  ISETP.GE.AND P0, PT, R0, UR5, PT ;  /* 0x0000000500007c0c */ /* 0x000fe2000bf06270 */
[----:B------:R1:W-:Y:S01]  /*a6130*/  @P3 STG.E desc[UR6][R20.64], R53 ;  /* 0x0000003514003986 */ /* 0x0003e2000c101906 */
[----:B------:R-:W-:Y:S02]  /*a6140*/  ISETP.LT.AND P2, PT, R13, UR4, !P1 ;  /* 0x000000040d007c0c */ /* 0x000fe4000cf41270 */
[----:B------:R-:W-:Y:S02]  /*a6150*/  ISETP.LT.AND P3, PT, R14, UR4, !P1 ;  /* 0x000000040e007c0c */ /* 0x000fe4000cf61270 */
[----:B------:R-:W-:Y:S01]  /*a6160*/  ISETP.LT.AND P5, PT, R11, UR4, !P0 ;  /* 0x000000040b007c0c */ /* 0x000fe2000c7a1270 */
[----:B------:R-:W-:-:S02]  /*a6170*/  VIADD R0, R10, 0x1fd ;  /* 0x000001fd0a007836 */ /* 0x000fc40000000000 */
[----:B------:R4:W-:Y:S01]  /*a6180*/  @P6 STG.E desc[UR6][R24.64], R61 ;  /* 0x0000003d18006986 */ /* 0x0009e2000c101906 */
[----:B------:R-:W-:Y:S01]  /*a6190*/  ISETP.LT.AND P6, PT, R12, UR4, !P0 ;  /* 0x000000040c007c0c */ /* 0x000fe2000c7c1270 */
[----:B-1----:R-:W-:Y:S02]  /*a61a0*/  IMAD.WIDE R20, R146, 0x4, R2 ;  /* 0x0000000492147825 */ /* 0x002fe400078e0202 */
[----:B------:R1:W-:Y:S01]  /*a61b0*/  @P4 STG.E desc[UR6][R18.64], R69 ;  /* 0x0000004512004986 */ /* 0x0003e2000c101906 */
[----:B------:R-:W-:Y:S02]  /*a61c0*/  ISETP.GE.AND P1, PT, R0, UR5, PT ;  /* 0x0000000500007c0c */ /* 0x000fe4000bf26270 */
[----:B------:R-:W-:Y:S01]  /*a61d0*/  ISETP.LT.AND P4, PT, R13, UR4, !P0 ;  /* 0x000000040d007c0c */ /* 0x000fe2000c781270 */
[----:B------:R1:W-:Y:S01]  /*a61e0*/  @P2 STG.E desc[UR6][R22.64], R85 ;  /* 0x0000005516002986 */ /* 0x0003e2000c101906 */
[----:B------:R-:W-:-:S03]  /*a61f0*/  ISETP.LT.AND P0, PT, R14, UR4, !P0 ;  /* 0x000000040e007c0c */ /* 0x000fc6000c701270 */
[----:B------:R1:W-:Y:S01]  /*a6200*/  @P3 STG.E desc[UR6][R16.64], R153 ;  /* 0x0000009910003986 */ /* 0x0003e2000c101906 */
[----:B----4-:R-:W-:-:S03]  /*a6210*/  IMAD.WIDE R24, R146, 0x4, R4 ;  /* 0x0000000492187825 */ /* 0x010fc600078e0204 */
[----:B------:R4:W-:Y:S01]  /*a6220*/  @P5 STG.E desc[UR6][R20.64], R42 ;  /* 0x0000002a14005986 */ /* 0x0009e2000c101906 */
[----:B------:R-:W-:Y:S01]  /*a6230*/  ISETP.LT.AND P5, PT, R11, UR4, !P1 ;  /* 0x000000040b007c0c */ /* 0x000fe2000cfa1270 */
[----:B------:R-:W-:Y:S01]  /*a6240*/  VIADD R0, R10, 0x1fe ;  /* 0x000001fe0a007836 */ /* 0x000fe20000000000 */
[----:B------:R-:W-:Y:S01]  /*a6250*/  ISETP.LT.AND P3, PT, R12, UR4, !P1 ;  /* 0x000000040c007c0c */ /* 0x000fe2000cf61270 */
[----:B-1----:R-:W-:Y:S01]  /*a6260*/  IMAD.WIDE R18, R146, 0x4, R6 ;  /* 0x0000000492127825 */ /* 0x002fe200078e0206 */
[----:B------:R1:W-:Y:S01]  /*a6270*/  @P6 STG.E desc[UR6][R24.64], R38 ;  /* 0x0000002618006986 */ /* 0x0003e2000c101906 */
[----:B------:R-:W-:Y:S02]  /*a6280*/  ISETP.LT.AND P6, PT, R13, UR4, !P1 ;  /* 0x000000040d007c0c */ /* 0x000fe4000cfc1270 */
[----:B------:R-:W-:Y:S02]  /*a6290*/  VIADD R10, R10, 0x1ff ;  /* 0x000001ff0a0a7836 */ /* 0x000fe40000000000 */
[----:B------:R-:W-:Y:S01]  /*a62a0*/  IMAD.WIDE R22, R146, 0x4, R8 ;  /* 0x0000000492167825 */ /* 0x000fe200078e0208 */
[----:B------:R-:W-:-:S02]  /*a62b0*/  ISETP.GE.AND P2, PT, R0, UR5, PT ;  /* 0x0000000500007c0c */ /* 0x000fc4000bf46270 */
[----:B------:R-:W-:Y:S01]  /*a62c0*/  ISETP.LT.AND P1, PT, R14, UR4, !P1 ;  /* 0x000000040e007c0c */ /* 0x000fe2000cf21270 */
[----:B------:R-:W-:Y:S01]  /*a62d0*/  IMAD.WIDE R16, R144, 0x4, R2 ;  /* 0x0000000490107825 */ /* 0x000fe200078e0202 */
[----:B------:R2:W-:Y:S01]  /*a62e0*/  @P4 STG.E desc[UR6][R18.64], R58 ;  /* 0x0000003a12004986 */ /* 0x0005e2000c101906 */
[----:B------:R-:W-:-:S03]  /*a62f0*/  ISETP.GE.AND P4, PT, R10, UR5, PT ;  /* 0x000000050a007c0c */ /* 0x000fc6000bf86270 */
[----:B------:R-:W-:Y:S01]  /*a6300*/  @P0 STG.E desc[UR6][R22.64], R54 ;  /* 0x0000003616000986 */ /* 0x000fe2000c101906 */
[C---:B------:R-:W-:Y:S01]  /*a6310*/  ISETP.LT.AND P0, PT, R11.reuse, UR4, !P2 ;  /* 0x000000040b007c0c */ /* 0x040fe2000d701270 */
[C---:B----4-:R-:W-:Y:S02]  /*a6320*/  IMAD.WIDE R20, R144.reuse, 0x4, R4 ;  /* 0x0000000490147825 */ /* 0x050fe400078e0204 */
[----:B------:R4:W-:Y:S01]  /*a6330*/  @P5 STG.E desc[UR6][R16.64], R62 ;  /* 0x0000003e10005986 */ /* 0x0009e2000c101906 */
[----:B------:R-:W-:Y:S01]  /*a6340*/  ISETP.LT.AND P5, PT, R11, UR4, !P4 ;  /* 0x000000040b007c0c */ /* 0x000fe2000e7a1270 */
[----:B-1----:R-:W-:-:S04]  /*a6350*/  IMAD.WIDE R24, R144, 0x4, R6 ;  /* 0x0000000490187825 */ /* 0x002fc800078e0206 */
[----:B------:R-:W-:Y:S01]  /*a6360*/  IMAD.WIDE R10, R144, 0x4, R8 ;  /* 0x00000004900a7825 */ /* 0x000fe200078e0208 */
[----:B------:R1:W-:Y:S01]  /*a6370*/  @P3 STG.E desc[UR6][R20.64], R70 ;  /* 0x0000004614003986 */ /* 0x0003e2000c101906 */
[----:B------:R-:W-:-:S03]  /*a6380*/  ISETP.LT.AND P3, PT, R12, UR4, !P2 ;  /* 0x000000040c007c0c */ /* 0x000fc6000d761270 */
[----:B------:R1:W-:Y:S04]  /*a6390*/  @P6 STG.E desc[UR6][R24.64], R86 ;  /* 0x0000005618006986 */ /* 0x0003e8000c101906 */
[----:B------:R1:W-:Y:S01]  /*a63a0*/  @P1 STG.E desc[UR6][R10.64], R154 ;  /* 0x0000009a0a001986 */ /* 0x0003e2000c101906 */
[----:B------:R-:W-:Y:S02]  /*a63b0*/  ISETP.LT.AND P1, PT, R13, UR4, !P2 ;  /* 0x000000040d007c0c */ /* 0x000fe4000d721270 */
[----:B------:R-:W-:Y:S02]  /*a63c0*/  ISETP.LT.AND P2, PT, R14, UR4, !P2 ;  /* 0x000000040e007c0c */ /* 0x000fe4000d741270 */
[----:B------:R-:W-:Y:S01]  /*a63d0*/  ISETP.LT.AND P6, PT, R12, UR4, !P4 ;  /* 0x000000040c007c0c */ /* 0x000fe2000e7c1270 */
[----:B--2---:R-:W-:-:S05]  /*a63e0*/  IMAD.WIDE R18, R143, 0x4, R2 ;  /* 0x000000048f127825 */ /* 0x004fca00078e0202 */
[----:B------:R1:W-:Y:S01]  /*a63f0*/  @P0 STG.E desc[UR6][R18.64], R43 ;  /* 0x0000002b12000986 */ /* 0x0003e2000c101906 */
[----:B------:R-:W-:Y:S02]  /*a6400*/  ISETP.LT.AND P0, PT, R13, UR4, !P4 ;  /* 0x000000040d007c0c */ /* 0x000fe4000e701270 */
[----:B------:R-:W-:Y:S01]  /*a6410*/  ISETP.LT.AND P4, PT, R14, UR4, !P4 ;  /* 0x000000040e007c0c */ /* 0x000fe2000e781270 */
[----:B------:R-:W-:-:S04]  /*a6420*/  IMAD.WIDE R12, R143, 0x4, R4 ;  /* 0x000000048f0c7825 */ /* 0x000fc800078e0204 */
[C---:B------:R-:W-:Y:S01]  /*a6430*/  IMAD.WIDE R14, R143.reuse, 0x4, R6 ;  /* 0x000000048f0e7825 */ /* 0x040fe200078e0206 */
[----:B------:R1:W-:Y:S03]  /*a6440*/  @P3 STG.E desc[UR6][R12.64], R39 ;  /* 0x000000270c003986 */ /* 0x0003e6000c101906 */
[----:B----4-:R-:W-:Y:S01]  /*a6450*/  IMAD.WIDE R16, R143, 0x4, R8 ;  /* 0x000000048f107825 */ /* 0x010fe200078e0208 */
[----:B------:R1:W-:Y:S04]  /*a6460*/  @P1 STG.E desc[UR6][R14.64], R59 ;  /* 0x0000003b0e001986 */ /* 0x0003e8000c101906 */
[----:B------:R1:W-:Y:S01]  /*a6470*/  @P2 STG.E desc[UR6][R16.64], R55 ;  /* 0x0000003710002986 */ /* 0x0003e2000c101906 */
[----:B---3--:R-:W-:-:S04]  /*a6480*/  IMAD.WIDE R2, R142, 0x4, R2 ;  /* 0x000000048e027825 */ /* 0x008fc800078e0202 */
[C---:B------:R-:W-:Y:S01]  /*a6490*/  IMAD.WIDE R4, R142.reuse, 0x4, R4 ;  /* 0x000000048e047825 */ /* 0x040fe200078e0204 */
[----:B------:R1:W-:Y:S03]  /*a64a0*/  @P5 STG.E desc[UR6][R2.64], R63 ;  /* 0x0000003f02005986 */ /* 0x0003e6000c101906 */
[C---:B------:R-:W-:Y:S01]  /*a64b0*/  IMAD.WIDE R6, R142.reuse, 0x4, R6 ;  /* 0x000000048e067825 */ /* 0x040fe200078e0206 */
[----:B------:R1:W-:Y:S04]  /*a64c0*/  @P6 STG.E desc[UR6][R4.64], R71 ;  /* 0x0000004704006986 */ /* 0x0003e8000c101906 */
[----:B------:R1:W-:Y:S01]  /*a64d0*/  @P0 STG.E desc[UR6][R6.64], R87 ;  /* 0x0000005706000986 */ /* 0x0003e2000c101906 */
[----:B------:R-:W-:Y:S01]  /*a64e0*/  IMAD.WIDE R8, R142, 0x4, R8 ;  /* 0x000000048e087825 */ /* 0x000fe200078e0208 */
[----:B------:R-:W-:Y:S06]  /*a64f0*/  @!P4 EXIT ;  /* 0x000000000000c94d */ /* 0x000fec0003800000 */
[----:B------:R-:W-:Y:S01]  /*a6500*/  STG.E desc[UR6][R8.64], R155 ;  /* 0x0000009b08007986 */ /* 0x000fe2000c101906 */
[----:B------:R-:W-:Y:S05]  /*a6510*/  EXIT ;  /* 0x000000000000794d */ /* 0x000fea0003800000 */
.L_x_2:
[----:B------:R-:W-:-:S00]  /*a6520*/  BRA `(.L_x_2) ;  /* 0xfffffffc00fc7947 */ /* 0x000fc0000383ffff */
[----:B------:R-:W-:-:S00]  /*a6530*/  NOP ;  /* 0x0000000000007918 */ /* 0x000fc00000000000 */
        /* <DEDUP_REMOVED lines=12> */
.L_x_3:


//--------------------- .nv.shared.matmul_kernel  --------------------------
	.section	.nv.shared.matmul_kernel,"aw",@nobits
	.sectionflags	@""
	.align	16
	.zero		1024


//--------------------- .nv.shared.reserved.0     --------------------------
	.section	.nv.shared.reserved.0,"aw",@nobits
	.weak		__nv_reservedSMEM_offset_0_alias
	.size		__nv_reservedSMEM_offset_0_alias, 0, 0
	.other		__nv_reservedSMEM_offset_0_alias,@"STO_CUDA_RESERVED_SHARED STV_DEFAULT"
__nv_reservedSMEM_offset_0_alias:
	.zero		0


//--------------------- .nv.constant0.matmul_kernel --------------------------
	.section	.nv.constant0.matmul_kernel,"a",@progbits
	.sectionflags	@""
	.align	4
.nv.constant0.matmul_kernel:
	.zero		608


//--------------------- SYMBOLS --------------------------

	.type		.nv.reservedSmem.offset0,@object
	.size		.nv.reservedSmem.offset0,0x4
